def matmul_kernel(
    a_ptr,
    b_ptr,
    c_ptr,
    M,
    N,
    K,
    stride_am,
    stride_ak,
    stride_bk,
    stride_bn,
    stride_cm,
    stride_cn,
    BLOCK_M: tl.constexpr,
    BLOCK_N: tl.constexpr,
    BLOCK_K: tl.constexpr,
    GROUP_M: tl.constexpr,
):
    pid = tl.program_id(axis=0)
    num_pid_m = tl.cdiv(M, BLOCK_M)
    num_pid_n = tl.cdiv(N, BLOCK_N)
    num_pid_in_group = GROUP_M * num_pid_n
    group_id = pid // num_pid_in_group
    first_pid_m = group_id * GROUP_M
    group_size_m = min(num_pid_m - first_pid_m, GROUP_M)
    pid_m = first_pid_m + ((pid % num_pid_in_group) % group_size_m)
    pid_n = (pid % num_pid_in_group) // group_size_m

    offs_am = (pid_m * BLOCK_M + tl.arange(0, BLOCK_M)) % M
    offs_bn = (pid_n * BLOCK_N + tl.arange(0, BLOCK_N)) % N
    offs_k = tl.arange(0, BLOCK_K)
    a_ptrs = a_ptr + offs_am[:, None] * stride_am + offs_k[None, :] * stride_ak
    b_ptrs = b_ptr + offs_k[:, None] * stride_bk + offs_bn[None, :] * stride_bn

    acc = tl.zeros((BLOCK_M, BLOCK_N), dtype=tl.float32)
    for kk in range(0, tl.cdiv(K, BLOCK_K)):
        a = tl.load(a_ptrs, mask=offs_k[None, :] < K - kk * BLOCK_K, other=0.0)
        b = tl.load(b_ptrs, mask=offs_k[:, None] < K - kk * BLOCK_K, other=0.0)
        acc = tl.dot(a, b, acc)
        a_ptrs += BLOCK_K * stride_ak
        b_ptrs += BLOCK_K * stride_bk

    c = acc.to(c_ptr.dtype.element_ty)
    offs_cm = pid_m * BLOCK_M + tl.arange(0, BLOCK_M)
    offs_cn = pid_n * BLOCK_N + tl.arange(0, BLOCK_N)
    c_ptrs = c_ptr + offs_cm[:, None] * stride_cm + offs_cn[None, :] * stride_cn
    mask = (offs_cm[:, None] < M) & (offs_cn[None, :] < N)
    tl.store(c_ptrs, c, mask=mask)

# config = {"BLOCK_K": 128, "BLOCK_M": 128, "BLOCK_N": 256, "GROUP_M": 8, "arch": "sm_90", "dtype": "fp32", "num_ctas": 1, "num_stages": 7, "num_warps": 4}
# arch = sm_90


// ===== COMPILED SASS (sm_90a) =====

	.target	sm_90a

	.elftype	@"ET_EXEC"


//--------------------- .note.nv.tkinfo           --------------------------
	.section	.note.nv.tkinfo,"",@"SHT_NOTE"
	.sectionflags	@"SHF_NOTE_NV_TKINFO"
	.tkinfo
        /*0018*/ 	.word	0x00000002
        /*0030*/ 	.string	""
        /*0030*/ 	.string	"ptxas"
        /*0030*/ 	.string	"Cuda compilation tools, release 13.0, V13.0.88"
        /*0030*/ 	.string	"Build cuda_13.0.r13.0/compiler.36424714_0"
        /*0030*/ 	.string	"-v  -suppress-debug-info  -lineinfo  -arch sm_90a "



//--------------------- .note.nv.cuinfo           --------------------------
	.section	.note.nv.cuinfo,"",@"SHT_NOTE"
	.sectionflags	@"SHF_NOTE_NV_CUINFO"
        /*0018*/ 	.short	0x0002
        /*001a*/ 	.short	0x005a
        /*001c*/ 	.short	0x0082
	.zero		2


//--------------------- .nv.info                  --------------------------
	.section	.nv.info,"",@"SHT_CUDA_INFO"
	.align	4


	//----- nvinfo : EIATTR_REGCOUNT
	.align		4
        /*0000*/ 	.byte	0x04, 0x2f
        /*0002*/ 	.short	(.L_1 - .L_0)
	.align		4
.L_0:
        /*0004*/ 	.word	index@(matmul_kernel)
        /*0008*/ 	.word	0x000000ff


	//----- nvinfo : EIATTR_FRAME_SIZE
	.align		4
.L_1:
        /*000c*/ 	.byte	0x04, 0x11
        /*000e*/ 	.short	(.L_3 - .L_2)
	.align		4
.L_2:
        /*0010*/ 	.word	index@(matmul_kernel)
        /*0014*/ 	.word	0x00001c20


	//----- nvinfo : EIATTR_MIN_STACK_SIZE
	.align		4
.L_3:
        /*0018*/ 	.byte	0x04, 0x12
        /*001a*/ 	.short	(.L_5 - .L_4)
	.align		4
.L_4:
        /*001c*/ 	.word	index@(matmul_kernel)
        /*0020*/ 	.word	0x00001c20
.L_5:


//--------------------- .nv.compat                --------------------------
	.section	.nv.compat,"",@"SHT_CUDA_COMPAT_INFO"
	.align	4
        /*0000*/ 	.byte	0x02, 0x09, 0x01, 0x00, 0x02, 0x02, 0x04, 0x00, 0x02, 0x05, 0x05, 0x00, 0x03, 0x07, 0x01, 0x01
        /*0010*/ 	.byte	0x02, 0x03, 0x00, 0x00, 0x02, 0x06, 0x01, 0x00, 0x04, 0x0b, 0x08, 0x00, 0x00, 0x00, 0x00, 0x00
        /*0020*/ 	.byte	0x00, 0x00, 0x00, 0x00


//--------------------- .nv.info.matmul_kernel    --------------------------
	.section	.nv.info.matmul_kernel,"",@"SHT_CUDA_INFO"
	.sectionflags	@""
	.align	4


	//----- nvinfo : EIATTR_CUDA_API_VERSION
	.align		4
        /*0000*/ 	.byte	0x04, 0x37
        /*0002*/ 	.short	(.L_7 - .L_6)
.L_6:
        /*0004*/ 	.word	0x00000082


	//----- nvinfo : EIATTR_KPARAM_INFO
	.align		4
.L_7:
        /*0008*/ 	.byte	0x04, 0x17
        /*000a*/ 	.short	(.L_9 - .L_8)
.L_8:
        /*000c*/ 	.word	0x00000000
        /*0010*/ 	.short	0x000d
        /*0012*/ 	.short	0x0048
        /*0014*/ 	.byte	0x00, 0xf4, 0x21, 0x00


	//----- nvinfo : EIATTR_KPARAM_INFO
	.align		4
.L_9:
        /*0018*/ 	.byte	0x04, 0x17
        /*001a*/ 	.short	(.L_11 - .L_10)
.L_10:
        /*001c*/ 	.word	0x00000000
        /*0020*/ 	.short	0x000c
        /*0022*/ 	.short	0x0040
        /*0024*/ 	.byte	0x00, 0xf4, 0x21, 0x00


	//----- nvinfo : EIATTR_KPARAM_INFO
	.align		4
.L_11:
        /*0028*/ 	.byte	0x04, 0x17
        /*002a*/ 	.short	(.L_13 - .L_12)
.L_12:
        /*002c*/ 	.word	0x00000000
        /*0030*/ 	.short	0x000b
        /*0032*/ 	.short	0x0038
        /*0034*/ 	.byte	0x00, 0xf0, 0x11, 0x00


	//----- nvinfo : EIATTR_KPARAM_INFO
	.align		4
.L_13:
        /*0038*/ 	.byte	0x04, 0x17
        /*003a*/ 	.short	(.L_15 - .L_14)
.L_14:
        /*003c*/ 	.word	0x00000000
        /*0040*/ 	.short	0x000a
        /*0042*/ 	.short	0x0034
        /*0044*/ 	.byte	0x00, 0xf0, 0x11, 0x00


	//----- nvinfo : EIATTR_KPARAM_INFO
	.align		4
.L_15:
        /*0048*/ 	.byte	0x04, 0x17
        /*004a*/ 	.short	(.L_17 - .L_16)
.L_16:
        /*004c*/ 	.word	0x00000000
        /*0050*/ 	.short	0x0009
        /*0052*/ 	.short	0x0030
        /*0054*/ 	.byte	0x00, 0xf0, 0x11, 0x00


	//----- nvinfo : EIATTR_KPARAM_INFO
	.align		4
.L_17:
        /*0058*/ 	.byte	0x04, 0x17
        /*005a*/ 	.short	(.L_19 - .L_18)
.L_18:
        /*005c*/ 	.word	0x00000000
        /*0060*/ 	.short	0x0008
        /*0062*/ 	.short	0x002c
        /*0064*/ 	.byte	0x00, 0xf0, 0x11, 0x00


	//----- nvinfo : EIATTR_KPARAM_INFO
	.align		4
.L_19:
        /*0068*/ 	.byte	0x04, 0x17
        /*006a*/ 	.short	(.L_21 - .L_20)
.L_20:
        /*006c*/ 	.word	0x00000000
        /*0070*/ 	.short	0x0007
        /*0072*/ 	.short	0x0028
        /*0074*/ 	.byte	0x00, 0xf0, 0x11, 0x00


	//----- nvinfo : EIATTR_KPARAM_INFO
	.align		4
.L_21:
        /*0078*/ 	.byte	0x04, 0x17
        /*007a*/ 	.short	(.L_23 - .L_22)
.L_22:
        /*007c*/ 	.word	0x00000000
        /*0080*/ 	.short	0x0006
        /*0082*/ 	.short	0x0024
        /*0084*/ 	.byte	0x00, 0xf0, 0x11, 0x00


	//----- nvinfo : EIATTR_KPARAM_INFO
	.align		4
.L_23:
        /*0088*/ 	.byte	0x04, 0x17
        /*008a*/ 	.short	(.L_25 - .L_24)
.L_24:
        /*008c*/ 	.word	0x00000000
        /*0090*/ 	.short	0x0005
        /*0092*/ 	.short	0x0020
        /*0094*/ 	.byte	0x00, 0xf0, 0x11, 0x00


	//----- nvinfo : EIATTR_KPARAM_INFO
	.align		4
.L_25:
        /*0098*/ 	.byte	0x04, 0x17
        /*009a*/ 	.short	(.L_27 - .L_26)
.L_26:
        /*009c*/ 	.word	0x00000000
        /*00a0*/ 	.short	0x0004
        /*00a2*/ 	.short	0x001c
        /*00a4*/ 	.byte	0x00, 0xf0, 0x11, 0x00


	//----- nvinfo : EIATTR_KPARAM_INFO
	.align		4
.L_27:
        /*00a8*/ 	.byte	0x04, 0x17
        /*00aa*/ 	.short	(.L_29 - .L_28)
.L_28:
        /*00ac*/ 	.word	0x00000000
        /*00b0*/ 	.short	0x0003
        /*00b2*/ 	.short	0x0018
        /*00b4*/ 	.byte	0x00, 0xf0, 0x11, 0x00


	//----- nvinfo : EIATTR_KPARAM_INFO
	.align		4
.L_29:
        /*00b8*/ 	.byte	0x04, 0x17
        /*00ba*/ 	.short	(.L_31 - .L_30)
.L_30:
        /*00bc*/ 	.word	0x00000000
        /*00c0*/ 	.short	0x0002
        /*00c2*/ 	.short	0x0010
        /*00c4*/ 	.byte	0x00, 0xf4, 0x21, 0x00


	//----- nvinfo : EIATTR_KPARAM_INFO
	.align		4
.L_31:
        /*00c8*/ 	.byte	0x04, 0x17
        /*00ca*/ 	.short	(.L_33 - .L_32)
.L_32:
        /*00cc*/ 	.word	0x00000000
        /*00d0*/ 	.short	0x0001
        /*00d2*/ 	.short	0x0008
        /*00d4*/ 	.byte	0x00, 0xf4, 0x21, 0x00


	//----- nvinfo : EIATTR_KPARAM_INFO
	.align		4
.L_33:
        /*00d8*/ 	.byte	0x04, 0x17
        /*00da*/ 	.short	(.L_35 - .L_34)
.L_34:
        /*00dc*/ 	.word	0x00000000
        /*00e0*/ 	.short	0x0000
        /*00e2*/ 	.short	0x0000
        /*00e4*/ 	.byte	0x00, 0xf4, 0x21, 0x00


	//----- nvinfo : EIATTR_SPARSE_MMA_MASK
	.align		4
.L_35:
        /*00e8*/ 	.byte	0x03, 0x50
        /*00ea*/ 	.short	0x0000


	//----- nvinfo : EIATTR_MAXREG_COUNT
	.align		4
        /*00ec*/ 	.byte	0x03, 0x1b
        /*00ee*/ 	.short	0x00ff


	//----- nvinfo : EIATTR_NUM_BARRIERS
	.align		4
        /*00f0*/ 	.byte	0x02, 0x4c
        /*00f2*/ 	.byte	0x01
	.zero		1


	//----- nvinfo : EIATTR_ANNOTATIONS
	.align		4
        /*00f4*/ 	.byte	0x04, 0x55
        /*00f6*/ 	.short	(.L_37 - .L_36)


	//   ....[0]....
.L_36:
        /*00f8*/ 	.word	0x00000001
        /*00fc*/ 	.byte	0x70, 0x00, 0x00, 0x00, 0x01, 0x00, 0x00, 0x00, 0x20, 0x06, 0x00, 0x00, 0x01, 0x00, 0x00, 0x00
        /* <DEDUP_REMOVED lines=255> */
        /*10fc*/ 	.byte	0x00, 0xcf, 0x00, 0x00


	//----- nvinfo : EIATTR_MERCURY_ISA_VERSION
	.align		4
.L_37:
        /*1100*/ 	.byte	0x03, 0x5f
        /*1102*/ 	.short	0x0101


	//----- nvinfo : EIATTR_EXIT_INSTR_OFFSETS
	.align		4
        /*1104*/ 	.byte	0x04, 0x1c
        /*1106*/ 	.short	(.L_39 - .L_38)


	//   ....[0]....
.L_38:
        /*1108*/ 	.word	0x00063c90


	//   ....[1]....
        /*110c*/ 	.word	0x00063cb0


	//----- nvinfo : EIATTR_REQNTID
	.align		4
.L_39:
        /*1110*/ 	.byte	0x04, 0x10
        /*1112*/ 	.short	(.L_41 - .L_40)
.L_40:
        /*1114*/ 	.word	0x00000080
        /*1118*/ 	.word	0x00000001
        /*111c*/ 	.word	0x00000001


	//----- nvinfo : EIATTR_CBANK_PARAM_SIZE
	.align		4
.L_41:
        /*1120*/ 	.byte	0x03, 0x19
        /*1122*/ 	.short	0x0050


	//----- nvinfo : EIATTR_PARAM_CBANK
	.align		4
        /*1124*/ 	.byte	0x04, 0x0a
        /*1126*/ 	.short	(.L_43 - .L_42)
	.align		4
.L_42:
        /*1128*/ 	.word	index@(.nv.constant0.matmul_kernel)
        /*112c*/ 	.short	0x0210
        /*112e*/ 	.short	0x0050


	//----- nvinfo : EIATTR_SW_WAR
	.align		4
.L_43:
        /*1130*/ 	.byte	0x04, 0x36
        /*1132*/ 	.short	(.L_45 - .L_44)
.L_44:
        /*1134*/ 	.word	0x00000008
.L_45:


//--------------------- .nv.callgraph             --------------------------
	.section	.nv.callgraph,"",@"SHT_CUDA_CALLGRAPH"
	.align	4
	.sectionentsize	8
	.align		4
        /*0000*/ 	.word	0x00000000
	.align		4
        /*0004*/ 	.word	0xffffffff
	.align		4
        /*0008*/ 	.word	0x00000000
	.align		4
        /*000c*/ 	.word	0xfffffffe
	.align		4
        /*0010*/ 	.word	0x00000000
	.align		4
        /*0014*/ 	.word	0xfffffffd
	.align		4
        /*0018*/ 	.word	0x00000000
	.align		4
        /*001c*/ 	.word	0xfffffffc


//--------------------- .text.matmul_kernel       --------------------------
	.section	.text.matmul_kernel,"ax",@progbits
	.align	128
        .global         matmul_kernel
        .type           matmul_kernel,@function
        .size           matmul_kernel,(.L_x_3 - matmul_kernel)
        .other          matmul_kernel,@"STO_CUDA_ENTRY STV_DEFAULT"
matmul_kernel:
.text.matmul_kernel:
[----:B------:R-:W1:Y:S08]  /*0000*/  LDC R1, c[0x0][0x28] ;  /* 0x00000a00ff017b82 */ /* 0x000e700000000800 */
[----:B------:R-:W2:Y:S01]  /*0010*/  LDC.64 R2, c[0x0][0x228] ;  /* 0x00008a00ff027b82 */ /* 0x000ea20000000a00 */
[----:B-1----:R-:W-:Y:S01]  /*0020*/  VIADD R1, R1, 0xffffe3e0 ;  /* 0xffffe3e001017836 */ /* 0x002fe20000000000 */
[----:B------:R-:W1:Y:S01]  /*0030*/  S2R R5, SR_CTAID.X ;  /* 0x0000000000057919 */ /* 0x000e620000002500 */
[----:B------:R-:W-:Y:S01]  /*0040*/  ULDC UR4, c[0x0][0x234] ;  /* 0x00008d0000047ab9 */ /* 0x000fe20000000800 */
[----:B------:R-:W-:Y:S01]  /*0050*/  ULDC.64 UR6, c[0x0][0x210] ;  /* 0x0000840000067ab9 */ /* 0x000fe20000000a00 */
[----:B--2---:R-:W-:Y:S01]  /*0060*/  IMAD.MOV.U32 R13, RZ, RZ, R3 ;  /* 0x000000ffff0d7224 */ /* 0x004fe200078e0003 */
[----:B------:R2:W-:Y:S01]  /*0070*/  STL.64 [R1+0x20], R2 ;  /* 0x0000200201007387 */ /* 0x0005e20000100a00 */
[----:B------:R-:W-:-:S02]  /*0080*/  IMAD.MOV.U32 R11, RZ, RZ, R2 ;  /* 0x000000ffff0b7224 */ /* 0x000fc400078e0002 */
[----:B------:R-:W-:Y:S01]  /*0090*/  VIADD R0, R13, 0xff ;  /* 0x000000ff0d007836 */ /* 0x000fe20000000000 */
[----:B------:R-:W-:Y:S02]  /*00a0*/  IABS R252, R13 ;  /* 0x0000000d00fc7213 */ /* 0x000fe40000000000 */
[----:B------:R-:W-:Y:S02]  /*00b0*/  IABS R245, R11 ;  /* 0x0000000b00f57213 */ /* 0x000fe40000000000 */
[----:B-1----:R-:W-:Y:S02]  /*00c0*/  IABS R8, R5 ;  /* 0x0000000500087213 */ /* 0x002fe40000000000 */
[----:B--2---:R-:W-:-:S04]  /*00d0*/  SHF.R.S32.HI R3, RZ, 0x1f, R0 ;  /* 0x0000001fff037819 */ /* 0x004fc80000011400 */
[----:B------:R-:W-:-:S04]  /*00e0*/  LEA.HI R3, R3, R0, RZ, 0x8 ;  /* 0x0000000003037211 */ /* 0x000fc800078f40ff */
[----:B------:R-:W-:-:S04]  /*00f0*/  SHF.R.S32.HI R3, RZ, 0x8, R3 ;  /* 0x00000008ff037819 */ /* 0x000fc80000011403 */
[----:B------:R-:W-:-:S04]  /*0100*/  SHF.L.U32 R4, R3, 0x3, RZ ;  /* 0x0000000303047819 */ /* 0x000fc800000006ff */
[-C--:B------:R-:W-:Y:S02]  /*0110*/  IABS R7, R4.reuse ;  /* 0x0000000400077213 */ /* 0x080fe40000000000 */
[----:B------:R-:W-:Y:S02]  /*0120*/  IABS R10, R4 ;  /* 0x00000004000a7213 */ /* 0x000fe40000000000 */
[----:B------:R-:W1:Y:S08]  /*0130*/  I2F.RP R0, R7 ;  /* 0x0000000700007306 */ /* 0x000e700000209400 */
[----:B-1----:R-:W1:Y:S02]  /*0140*/  MUFU.RCP R0, R0 ;  /* 0x0000000000007308 */ /* 0x002e640000001000 */
[----:B-1----:R-:W-:Y:S01]  /*0150*/  VIADD R2, R0, 0xffffffe ;  /* 0x0ffffffe00027836 */ /* 0x002fe20000000000 */
[----:B------:R-:W-:-:S05]  /*0160*/  IADD3 R0, RZ, -R10, RZ ;  /* 0x8000000aff007210 */ /* 0x000fca0007ffe0ff */
[----:B------:R1:W2:Y:S02]  /*0170*/  F2I.FTZ.U32.TRUNC.NTZ R3, R2 ;  /* 0x0000000200037305 */ /* 0x0002a4000021f000 */
[----:B-1----:R-:W-:Y:S02]  /*0180*/  IMAD.MOV.U32 R2, RZ, RZ, RZ ;  /* 0x000000ffff027224 */ /* 0x002fe400078e00ff */
[----:B--2---:R-:W-:-:S04]  /*0190*/  IMAD.MOV R6, RZ, RZ, -R3 ;  /* 0x000000ffff067224 */ /* 0x004fc800078e0a03 */
[----:B------:R-:W-:Y:S02]  /*01a0*/  IMAD R9, R6, R7, RZ ;  /* 0x0000000706097224 */ /* 0x000fe400078e02ff */
[----:B------:R-:W-:Y:S02]  /*01b0*/  IMAD.MOV.U32 R6, RZ, RZ, R8 ;  /* 0x000000ffff067224 */ /* 0x000fe400078e0008 */
[----:B------:R-:W-:-:S06]  /*01c0*/  IMAD.HI.U32 R3, R3, R9, R2 ;  /* 0x0000000903037227 */ /* 0x000fcc00078e0002 */
[----:B------:R-:W-:-:S04]  /*01d0*/  IMAD.HI.U32 R3, R3, R6, RZ ;  /* 0x0000000603037227 */ /* 0x000fc800078e00ff */
[----:B------:R-:W-:Y:S02]  /*01e0*/  IMAD R0, R3, R0, R6 ;  /* 0x0000000003007224 */ /* 0x000fe400078e0206 */
[----:B------:R-:W1:Y:S03]  /*01f0*/  I2F.RP R6, R245 ;  /* 0x000000f500067306 */ /* 0x000e660000209400 */
[----:B------:R-:W-:-:S05]  /*0200*/  ISETP.GT.U32.AND P1, PT, R7, R0, PT ;  /* 0x000000000700720c */ /* 0x000fca0003f24070 */
[----:B-1----:R-:W-:Y:S08]  /*0210*/  MUFU.RCP R6, R6 ;  /* 0x0000000600067308 */ /* 0x002ff00000001000 */
[----:B------:R-:W-:Y:S02]  /*0220*/  @!P1 IMAD.IADD R0, R0, 0x1, -R7 ;  /* 0x0000000100009824 */ /* 0x000fe400078e0a07 */
[----:B------:R-:W-:Y:S01]  /*0230*/  @!P1 VIADD R3, R3, 0x1 ;  /* 0x0000000103039836 */ /* 0x000fe20000000000 */
[----:B------:R-:W-:-:S02]  /*0240*/  ISETP.NE.AND P1, PT, R4, RZ, PT ;  /* 0x000000ff0400720c */ /* 0x000fc40003f25270 */
[----:B------:R-:W-:Y:S02]  /*0250*/  ISETP.GE.U32.AND P0, PT, R0, R7, PT ;  /* 0x000000070000720c */ /* 0x000fe40003f06070 */
[----:B------:R-:W-:-:S04]  /*0260*/  LOP3.LUT R0, R5, R4, RZ, 0x3c, !PT ;  /* 0x0000000405007212 */ /* 0x000fc800078e3cff */
[----:B------:R-:W-:Y:S02]  /*0270*/  ISETP.GE.AND P2, PT, R0, RZ, PT ;  /* 0x000000ff0000720c */ /* 0x000fe40003f46270 */
[----:B------:R-:W-:-:S05]  /*0280*/  IADD3 R0, R11, 0x7f, RZ ;  /* 0x0000007f0b007810 */ /* 0x000fca0007ffe0ff */
[----:B------:R-:W-:-:S04]  /*0290*/  @P0 VIADD R3, R3, 0x1 ;  /* 0x0000000103030836 */ /* 0x000fc80000000000 */
[----:B------:R-:W-:Y:S01]  /*02a0*/  IMAD.MOV.U32 R2, RZ, RZ, R3 ;  /* 0x000000ffff027224 */ /* 0x000fe200078e0003 */
[----:B------:R-:W-:-:S03]  /*02b0*/  SHF.R.S32.HI R3, RZ, 0x1f, R0 ;  /* 0x0000001fff037819 */ /* 0x000fc60000011400 */
[----:B------:R-:W-:Y:S01]  /*02c0*/  @!P2 IMAD.MOV R2, RZ, RZ, -R2 ;  /* 0x000000ffff02a224 */ /* 0x000fe200078e0a02 */
[----:B------:R-:W-:Y:S02]  /*02d0*/  @!P1 LOP3.LUT R2, RZ, R4, RZ, 0x33, !PT ;  /* 0x00000004ff029212 */ /* 0x000fe400078e33ff */
[----:B------:R-:W-:-:S03]  /*02e0*/  LEA.HI R3, R3, R0, RZ, 0x7 ;  /* 0x0000000003037211 */ /* 0x000fc600078f38ff */
[----:B------:R-:W-:Y:S02]  /*02f0*/  IMAD.SHL.U32 R8, R2, 0x8, RZ ;  /* 0x0000000802087824 */ /* 0x000fe400078e00ff */
[----:B------:R-:W-:-:S03]  /*0300*/  IMAD.MOV R2, RZ, RZ, -R2 ;  /* 0x000000ffff027224 */ /* 0x000fc600078e0a02 */
[----:B------:R-:W-:Y:S01]  /*0310*/  LEA.HI.SX32 R3, R3, -R8, 0x19 ;  /* 0x8000000803037211 */ /* 0x000fe200078fcaff */
[----:B------:R-:W-:Y:S02]  /*0320*/  IMAD R11, R4, R2, R5 ;  /* 0x00000002040b7224 */ /* 0x000fe400078e0205 */
[----:B------:R-:W-:Y:S01]  /*0330*/  IMAD.MOV.U32 R2, RZ, RZ, RZ ;  /* 0x000000ffff027224 */ /* 0x000fe200078e00ff */
[----:B------:R-:W-:-:S04]  /*0340*/  VIMNMX R10, R3, 0x8, PT ;  /* 0x00000008030a7848 */ /* 0x000fc80003fe0100 */
[-C--:B------:R-:W-:Y:S02]  /*0350*/  IABS R7, R10.reuse ;  /* 0x0000000a00077213 */ /* 0x080fe40000000000 */
[----:B------:R-:W-:Y:S02]  /*0360*/  IABS R4, R10 ;  /* 0x0000000a00047213 */ /* 0x000fe40000000000 */
[----:B------:R-:W1:Y:S08]  /*0370*/  I2F.RP R0, R7 ;  /* 0x0000000700007306 */ /* 0x000e700000209400 */
[----:B-1----:R-:W1:Y:S02]  /*0380*/  MUFU.RCP R0, R0 ;  /* 0x0000000000007308 */ /* 0x002e640000001000 */
[----:B-1----:R-:W-:Y:S01]  /*0390*/  VIADD R3, R0, 0xffffffe ;  /* 0x0ffffffe00037836 */ /* 0x002fe20000000000 */
[----:B------:R-:W-:-:S05]  /*03a0*/  IABS R0, R11 ;  /* 0x0000000b00007213 */ /* 0x000fca0000000000 */
[----:B------:R-:W1:Y:S02]  /*03b0*/  F2I.FTZ.U32.TRUNC.NTZ R3, R3 ;  /* 0x0000000300037305 */ /* 0x000e64000021f000 */
[----:B-1----:R-:W-:-:S05]  /*03c0*/  IADD3 R12, RZ, -R3, RZ ;  /* 0x80000003ff0c7210 */ /* 0x002fca0007ffe0ff */
[----:B------:R-:W-:-:S04]  /*03d0*/  IMAD R5, R12, R7, RZ ;  /* 0x000000070c057224 */ /* 0x000fc800078e02ff */
[----:B------:R-:W-:Y:S02]  /*03e0*/  IMAD.HI.U32 R2, R3, R5, R2 ;  /* 0x0000000503027227 */ /* 0x000fe400078e0002 */
[----:B------:R-:W1:Y:S02]  /*03f0*/  I2F.RP R3, R252 ;  /* 0x000000fc00037306 */ /* 0x000e640000209400 */
[----:B------:R-:W-:Y:S02]  /*0400*/  IMAD.MOV.U32 R5, RZ, RZ, R0 ;  /* 0x000000ffff057224 */ /* 0x000fe400078e0000 */
[----:B------:R-:W-:Y:S01]  /*0410*/  IMAD.MOV R0, RZ, RZ, -R4 ;  /* 0x000000ffff007224 */ /* 0x000fe200078e0a04 */
[----:B------:R-:W-:Y:S01]  /*0420*/  IADD3 R4, R6, 0xffffffe, RZ ;  /* 0x0ffffffe06047810 */ /* 0x000fe20007ffe0ff */
[----:B------:R-:W-:-:S04]  /*0430*/  IMAD.HI.U32 R2, R2, R5, RZ ;  /* 0x0000000502027227 */ /* 0x000fc800078e00ff */
[----:B------:R-:W-:Y:S02]  /*0440*/  IMAD R0, R2, R0, R5 ;  /* 0x0000000002007224 */ /* 0x000fe400078e0205 */
[----:B------:R2:W-:Y:S01]  /*0450*/  F2I.FTZ.U32.TRUNC.NTZ R5, R4 ;  /* 0x0000000400057305 */ /* 0x0005e2000021f000 */
[----:B------:R-:W-:Y:S02]  /*0460*/  IMAD.MOV.U32 R6, RZ, RZ, RZ ;  /* 0x000000ffff067224 */ /* 0x000fe400078e00ff */
[----:B------:R-:W-:-:S05]  /*0470*/  ISETP.GT.U32.AND P1, PT, R7, R0, PT ;  /* 0x000000000700720c */ /* 0x000fca0003f24070 */
[----:B-1----:R-:W1:Y:S01]  /*0480*/  MUFU.RCP R3, R3 ;  /* 0x0000000300037308 */ /* 0x002e620000001000 */
[----:B--2---:R-:W-:-:S07]  /*0490*/  IMAD.MOV.U32 R4, RZ, RZ, RZ ;  /* 0x000000ffff047224 */ /* 0x004fce00078e00ff */
[----:B------:R-:W-:Y:S02]  /*04a0*/  @!P1 IMAD.IADD R0, R0, 0x1, -R7 ;  /* 0x0000000100009824 */ /* 0x000fe400078e0a07 */
[----:B------:R-:W-:Y:S01]  /*04b0*/  @!P1 VIADD R2, R2, 0x1 ;  /* 0x0000000102029836 */ /* 0x000fe20000000000 */
[----:B------:R-:W-:Y:S02]  /*04c0*/  ISETP.NE.AND P1, PT, R10, RZ, PT ;  /* 0x000000ff0a00720c */ /* 0x000fe40003f25270 */
[----:B------:R-:W-:Y:S02]  /*04d0*/  ISETP.GE.U32.AND P0, PT, R0, R7, PT ;  /* 0x000000070000720c */ /* 0x000fe40003f06070 */
[----:B------:R-:W-:Y:S01]  /*04e0*/  LOP3.LUT R0, R11, R10, RZ, 0x3c, !PT ;  /* 0x0000000a0b007212 */ /* 0x000fe200078e3cff */
[----:B-1----:R-:W-:-:S03]  /*04f0*/  VIADD R7, R3, 0xffffffe ;  /* 0x0ffffffe03077836 */ /* 0x002fc60000000000 */
[----:B------:R-:W-:Y:S01]  /*0500*/  ISETP.GE.AND P2, PT, R0, RZ, PT ;  /* 0x000000ff0000720c */ /* 0x000fe20003f46270 */
[--C-:B------:R-:W-:Y:S02]  /*0510*/  IMAD.MOV R0, RZ, RZ, -R5.reuse ;  /* 0x000000ffff007224 */ /* 0x100fe400078e0a05 */
[----:B------:R-:W1:Y:S02]  /*0520*/  F2I.FTZ.U32.TRUNC.NTZ R7, R7 ;  /* 0x0000000700077305 */ /* 0x000e64000021f000 */
[----:B------:R-:W-:Y:S02]  /*0530*/  IMAD R9, R0, R245, RZ ;  /* 0x000000f500097224 */ /* 0x000fe400078e02ff */
[----:B------:R-:W-:Y:S02]  /*0540*/  @P0 VIADD R2, R2, 0x1 ;  /* 0x0000000102020836 */ /* 0x000fe40000000000 */
[----:B------:R-:W-:-:S04]  /*0550*/  IMAD.HI.U32 R244, R5, R9, R4 ;  /* 0x0000000905f47227 */ /* 0x000fc800078e0004 */
[----:B------:R-:W-:Y:S02]  /*0560*/  @!P2 IADD3 R2, -R2, RZ, RZ ;  /* 0x000000ff0202a210 */ /* 0x000fe40007ffe1ff */
[----:B------:R-:W-:Y:S01]  /*0570*/  @!P1 LOP3.LUT R2, RZ, R10, RZ, 0x33, !PT ;  /* 0x0000000aff029212 */ /* 0x000fe200078e33ff */
[----:B-1----:R-:W-:-:S04]  /*0580*/  IMAD.MOV R13, RZ, RZ, -R7 ;  /* 0x000000ffff0d7224 */ /* 0x002fc800078e0a07 */
[----:B------:R-:W-:Y:S02]  /*0590*/  IMAD.SHL.U32 R3, R2, 0x100, RZ ;  /* 0x0000010002037824 */ /* 0x000fe400078e00ff */
[----:B------:R-:W-:Y:S02]  /*05a0*/  IMAD R5, R13, R252, RZ ;  /* 0x000000fc0d057224 */ /* 0x000fe400078e02ff */
[----:B------:R-:W-:Y:S01]  /*05b0*/  IMAD.MOV R239, RZ, RZ, -R2 ;  /* 0x000000ffffef7224 */ /* 0x000fe200078e0a02 */
[----:B------:R-:W-:Y:S01]  /*05c0*/  IADD3 R14, R3, 0xff, RZ ;  /* 0x000000ff030e7810 */ /* 0x000fe20007ffe0ff */
[----:B------:R-:W-:Y:S01]  /*05d0*/  IMAD.HI.U32 R6, R7, R5, R6 ;  /* 0x0000000507067227 */ /* 0x000fe200078e0006 */
[----:B------:R-:W-:Y:S02]  /*05e0*/  IABS R0, R3 ;  /* 0x0000000300007213 */ /* 0x000fe40000000000 */
[C---:B------:R-:W-:Y:S01]  /*05f0*/  IADD3 R2, R3.reuse, 0x2, RZ ;  /* 0x0000000203027810 */ /* 0x040fe20007ffe0ff */
[C---:B------:R-:W-:Y:S01]  /*0600*/  VIADD R7, R3.reuse, 0x1 ;  /* 0x0000000103077836 */ /* 0x040fe20000000000 */
[----:B------:R-:W-:Y:S01]  /*0610*/  IABS R13, R14 ;  /* 0x0000000e000d7213 */ /* 0x000fe20000000000 */
[----:B------:R-:W-:Y:S01]  /*0620*/  STL [R1+0x1298], R14 ;  /* 0x0012980e01007387 */ /* 0x000fe20000100800 */
[----:B------:R-:W-:Y:S01]  /*0630*/  IMAD R239, R10, R239, R11 ;  /* 0x000000ef0aef7224 */ /* 0x000fe200078e020b */
[----:B------:R-:W-:Y:S01]  /*0640*/  IABS R9, R2 ;  /* 0x0000000200097213 */ /* 0x000fe20000000000 */
[----:B------:R-:W-:Y:S01]  /*0650*/  IMAD.MOV.U32 R5, RZ, RZ, R0 ;  /* 0x000000ffff057224 */ /* 0x000fe200078e0000 */
[----:B------:R1:W-:Y:S01]  /*0660*/  STL [R1+0xea8], R7 ;  /* 0x000ea80701007387 */ /* 0x0003e20000100800 */
[----:B------:R-:W-:-:S02]  /*0670*/  VIADD R4, R3, 0x3 ;  /* 0x0000000303047836 */ /* 0x000fc40000000000 */
[----:B------:R-:W-:Y:S01]  /*0680*/  IMAD.IADD R239, R8, 0x1, R239 ;  /* 0x0000000108ef7824 */ /* 0x000fe200078e02ef */
[----:B------:R2:W-:Y:S01]  /*0690*/  STL [R1+0xea4], R2 ;  /* 0x000ea40201007387 */ /* 0x0005e20000100800 */
[----:B------:R-:W-:Y:S01]  /*06a0*/  IMAD.HI.U32 R0, R6, R5, RZ ;  /* 0x0000000506007227 */ /* 0x000fe200078e00ff */
[----:B------:R-:W-:Y:S02]  /*06b0*/  IABS R11, R4 ;  /* 0x00000004000b7213 */ /* 0x000fe40000000000 */
[----:B------:R3:W-:Y:S01]  /*06c0*/  STL [R1+0xea0], R4 ;  /* 0x000ea00401007387 */ /* 0x0007e20000100800 */
[----:B------:R-:W-:Y:S01]  /*06d0*/  IMAD.MOV R0, RZ, RZ, -R0 ;  /* 0x000000ffff007224 */ /* 0x000fe200078e0a00 */
[----:B-1----:R-:W-:Y:S01]  /*06e0*/  IABS R7, R7 ;  /* 0x0000000700077213 */ /* 0x002fe20000000000 */
[----:B------:R-:W-:Y:S02]  /*06f0*/  VIADD R12, R3, 0x4 ;  /* 0x00000004030c7836 */ /* 0x000fe40000000000 */
[----:B------:R-:W-:-:S02]  /*0700*/  IMAD R126, R252, R0, R5 ;  /* 0x00000000fc7e7224 */ /* 0x000fc400078e0205 */
[C---:B--2---:R-:W-:Y:S01]  /*0710*/  IMAD.HI.U32 R2, R6.reuse, R13, RZ ;  /* 0x0000000d06027227 */ /* 0x044fe200078e00ff */
[----:B------:R1:W-:Y:S03]  /*0720*/  STL [R1+0xeac], R12 ;  /* 0x000eac0c01007387 */ /* 0x0003e60000100800 */
[----:B------:R-:W-:Y:S02]  /*0730*/  IMAD.MOV R8, RZ, RZ, -R2 ;  /* 0x000000ffff087224 */ /* 0x000fe400078e0a02 */
[----:B------:R-:W-:-:S04]  /*0740*/  IMAD.HI.U32 R2, R6, R7, RZ ;  /* 0x0000000706027227 */ /* 0x000fc800078e00ff */
[----:B---3--:R-:W-:Y:S01]  /*0750*/  IMAD.HI.U32 R4, R6, R9, RZ ;  /* 0x0000000906047227 */ /* 0x008fe200078e00ff */
[----:B------:R-:W-:-:S03]  /*0760*/  IADD3 R2, -R2, RZ, RZ ;  /* 0x000000ff02027210 */ /* 0x000fc60007ffe1ff */
[----:B------:R-:W-:-:S04]  /*0770*/  IMAD.HI.U32 R5, R6, R11, RZ ;  /* 0x0000000b06057227 */ /* 0x000fc800078e00ff */
[----:B------:R-:W-:Y:S02]  /*0780*/  IMAD.MOV R4, RZ, RZ, -R4 ;  /* 0x000000ffff047224 */ /* 0x000fe400078e0a04 */
[C---:B------:R-:W-:Y:S02]  /*0790*/  VIADD R10, R3.reuse, 0x5 ;  /* 0x00000005030a7836 */ /* 0x040fe40000000000 */
[C---:B------:R-:W-:Y:S02]  /*07a0*/  IMAD R2, R252.reuse, R2, R7 ;  /* 0x00000002fc027224 */ /* 0x040fe400078e0207 */
[----:B------:R-:W-:Y:S01]  /*07b0*/  IMAD.MOV R5, RZ, RZ, -R5 ;  /* 0x000000ffff057224 */ /* 0x000fe200078e0a05 */
[----:B------:R-:W-:Y:S01]  /*07c0*/  STL [R1+0xec8], R10 ;  /* 0x000ec80a01007387 */ /* 0x000fe20000100800 */
[C---:B------:R-:W-:Y:S01]  /*07d0*/  IMAD R4, R252.reuse, R4, R9 ;  /* 0x00000004fc047224 */ /* 0x040fe200078e0209 */
[C---:B------:R-:W-:Y:S01]  /*07e0*/  IADD3 R9, R3.reuse, 0x6, RZ ;  /* 0x0000000603097810 */ /* 0x040fe20007ffe0ff */
[C---:B------:R-:W-:Y:S01]  /*07f0*/  IMAD R5, R252.reuse, R5, R11 ;  /* 0x00000005fc057224 */ /* 0x040fe200078e020b */
[----:B------:R2:W-:Y:S01]  /*0800*/  STL [R1+0x1c], R2 ;  /* 0x00001c0201007387 */ /* 0x0005e20000100800 */
[----:B------:R-:W-:Y:S01]  /*0810*/  IMAD R0, R252, R8, R13 ;  /* 0x00000008fc007224 */ /* 0x000fe200078e020d */
[----:B------:R-:W-:Y:S01]  /*0820*/  IABS R8, R12 ;  /* 0x0000000c00087213 */ /* 0x000fe20000000000 */
[C---:B-1----:R-:W-:Y:S01]  /*0830*/  VIADD R12, R3.reuse, 0x9 ;  /* 0x00000009030c7836 */ /* 0x042fe20000000000 */
[----:B------:R1:W-:Y:S01]  /*0840*/  STL [R1+0x18], R4 ;  /* 0x0000180401007387 */ /* 0x0003e20000100800 */
[----:B------:R-:W-:-:S02]  /*0850*/  VIADD R248, R3, 0xf6 ;  /* 0x000000f603f87836 */ /* 0x000fc40000000000 */
[----:B------:R-:W-:Y:S01]  /*0860*/  IMAD.MOV.U32 R7, RZ, RZ, R8 ;  /* 0x000000ffff077224 */ /* 0x000fe200078e0008 */
[----:B------:R3:W-:Y:S01]  /*0870*/  STL [R1+0x14], R5 ;  /* 0x0000140501007387 */ /* 0x0007e20000100800 */
[C---:B------:R-:W-:Y:S01]  /*0880*/  VIADD R8, R3.reuse, 0x8 ;  /* 0x0000000803087836 */ /* 0x040fe20000000000 */
[----:B--2---:R-:W-:Y:S02]  /*0890*/  IABS R2, R10 ;  /* 0x0000000a00027213 */ /* 0x004fe40000000000 */
[----:B------:R2:W-:Y:S01]  /*08a0*/  STL [R1+0xecc], R9 ;  /* 0x000ecc0901007387 */ /* 0x0005e20000100800 */
[----:B-1----:R-:W-:Y:S01]  /*08b0*/  VIADD R4, R3, 0x7 ;  /* 0x0000000703047836 */ /* 0x002fe20000000000 */
[----:B------:R-:W-:Y:S01]  /*08c0*/  IABS R10, R8 ;  /* 0x00000008000a7213 */ /* 0x000fe20000000000 */
[----:B---3--:R-:W-:-:S03]  /*08d0*/  IMAD.MOV.U32 R5, RZ, RZ, R2 ;  /* 0x000000ffff057224 */ /* 0x008fc600078e0002 */
[----:B------:R1:W-:Y:S01]  /*08e0*/  STL [R1+0xed4], R4 ;  /* 0x000ed40401007387 */ /* 0x0003e20000100800 */
[----:B------:R-:W-:Y:S01]  /*08f0*/  IABS R11, R4 ;  /* 0x00000004000b7213 */ /* 0x000fe20000000000 */
[C---:B------:R-:W-:Y:S01]  /*0900*/  IMAD.HI.U32 R2, R6.reuse, R7, RZ ;  /* 0x0000000706027227 */ /* 0x040fe200078e00ff */
[----:B--2---:R-:W-:Y:S01]  /*0910*/  IABS R9, R9 ;  /* 0x0000000900097213 */ /* 0x004fe20000000000 */
[----:B------:R2:W-:Y:S02]  /*0920*/  STL [R1+0xedc], R8 ;  /* 0x000edc0801007387 */ /* 0x0005e40000100800 */
[----:B------:R-:W-:Y:S02]  /*0930*/  IMAD.MOV R2, RZ, RZ, -R2 ;  /* 0x000000ffff027224 */ /* 0x000fe400078e0a02 */
[----:B-1----:R-:W-:-:S05]  /*0940*/  IMAD.HI.U32 R4, R6, R5, RZ ;  /* 0x0000000506047227 */ /* 0x002fca00078e00ff */
[----:B--2---:R-:W-:Y:S01]  /*0950*/  IADD3 R8, -R4, RZ, RZ ;  /* 0x000000ff04087210 */ /* 0x004fe20007ffe1ff */
[----:B------:R-:W-:Y:S02]  /*0960*/  IMAD R4, R252, R2, R7 ;  /* 0x00000002fc047224 */ /* 0x000fe400078e0207 */
[----:B------:R-:W-:-:S03]  /*0970*/  IMAD.HI.U32 R2, R6, R9, RZ ;  /* 0x0000000906027227 */ /* 0x000fc600078e00ff */
[----:B------:R1:W-:Y:S01]  /*0980*/  STL [R1+0x10], R4 ;  /* 0x0000100401007387 */ /* 0x0003e20000100800 */
[C---:B------:R-:W-:Y:S02]  /*0990*/  IMAD R8, R252.reuse, R8, R5 ;  /* 0x00000008fc087224 */ /* 0x040fe400078e0205 */
[----:B------:R-:W-:Y:S02]  /*09a0*/  IMAD.MOV R2, RZ, RZ, -R2 ;  /* 0x000000ffff027224 */ /* 0x000fe400078e0a02 */
[----:B------:R-:W-:Y:S01]  /*09b0*/  IMAD.MOV.U32 R7, RZ, RZ, R10 ;  /* 0x000000ffff077224 */ /* 0x000fe200078e000a */
[----:B------:R2:W-:Y:S01]  /*09c0*/  STL [R1+0xc], R8 ;  /* 0x00000c0801007387 */ /* 0x0005e20000100800 */
[----:B------:R-:W-:Y:S01]  /*09d0*/  IADD3 R10, R3, 0xa, RZ ;  /* 0x0000000a030a7810 */ /* 0x000fe20007ffe0ff */
[----:B------:R-:W-:Y:S02]  /*09e0*/  IMAD R2, R252, R2, R9 ;  /* 0x00000002fc027224 */ /* 0x000fe400078e0209 */
[C---:B-1----:R-:W-:Y:S01]  /*09f0*/  IMAD.HI.U32 R4, R6.reuse, R11, RZ ;  /* 0x0000000b06047227 */ /* 0x042fe200078e00ff */
[----:B------:R-:W-:Y:S03]  /*0a00*/  STL [R1+0xee0], R12 ;  /* 0x000ee00c01007387 */ /* 0x000fe60000100800 */
[----:B------:R-:W-:Y:S01]  /*0a10*/  IMAD.MOV R4, RZ, RZ, -R4 ;  /* 0x000000ffff047224 */ /* 0x000fe200078e0a04 */
[----:B------:R1:W-:Y:S01]  /*0a20*/  STL [R1+0xee8], R10 ;  /* 0x000ee80a01007387 */ /* 0x0003e20000100800 */
[----:B--2---:R-:W-:Y:S01]  /*0a30*/  IABS R8, R12 ;  /* 0x0000000c00087213 */ /* 0x004fe20000000000 */
[----:B------:R-:W-:-:S02]  /*0a40*/  IMAD.HI.U32 R5, R6, R7, RZ ;  /* 0x0000000706057227 */ /* 0x000fc400078e00ff */
[----:B------:R2:W-:Y:S02]  /*0a50*/  STL [R1+0x8], R2 ;  /* 0x0000080201007387 */ /* 0x0005e40000100800 */
[----:B------:R-:W-:Y:S02]  /*0a60*/  IMAD.MOV.U32 R9, RZ, RZ, R8 ;  /* 0x000000ffff097224 */ /* 0x000fe400078e0008 */
[----:B------:R-:W-:Y:S01]  /*0a70*/  IMAD R251, R252, R4, R11 ;  /* 0x00000004fcfb7224 */ /* 0x000fe200078e020b */
[----:B------:R-:W-:Y:S01]  /*0a80*/  IABS R11, R10 ;  /* 0x0000000a000b7213 */ /* 0x000fe20000000000 */
[----:B------:R-:W-:Y:S01]  /*0a90*/  IMAD.MOV R5, RZ, RZ, -R5 ;  /* 0x000000ffff057224 */ /* 0x000fe200078e0a05 */
[C---:B-1----:R-:W-:Y:S01]  /*0aa0*/  IADD3 R10, R3.reuse, 0xd, RZ ;  /* 0x0000000d030a7810 */ /* 0x042fe20007ffe0ff */
[----:B------:R-:W-:Y:S02]  /*0ab0*/  VIADD R12, R3, 0xb ;  /* 0x0000000b030c7836 */ /* 0x000fe40000000000 */
[----:B--2---:R-:W-:-:S03]  /*0ac0*/  IMAD.HI.U32 R2, R6, R9, RZ ;  /* 0x0000000906027227 */ /* 0x004fc600078e00ff */
[----:B------:R-:W-:Y:S01]  /*0ad0*/  IABS R13, R12 ;  /* 0x0000000c000d7213 */ /* 0x000fe20000000000 */
[----:B------:R-:W-:Y:S01]  /*0ae0*/  IMAD R250, R252, R5, R7 ;  /* 0x00000005fcfa7224 */ /* 0x000fe200078e0207 */
[----:B------:R-:W-:Y:S01]  /*0af0*/  IABS R5, R10 ;  /* 0x0000000a00057213 */ /* 0x000fe20000000000 */
[----:B------:R-:W-:Y:S01]  /*0b00*/  VIADD R4, R3, 0xc ;  /* 0x0000000c03047836 */ /* 0x000fe20000000000 */
[----:B------:R-:W-:Y:S01]  /*0b10*/  STL [R1+0xef0], R12 ;  /* 0x000ef00c01007387 */ /* 0x000fe20000100800 */
[----:B------:R-:W-:-:S03]  /*0b20*/  IMAD.MOV R2, RZ, RZ, -R2 ;  /* 0x000000ffff027224 */ /* 0x000fc600078e0a02 */
[----:B------:R1:W-:Y:S01]  /*0b30*/  STL [R1+0xef4], R4 ;  /* 0x000ef40401007387 */ /* 0x0003e20000100800 */
[----:B------:R-:W-:Y:S01]  /*0b40*/  IABS R15, R4 ;  /* 0x00000004000f7213 */ /* 0x000fe20000000000 */
[----:B------:R-:W-:Y:S02]  /*0b50*/  IMAD R2, R252, R2, R9 ;  /* 0x00000002fc027224 */ /* 0x000fe400078e0209 */
[----:B------:R-:W-:Y:S01]  /*0b60*/  IMAD.MOV.U32 R9, RZ, RZ, R5 ;  /* 0x000000ffff097224 */ /* 0x000fe200078e0005 */
[----:B------:R2:W-:Y:S01]  /*0b70*/  STL [R1+0xf00], R10 ;  /* 0x000f000a01007387 */ /* 0x0005e20000100800 */
[----:B------:R-:W-:-:S04]  /*0b80*/  IMAD.HI.U32 R5, R6, R13, RZ ;  /* 0x0000000d06057227 */ /* 0x000fc800078e00ff */
[----:B-1----:R-:W-:Y:S01]  /*0b90*/  IMAD.HI.U32 R4, R6, R11, RZ ;  /* 0x0000000b06047227 */ /* 0x002fe200078e00ff */
[----:B------:R-:W-:-:S03]  /*0ba0*/  IADD3 R5, -R5, RZ, RZ ;  /* 0x000000ff05057210 */ /* 0x000fc60007ffe1ff */
[----:B------:R-:W-:Y:S02]  /*0bb0*/  IMAD.MOV R4, RZ, RZ, -R4 ;  /* 0x000000ffff047224 */ /* 0x000fe400078e0a04 */
[----:B------:R-:W-:Y:S02]  /*0bc0*/  VIADD R12, R3, 0xe ;  /* 0x0000000e030c7836 */ /* 0x000fe40000000000 */
[----:B------:R-:W-:-:S03]  /*0bd0*/  IMAD.HI.U32 R7, R6, R15, RZ ;  /* 0x0000000f06077227 */ /* 0x000fc600078e00ff */
[----:B------:R-:W-:Y:S01]  /*0be0*/  STL [R1+0xf04], R12 ;  /* 0x000f040c01007387 */ /* 0x000fe20000100800 */
[----:B------:R-:W-:-:S04]  /*0bf0*/  IMAD.HI.U32 R8, R6, R9, RZ ;  /* 0x0000000906087227 */ /* 0x000fc800078e00ff */
[----:B--2---:R-:W-:Y:S02]  /*0c00*/  VIADD R10, R3, 0xf ;  /* 0x0000000f030a7836 */ /* 0x004fe40000000000 */
[C---:B------:R-:W-:Y:S01]  /*0c10*/  IMAD R4, R252.reuse, R4, R11 ;  /* 0x00000004fc047224 */ /* 0x040fe200078e020b */
[----:B------:R-:W-:Y:S01]  /*0c20*/  IABS R11, R12 ;  /* 0x0000000c000b7213 */ /* 0x000fe20000000000 */
[----:B------:R-:W-:Y:S01]  /*0c30*/  IMAD.MOV R7, RZ, RZ, -R7 ;  /* 0x000000ffff077224 */ /* 0x000fe200078e0a07 */
[----:B------:R1:W-:Y:S01]  /*0c40*/  STL [R1+0xf08], R10 ;  /* 0x000f080a01007387 */ /* 0x0003e20000100800 */
[----:B------:R-:W-:Y:S02]  /*0c50*/  IMAD.MOV R8, RZ, RZ, -R8 ;  /* 0x000000ffff087224 */ /* 0x000fe400078e0a08 */
[C---:B------:R-:W-:Y:S01]  /*0c60*/  IMAD R5, R252.reuse, R5, R13 ;  /* 0x00000005fc057224 */ /* 0x040fe200078e020d */
[----:B------:R-:W-:Y:S01]  /*0c70*/  IABS R13, R10 ;  /* 0x0000000a000d7213 */ /* 0x000fe20000000000 */
[----:B------:R-:W-:-:S02]  /*0c80*/  IMAD R7, R252, R7, R15 ;  /* 0x00000007fc077224 */ /* 0x000fc400078e020f */
[----:B------:R-:W-:Y:S01]  /*0c90*/  IMAD R8, R252, R8, R9 ;  /* 0x00000008fc087224 */ /* 0x000fe200078e0209 */
[----:B------:R2:W-:Y:S01]  /*0ca0*/  STL [R1+0x12f4], R5 ;  /* 0x0012f40501007387 */ /* 0x0005e20000100800 */
[----:B------:R-:W-:-:S03]  /*0cb0*/  IMAD.HI.U32 R9, R6, R11, RZ ;  /* 0x0000000b06097227 */ /* 0x000fc600078e00ff */
[----:B------:R3:W-:Y:S01]  /*0cc0*/  STL [R1+0x12f8], R7 ;  /* 0x0012f80701007387 */ /* 0x0007e20000100800 */
[C---:B-1----:R-:W-:Y:S02]  /*0cd0*/  VIADD R10, R3.reuse, 0x10 ;  /* 0x00000010030a7836 */ /* 0x042fe40000000000 */
[----:B------:R-:W-:Y:S01]  /*0ce0*/  IMAD.MOV R9, RZ, RZ, -R9 ;  /* 0x000000ffff097224 */ /* 0x000fe200078e0a09 */
[----:B------:R-:W-:Y:S02]  /*0cf0*/  STL [R1+0x12f0], R8 ;  /* 0x0012f00801007387 */ /* 0x000fe40000100800 */
[----:B------:R-:W-:Y:S01]  /*0d00*/  IABS R15, R10 ;  /* 0x0000000a000f7213 */ /* 0x000fe20000000000 */
[C---:B--2---:R-:W-:Y:S01]  /*0d10*/  VIADD R5, R3.reuse, 0x12 ;  /* 0x0000001203057836 */ /* 0x044fe20000000000 */
[----:B------:R1:W-:Y:S01]  /*0d20*/  STL [R1+0xf10], R10 ;  /* 0x000f100a01007387 */ /* 0x0003e20000100800 */
[----:B------:R-:W-:Y:S01]  /*0d30*/  IMAD R9, R252, R9, R11 ;  /* 0x00000009fc097224 */ /* 0x000fe200078e020b */
[----:B---3--:R-:W-:Y:S01]  /*0d40*/  IADD3 R7, R3, 0x11, RZ ;  /* 0x0000001103077810 */ /* 0x008fe20007ffe0ff */
[----:B------:R-:W-:Y:S01]  /*0d50*/  IMAD.HI.U32 R11, R6, R15, RZ ;  /* 0x0000000f060b7227 */ /* 0x000fe200078e00ff */
[----:B------:R-:W-:-:S02]  /*0d60*/  IABS R19, R5 ;  /* 0x0000000500137213 */ /* 0x000fc40000000000 */
[----:B------:R-:W-:Y:S01]  /*0d70*/  IABS R17, R7 ;  /* 0x0000000700117213 */ /* 0x000fe20000000000 */
[----:B------:R-:W-:Y:S01]  /*0d80*/  STL [R1+0xf18], R7 ;  /* 0x000f180701007387 */ /* 0x000fe20000100800 */
[----:B------:R-:W-:Y:S01]  /*0d90*/  IADD3 R11, -R11, RZ, RZ ;  /* 0x000000ff0b0b7210 */ /* 0x000fe20007ffe1ff */
[C---:B-1----:R-:W-:Y:S02]  /*0da0*/  IMAD.HI.U32 R10, R6.reuse, R13, RZ ;  /* 0x0000000d060a7227 */ /* 0x042fe400078e00ff */
[----:B------:R1:W-:Y:S01]  /*0db0*/  STL [R1+0xf1c], R5 ;  /* 0x000f1c0501007387 */ /* 0x0003e20000100800 */
[----:B------:R-:W-:Y:S01]  /*0dc0*/  IADD3 R8, R3, 0x15, RZ ;  /* 0x0000001503087810 */ /* 0x000fe20007ffe0ff */
[----:B------:R-:W-:Y:S02]  /*0dd0*/  IMAD.MOV R10, RZ, RZ, -R10 ;  /* 0x000000ffff0a7224 */ /* 0x000fe400078e0a0a */
[----:B------:R-:W-:Y:S01]  /*0de0*/  IMAD.HI.U32 R12, R6, R17, RZ ;  /* 0x00000011060c7227 */ /* 0x000fe200078e00ff */
[----:B------:R-:W-:-:S03]  /*0df0*/  IABS R21, R8 ;  /* 0x0000000800157213 */ /* 0x000fc60000000000 */
[----:B------:R-:W-:Y:S02]  /*0e00*/  IMAD R10, R252, R10, R13 ;  /* 0x0000000afc0a7224 */ /* 0x000fe400078e020d */
[C---:B-1----:R-:W-:Y:S02]  /*0e10*/  VIADD R5, R3.reuse, 0x14 ;  /* 0x0000001403057836 */ /* 0x042fe40000000000 */
[----:B------:R-:W-:Y:S01]  /*0e20*/  IMAD.HI.U32 R13, R6, R19, RZ ;  /* 0x00000013060d7227 */ /* 0x000fe200078e00ff */
[----:B------:R-:W-:Y:S03]  /*0e30*/  STL [R1+0x12ec], R10 ;  /* 0x0012ec0a01007387 */ /* 0x000fe60000100800 */
[----:B------:R-:W-:Y:S02]  /*0e40*/  VIADD R7, R3, 0x13 ;  /* 0x0000001303077836 */ /* 0x000fe40000000000 */
[C---:B------:R-:W-:Y:S01]  /*0e50*/  IMAD R11, R252.reuse, R11, R15 ;  /* 0x0000000bfc0b7224 */ /* 0x040fe200078e020f */
[----:B------:R-:W-:Y:S01]  /*0e60*/  IABS R15, R5 ;  /* 0x00000005000f7213 */ /* 0x000fe20000000000 */
[----:B------:R-:W-:Y:S01]  /*0e70*/  IMAD.MOV R13, RZ, RZ, -R13 ;  /* 0x000000ffff0d7224 */ /* 0x000fe200078e0a0d */
[----:B------:R-:W-:Y:S01]  /*0e80*/  IABS R14, R7 ;  /* 0x00000007000e7213 */ /* 0x000fe20000000000 */
[----:B------:R-:W-:Y:S01]  /*0e90*/  IMAD.MOV R12, RZ, RZ, -R12 ;  /* 0x000000ffff0c7224 */ /* 0x000fe200078e0a0c */
[----:B------:R1:W-:Y:S01]  /*0ea0*/  STL [R1+0xf28], R7 ;  /* 0x000f280701007387 */ /* 0x0003e20000100800 */
[----:B------:R-:W-:-:S02]  /*0eb0*/  IMAD R13, R252, R13, R19 ;  /* 0x0000000dfc0d7224 */ /* 0x000fc400078e0213 */
[----:B------:R-:W-:Y:S01]  /*0ec0*/  IMAD.MOV.U32 R19, RZ, RZ, R15 ;  /* 0x000000ffff137224 */ /* 0x000fe200078e000f */
[----:B------:R2:W-:Y:S01]  /*0ed0*/  STL [R1+0xf2c], R5 ;  /* 0x000f2c0501007387 */ /* 0x0005e20000100800 */
[----:B------:R-:W-:Y:S02]  /*0ee0*/  IMAD R12, R252, R12, R17 ;  /* 0x0000000cfc0c7224 */ /* 0x000fe400078e0211 */
[----:B------:R-:W-:Y:S01]  /*0ef0*/  IMAD.MOV.U32 R17, RZ, RZ, R14 ;  /* 0x000000ffff117224 */ /* 0x000fe200078e000e */
[----:B------:R-:W-:Y:S01]  /*0f00*/  STL [R1+0xf34], R8 ;  /* 0x000f340801007387 */ /* 0x000fe20000100800 */
[----:B------:R-:W-:-:S04]  /*0f10*/  IMAD.HI.U32 R15, R6, R19, RZ ;  /* 0x00000013060f7227 */ /* 0x000fc800078e00ff */
[----:B-1----:R-:W-:Y:S01]  /*0f20*/  VIADD R7, R3, 0x16 ;  /* 0x0000001603077836 */ /* 0x002fe20000000000 */
[----:B------:R-:W-:Y:S01]  /*0f30*/  IADD3 R15, -R15, RZ, RZ ;  /* 0x000000ff0f0f7210 */ /* 0x000fe20007ffe1ff */
[----:B------:R-:W-:-:S03]  /*0f40*/  IMAD.HI.U32 R14, R6, R17, RZ ;  /* 0x00000011060e7227 */ /* 0x000fc600078e00ff */
[----:B------:R1:W-:Y:S01]  /*0f50*/  STL [R1+0xf3c], R7 ;  /* 0x000f3c0701007387 */ /* 0x0003e20000100800 */
[C---:B--2---:R-:W-:Y:S01]  /*0f60*/  VIADD R5, R3.reuse, 0x17 ;  /* 0x0000001703057836 */ /* 0x044fe20000000000 */
[----:B------:R-:W-:Y:S01]  /*0f70*/  IABS R23, R7 ;  /* 0x0000000700177213 */ /* 0x000fe20000000000 */
[----:B------:R-:W-:Y:S02]  /*0f80*/  IMAD.MOV R14, RZ, RZ, -R14 ;  /* 0x000000ffff0e7224 */ /* 0x000fe400078e0a0e */
[----:B------:R-:W-:Y:S01]  /*0f90*/  IMAD.HI.U32 R16, R6, R21, RZ ;  /* 0x0000001506107227 */ /* 0x000fe200078e00ff */
[----:B------:R-:W-:Y:S01]  /*0fa0*/  IABS R25, R5 ;  /* 0x0000000500197213 */ /* 0x000fe20000000000 */
[----:B------:R2:W-:Y:S02]  /*0fb0*/  STL [R1+0xf44], R5 ;  /* 0x000f440501007387 */ /* 0x0005e40000100800 */
[----:B------:R-:W-:Y:S02]  /*0fc0*/  IMAD R15, R252, R15, R19 ;  /* 0x0000000ffc0f7224 */ /* 0x000fe400078e0213 */
[----:B-1----:R-:W-:-:S02]  /*0fd0*/  VIADD R7, R3, 0x18 ;  /* 0x0000001803077836 */ /* 0x002fc40000000000 */
[----:B------:R-:W-:Y:S02]  /*0fe0*/  IMAD R14, R252, R14, R17 ;  /* 0x0000000efc0e7224 */ /* 0x000fe400078e0211 */
[----:B------:R-:W-:Y:S01]  /*0ff0*/  IMAD.MOV R16, RZ, RZ, -R16 ;  /* 0x000000ffff107224 */ /* 0x000fe200078e0a10 */
[----:B------:R-:W-:Y:S01]  /*1000*/  IABS R19, R7 ;  /* 0x0000000700137213 */ /* 0x000fe20000000000 */
[C---:B------:R-:W-:Y:S01]  /*1010*/  IMAD.HI.U32 R17, R6.reuse, R23, RZ ;  /* 0x0000001706117227 */ /* 0x040fe200078e00ff */
[----:B------:R1:W-:Y:S03]  /*1020*/  STL [R1+0xf48], R7 ;  /* 0x000f480701007387 */ /* 0x0003e60000100800 */
[----:B------:R-:W-:-:S04]  /*1030*/  IMAD.HI.U32 R18, R6, R25, RZ ;  /* 0x0000001906127227 */ /* 0x000fc800078e00ff */
[----:B------:R-:W-:Y:S01]  /*1040*/  IMAD R16, R252, R16, R21 ;  /* 0x00000010fc107224 */ /* 0x000fe200078e0215 */
[----:B------:R-:W-:Y:S01]  /*1050*/  IADD3 R18, -R18, RZ, RZ ;  /* 0x000000ff12127210 */ /* 0x000fe20007ffe1ff */
[----:B------:R-:W-:Y:S02]  /*1060*/  IMAD.MOV R17, RZ, RZ, -R17 ;  /* 0x000000ffff117224 */ /* 0x000fe400078e0a11 */
[C---:B--2---:R-:W-:Y:S02]  /*1070*/  VIADD R5, R3.reuse, 0x19 ;  /* 0x0000001903057836 */ /* 0x044fe40000000000 */
[----:B------:R-:W-:Y:S02]  /*1080*/  IMAD.MOV.U32 R21, RZ, RZ, R19 ;  /* 0x000000ffff157224 */ /* 0x000fe400078e0013 */
[----:B------:R-:W-:Y:S01]  /*1090*/  IMAD R17, R252, R17, R23 ;  /* 0x00000011fc117224 */ /* 0x000fe200078e0217 */
[----:B------:R-:W-:Y:S01]  /*10a0*/  IABS R23, R5 ;  /* 0x0000000500177213 */ /* 0x000fe20000000000 */
[----:B------:R-:W-:Y:S01]  /*10b0*/  IMAD.HI.U32 R19, R6, R21, RZ ;  /* 0x0000001506137227 */ /* 0x000fe200078e00ff */
[----:B------:R2:W-:Y:S03]  /*10c0*/  STL [R1+0xf50], R5 ;  /* 0x000f500501007387 */ /* 0x0005e60000100800 */
[----:B------:R-:W-:Y:S01]  /*10d0*/  VIADD R8, R3, 0x1a ;  /* 0x0000001a03087836 */ /* 0x000fe20000000000 */
[----:B------:R-:W-:Y:S01]  /*10e0*/  IADD3 R19, -R19, RZ, RZ ;  /* 0x000000ff13137210 */ /* 0x000fe20007ffe1ff */
[----:B------:R-:W-:-:S02]  /*10f0*/  IMAD R18, R252, R18, R25 ;  /* 0x00000012fc127224 */ /* 0x000fc400078e0219 */
[C---:B-1----:R-:W-:Y:S01]  /*1100*/  VIADD R7, R3.reuse, 0x1b ;  /* 0x0000001b03077836 */ /* 0x042fe20000000000 */
[----:B------:R-:W-:Y:S01]  /*1110*/  IABS R25, R8 ;  /* 0x0000000800197213 */ /* 0x000fe20000000000 */
[----:B------:R-:W-:Y:S01]  /*1120*/  IMAD.HI.U32 R20, R6, R23, RZ ;  /* 0x0000001706147227 */ /* 0x000fe200078e00ff */
[----:B------:R-:W-:Y:S02]  /*1130*/  STL [R1+0xf58], R8 ;  /* 0x000f580801007387 */ /* 0x000fe40000100800 */
[----:B------:R-:W-:Y:S01]  /*1140*/  IABS R27, R7 ;  /* 0x00000007001b7213 */ /* 0x000fe20000000000 */
[----:B--2---:R-:W-:Y:S01]  /*1150*/  VIADD R5, R3, 0x1c ;  /* 0x0000001c03057836 */ /* 0x004fe20000000000 */
[----:B------:R1:W-:Y:S01]  /*1160*/  STL [R1+0xf5c], R7 ;  /* 0x000f5c0701007387 */ /* 0x0003e20000100800 */
[----:B------:R-:W-:Y:S02]  /*1170*/  IMAD.MOV R20, RZ, RZ, -R20 ;  /* 0x000000ffff147224 */ /* 0x000fe400078e0a14 */
[----:B------:R-:W-:Y:S01]  /*1180*/  IMAD R19, R252, R19, R21 ;  /* 0x00000013fc137224 */ /* 0x000fe200078e0215 */
[----:B------:R-:W-:Y:S01]  /*1190*/  IABS R29, R5 ;  /* 0x00000005001d7213 */ /* 0x000fe20000000000 */
[----:B------:R-:W-:Y:S01]  /*11a0*/  IMAD.HI.U32 R21, R6, R25, RZ ;  /* 0x0000001906157227 */ /* 0x000fe200078e00ff */
[----:B------:R2:W-:Y:S03]  /*11b0*/  STL [R1+0xf64], R5 ;  /* 0x000f640501007387 */ /* 0x0005e60000100800 */
[----:B------:R-:W-:-:S02]  /*11c0*/  IMAD R20, R252, R20, R23 ;  /* 0x00000014fc147224 */ /* 0x000fc400078e0217 */
[C---:B-1----:R-:W-:Y:S02]  /*11d0*/  VIADD R7, R3.reuse, 0x1d ;  /* 0x0000001d03077836 */ /* 0x042fe40000000000 */
[----:B------:R-:W-:Y:S01]  /*11e0*/  IMAD.HI.U32 R23, R6, R29, RZ ;  /* 0x0000001d06177227 */ /* 0x000fe200078e00ff */
[----:B--2---:R-:W-:-:S03]  /*11f0*/  IADD3 R5, R3, 0x1e, RZ ;  /* 0x0000001e03057810 */ /* 0x004fc60007ffe0ff */
[----:B------:R-:W-:Y:S01]  /*1200*/  IMAD.MOV R21, RZ, RZ, -R21 ;  /* 0x000000ffff157224 */ /* 0x000fe200078e0a15 */
[----:B------:R-:W-:Y:S01]  /*1210*/  IABS R24, R7 ;  /* 0x0000000700187213 */ /* 0x000fe20000000000 */
[----:B------:R-:W-:Y:S01]  /*1220*/  IMAD.HI.U32 R22, R6, R27, RZ ;  /* 0x0000001b06167227 */ /* 0x000fe200078e00ff */
[----:B------:R1:W-:Y:S03]  /*1230*/  STL [R1+0xf70], R7 ;  /* 0x000f700701007387 */ /* 0x0003e60000100800 */
[----:B------:R-:W-:Y:S01]  /*1240*/  IMAD.MOV R23, RZ, RZ, -R23 ;  /* 0x000000ffff177224 */ /* 0x000fe200078e0a17 */
[----:B------:R-:W-:Y:S01]  /*1250*/  STL [R1+0xf74], R5 ;  /* 0x000f740501007387 */ /* 0x000fe20000100800 */
[----:B------:R-:W-:Y:S01]  /*1260*/  IMAD R21, R252, R21, R25 ;  /* 0x00000015fc157224 */ /* 0x000fe200078e0219 */
[----:B------:R-:W-:Y:S01]  /*1270*/  IABS R25, R5 ;  /* 0x0000000500197213 */ /* 0x000fe20000000000 */
[----:B------:R-:W-:-:S02]  /*1280*/  IMAD.MOV R22, RZ, RZ, -R22 ;  /* 0x000000ffff167224 */ /* 0x000fc400078e0a16 */
[C---:B------:R-:W-:Y:S02]  /*1290*/  VIADD R8, R3.reuse, 0x1f ;  /* 0x0000001f03087836 */ /* 0x040fe40000000000 */
[C---:B------:R-:W-:Y:S01]  /*12a0*/  IMAD R23, R252.reuse, R23, R29 ;  /* 0x00000017fc177224 */ /* 0x040fe200078e021d */
[----:B------:R-:W-:Y:S01]  /*12b0*/  MOV R29, R25 ;  /* 0x00000019001d7202 */ /* 0x000fe20000000f00 */
[----:B------:R-:W-:Y:S01]  /*12c0*/  IMAD R22, R252, R22, R27 ;  /* 0x00000016fc167224 */ /* 0x000fe200078e021b */
[----:B------:R-:W-:Y:S01]  /*12d0*/  IABS R31, R8 ;  /* 0x00000008001f7213 */ /* 0x000fe20000000000 */
[----:B------:R-:W-:Y:S01]  /*12e0*/  IMAD.MOV.U32 R27, RZ, RZ, R24 ;  /* 0x000000ffff1b7224 */ /* 0x000fe200078e0018 */
[----:B------:R2:W-:Y:S01]  /*12f0*/  STL [R1+0xf7c], R8 ;  /* 0x000f7c0801007387 */ /* 0x0005e20000100800 */
[----:B-1----:R-:W-:Y:S02]  /*1300*/  VIADD R7, R3, 0x20 ;  /* 0x0000002003077836 */ /* 0x002fe40000000000 */
[----:B------:R-:W-:-:S03]  /*1310*/  IMAD.HI.U32 R24, R6, R27, RZ ;  /* 0x0000001b06187227 */ /* 0x000fc600078e00ff */
[----:B------:R1:W-:Y:S01]  /*1320*/  STL [R1+0xf84], R7 ;  /* 0x000f840701007387 */ /* 0x0003e20000100800 */
[C---:B------:R-:W-:Y:S01]  /*1330*/  IMAD.HI.U32 R25, R6.reuse, R29, RZ ;  /* 0x0000001d06197227 */ /* 0x040fe200078e00ff */
[----:B------:R-:W-:Y:S02]  /*1340*/  IABS R33, R7 ;  /* 0x0000000700217213 */ /* 0x000fe40000000000 */
[C---:B--2---:R-:W-:Y:S01]  /*1350*/  IADD3 R8, R3.reuse, 0x24, RZ ;  /* 0x0000002403087810 */ /* 0x044fe20007ffe0ff */
[----:B------:R-:W-:Y:S02]  /*1360*/  VIADD R5, R3, 0x21 ;  /* 0x0000002103057836 */ /* 0x000fe40000000000 */
[----:B------:R-:W-:-:S03]  /*1370*/  IMAD.HI.U32 R26, R6, R31, RZ ;  /* 0x0000001f061a7227 */ /* 0x000fc600078e00ff */
[----:B------:R-:W-:Y:S01]  /*1380*/  IABS R35, R5 ;  /* 0x0000000500237213 */ /* 0x000fe20000000000 */
[----:B------:R-:W-:Y:S01]  /*1390*/  IMAD.MOV R24, RZ, RZ, -R24 ;  /* 0x000000ffff187224 */ /* 0x000fe200078e0a18 */
[----:B------:R-:W-:Y:S01]  /*13a0*/  IADD3 R26, -R26, RZ, RZ ;  /* 0x000000ff1a1a7210 */ /* 0x000fe20007ffe1ff */
[----:B------:R-:W-:Y:S01]  /*13b0*/  IMAD.MOV R25, RZ, RZ, -R25 ;  /* 0x000000ffff197224 */ /* 0x000fe200078e0a19 */
[----:B------:R2:W-:Y:S01]  /*13c0*/  STL [R1+0xf88], R5 ;  /* 0x000f880501007387 */ /* 0x0005e20000100800 */
[----:B-1----:R-:W-:Y:S02]  /*13d0*/  VIADD R7, R3, 0x22 ;  /* 0x0000002203077836 */ /* 0x002fe40000000000 */
[C---:B------:R-:W-:Y:S02]  /*13e0*/  IMAD R24, R252.reuse, R24, R27 ;  /* 0x00000018fc187224 */ /* 0x040fe400078e021b */
[----:B------:R-:W-:Y:S01]  /*13f0*/  IMAD R25, R252, R25, R29 ;  /* 0x00000019fc197224 */ /* 0x000fe200078e021d */
[----:B------:R-:W-:Y:S01]  /*1400*/  IABS R29, R7 ;  /* 0x00000007001d7213 */ /* 0x000fe20000000000 */
[C---:B------:R-:W-:Y:S01]  /*1410*/  IMAD.HI.U32 R27, R6.reuse, R33, RZ ;  /* 0x00000021061b7227 */ /* 0x040fe200078e00ff */
[----:B------:R1:W-:Y:S03]  /*1420*/  STL [R1+0xf8c], R7 ;  /* 0x000f8c0701007387 */ /* 0x0003e60000100800 */
[----:B------:R-:W-:-:S04]  /*1430*/  IMAD.HI.U32 R28, R6, R35, RZ ;  /* 0x00000023061c7227 */ /* 0x000fc800078e00ff */
[----:B------:R-:W-:Y:S02]  /*1440*/  IMAD.MOV R27, RZ, RZ, -R27 ;  /* 0x000000ffff1b7224 */ /* 0x000fe400078e0a1b */
[C---:B--2---:R-:W-:Y:S02]  /*1450*/  VIADD R5, R3.reuse, 0x23 ;  /* 0x0000002303057836 */ /* 0x044fe40000000000 */
[C---:B------:R-:W-:Y:S02]  /*1460*/  IMAD R26, R252.reuse, R26, R31 ;  /* 0x0000001afc1a7224 */ /* 0x040fe400078e021f */
[----:B------:R-:W-:Y:S01]  /*1470*/  IMAD.MOV.U32 R31, RZ, RZ, R29 ;  /* 0x000000ffff1f7224 */ /* 0x000fe200078e001d */
[----:B------:R2:W-:Y:S01]  /*1480*/  STL [R1+0xf94], R5 ;  /* 0x000f940501007387 */ /* 0x0005e20000100800 */
[----:B------:R-:W-:Y:S02]  /*1490*/  IMAD.MOV R28, RZ, RZ, -R28 ;  /* 0x000000ffff1c7224 */ /* 0x000fe400078e0a1c */
[----:B------:R-:W-:Y:S01]  /*14a0*/  IMAD R27, R252, R27, R33 ;  /* 0x0000001bfc1b7224 */ /* 0x000fe200078e0221 */
[----:B------:R-:W-:Y:S01]  /*14b0*/  IABS R33, R5 ;  /* 0x0000000500217213 */ /* 0x000fe20000000000 */
[----:B------:R-:W-:Y:S01]  /*14c0*/  IMAD.HI.U32 R29, R6, R31, RZ ;  /* 0x0000001f061d7227 */ /* 0x000fe200078e00ff */
[----:B------:R-:W-:Y:S03]  /*14d0*/  STL [R1+0xfa0], R8 ;  /* 0x000fa00801007387 */ /* 0x000fe60000100800 */
[----:B-1----:R-:W-:-:S02]  /*14e0*/  VIADD R7, R3, 0x25 ;  /* 0x0000002503077836 */ /* 0x002fc40000000000 */
[----:B------:R-:W-:Y:S01]  /*14f0*/  IMAD R28, R252, R28, R35 ;  /* 0x0000001cfc1c7224 */ /* 0x000fe200078e0223 */
[----:B------:R-:W-:Y:S01]  /*1500*/  IABS R35, R8 ;  /* 0x0000000800237213 */ /* 0x000fe20000000000 */
[----:B--2---:R-:W-:Y:S01]  /*1510*/  VIADD R5, R3, 0x26 ;  /* 0x0000002603057836 */ /* 0x004fe20000000000 */
[----:B------:R-:W-:Y:S01]  /*1520*/  IABS R37, R7 ;  /* 0x0000000700257213 */ /* 0x000fe20000000000 */
[----:B------:R-:W-:Y:S01]  /*1530*/  IMAD.MOV R29, RZ, RZ, -R29 ;  /* 0x000000ffff1d7224 */ /* 0x000fe200078e0a1d */
[----:B------:R1:W-:Y:S01]  /*1540*/  STL [R1+0xfa8], R7 ;  /* 0x000fa80701007387 */ /* 0x0003e20000100800 */
[----:B------:R-:W-:Y:S01]  /*1550*/  IMAD.HI.U32 R30, R6, R33, RZ ;  /* 0x00000021061e7227 */ /* 0x000fe200078e00ff */
[----:B------:R-:W-:Y:S02]  /*1560*/  IABS R39, R5 ;  /* 0x0000000500277213 */ /* 0x000fe40000000000 */
[----:B------:R2:W-:Y:S01]  /*1570*/  STL [R1+0xfac], R5 ;  /* 0x000fac0501007387 */ /* 0x0005e20000100800 */
[----:B------:R-:W-:-:S02]  /*1580*/  IMAD R29, R252, R29, R31 ;  /* 0x0000001dfc1d7224 */ /* 0x000fc400078e021f */
[----:B------:R-:W-:Y:S02]  /*1590*/  IMAD.MOV R30, RZ, RZ, -R30 ;  /* 0x000000ffff1e7224 */ /* 0x000fe400078e0a1e */
[----:B------:R-:W-:Y:S01]  /*15a0*/  IMAD.HI.U32 R31, R6, R35, RZ ;  /* 0x00000023061f7227 */ /* 0x000fe200078e00ff */
[----:B-1----:R-:W-:-:S03]  /*15b0*/  IADD3 R7, R3, 0x27, RZ ;  /* 0x0000002703077810 */ /* 0x002fc60007ffe0ff */
[----:B------:R-:W-:Y:S01]  /*15c0*/  IMAD.HI.U32 R32, R6, R37, RZ ;  /* 0x0000002506207227 */ /* 0x000fe200078e00ff */
[----:B------:R-:W-:Y:S01]  /*15d0*/  IABS R34, R7 ;  /* 0x0000000700227213 */ /* 0x000fe20000000000 */
[----:B------:R1:W-:Y:S02]  /*15e0*/  STL [R1+0xfb4], R7 ;  /* 0x000fb40701007387 */ /* 0x0003e40000100800 */
[----:B------:R-:W-:Y:S02]  /*15f0*/  IMAD R30, R252, R30, R33 ;  /* 0x0000001efc1e7224 */ /* 0x000fe400078e0221 */
[----:B------:R-:W-:Y:S02]  /*1600*/  IMAD.MOV R31, RZ, RZ, -R31 ;  /* 0x000000ffff1f7224 */ /* 0x000fe400078e0a1f */
[----:B--2---:R-:W-:Y:S02]  /*1610*/  VIADD R5, R3, 0x28 ;  /* 0x0000002803057836 */ /* 0x004fe40000000000 */
[----:B------:R-:W-:-:S03]  /*1620*/  IMAD.HI.U32 R33, R6, R39, RZ ;  /* 0x0000002706217227 */ /* 0x000fc600078e00ff */
[----:B------:R2:W-:Y:S01]  /*1630*/  STL [R1+0xfb8], R5 ;  /* 0x000fb80501007387 */ /* 0x0005e20000100800 */
[----:B------:R-:W-:Y:S02]  /*1640*/  IMAD.MOV R32, RZ, RZ, -R32 ;  /* 0x000000ffff207224 */ /* 0x000fe400078e0a20 */
[C---:B------:R-:W-:Y:S01]  /*1650*/  IMAD R31, R252.reuse, R31, R35 ;  /* 0x0000001ffc1f7224 */ /* 0x040fe200078e0223 */
[----:B------:R-:W-:Y:S01]  /*1660*/  IABS R35, R5 ;  /* 0x0000000500237213 */ /* 0x000fe20000000000 */
[----:B------:R-:W-:Y:S02]  /*1670*/  IMAD.MOV R33, RZ, RZ, -R33 ;  /* 0x000000ffff217224 */ /* 0x000fe400078e0a21 */
[C---:B------:R-:W-:Y:S01]  /*1680*/  IMAD R32, R252.reuse, R32, R37 ;  /* 0x00000020fc207224 */ /* 0x040fe200078e0225 */
[----:B------:R-:W-:Y:S01]  /*1690*/  MOV R37, R34 ;  /* 0x0000002200257202 */ /* 0x000fe20000000f00 */
[----:B------:R-:W-:Y:S02]  /*16a0*/  IMAD R33, R252, R33, R39 ;  /* 0x00000021fc217224 */ /* 0x000fe400078e0227 */
[----:B------:R-:W-:-:S02]  /*16b0*/  VIADD R8, R3, 0x29 ;  /* 0x0000002903087836 */ /* 0x000fc40000000000 */
[----:B------:R-:W-:Y:S02]  /*16c0*/  IMAD.MOV.U32 R39, RZ, RZ, R35 ;  /* 0x000000ffff277224 */ /* 0x000fe400078e0023 */
[----:B-1----:R-:W-:Y:S01]  /*16d0*/  VIADD R7, R3, 0x2a ;  /* 0x0000002a03077836 */ /* 0x002fe20000000000 */
[----:B------:R-:W-:Y:S01]  /*16e0*/  IABS R41, R8 ;  /* 0x0000000800297213 */ /* 0x000fe20000000000 */
[C---:B------:R-:W-:Y:S01]  /*16f0*/  IMAD.HI.U32 R34, R6.reuse, R37, RZ ;  /* 0x0000002506227227 */ /* 0x040fe200078e00ff */
[----:B------:R-:W-:Y:S02]  /*1700*/  STL [R1+0xfc4], R8 ;  /* 0x000fc40801007387 */ /* 0x000fe40000100800 */
[----:B------:R-:W-:Y:S01]  /*1710*/  IABS R43, R7 ;  /* 0x00000007002b7213 */ /* 0x000fe20000000000 */
[----:B------:R-:W-:Y:S01]  /*1720*/  IMAD.HI.U32 R35, R6, R39, RZ ;  /* 0x0000002706237227 */ /* 0x000fe200078e00ff */
[----:B------:R1:W-:Y:S01]  /*1730*/  STL [R1+0xfcc], R7 ;  /* 0x000fcc0701007387 */ /* 0x0003e20000100800 */
[----:B------:R-:W-:-:S02]  /*1740*/  IADD3 R34, -R34, RZ, RZ ;  /* 0x000000ff22227210 */ /* 0x000fc40007ffe1ff */
[C---:B--2---:R-:W-:Y:S02]  /*1750*/  VIADD R5, R3.reuse, 0x2b ;  /* 0x0000002b03057836 */ /* 0x044fe40000000000 */
[----:B------:R-:W-:Y:S02]  /*1760*/  IMAD.MOV R35, RZ, RZ, -R35 ;  /* 0x000000ffff237224 */ /* 0x000fe400078e0a23 */
[----:B------:R-:W-:Y:S01]  /*1770*/  IMAD.HI.U32 R36, R6, R41, RZ ;  /* 0x0000002906247227 */ /* 0x000fe200078e00ff */
[----:B------:R-:W-:Y:S01]  /*1780*/  IABS R45, R5 ;  /* 0x00000005002d7213 */ /* 0x000fe20000000000 */
[----:B------:R2:W-:Y:S02]  /*1790*/  STL [R1+0xfd0], R5 ;  /* 0x000fd00501007387 */ /* 0x0005e40000100800 */
[----:B-1----:R-:W-:Y:S02]  /*17a0*/  VIADD R7, R3, 0x2c ;  /* 0x0000002c03077836 */ /* 0x002fe40000000000 */
[----:B------:R-:W-:-:S02]  /*17b0*/  IMAD R34, R252, R34, R37 ;  /* 0x00000022fc227224 */ /* 0x000fc400078e0225 */
[----:B------:R-:W-:Y:S01]  /*17c0*/  IMAD R35, R252, R35, R39 ;  /* 0x00000023fc237224 */ /* 0x000fe200078e0227 */
[----:B------:R-:W-:Y:S01]  /*17d0*/  IABS R39, R7 ;  /* 0x0000000700277213 */ /* 0x000fe20000000000 */
[C---:B------:R-:W-:Y:S01]  /*17e0*/  IMAD.HI.U32 R37, R6.reuse, R43, RZ ;  /* 0x0000002b06257227 */ /* 0x040fe200078e00ff */
[----:B------:R1:W-:Y:S01]  /*17f0*/  STL [R1+0xfd4], R7 ;  /* 0x000fd40701007387 */ /* 0x0003e20000100800 */
[----:B--2---:R-:W-:Y:S02]  /*1800*/  IADD3 R5, R3, 0x2d, RZ ;  /* 0x0000002d03057810 */ /* 0x004fe40007ffe0ff */
[----:B------:R-:W-:Y:S02]  /*1810*/  IMAD.MOV R36, RZ, RZ, -R36 ;  /* 0x000000ffff247224 */ /* 0x000fe400078e0a24 */
[----:B------:R-:W-:Y:S01]  /*1820*/  IMAD.HI.U32 R38, R6, R45, RZ ;  /* 0x0000002d06267227 */ /* 0x000fe200078e00ff */
[----:B------:R2:W-:Y:S03]  /*1830*/  STL [R1+0xfe0], R5 ;  /* 0x000fe00501007387 */ /* 0x0005e60000100800 */
[----:B------:R-:W-:-:S02]  /*1840*/  IMAD.MOV R37, RZ, RZ, -R37 ;  /* 0x000000ffff257224 */ /* 0x000fc400078e0a25 */
[C---:B------:R-:W-:Y:S02]  /*1850*/  IMAD R36, R252.reuse, R36, R41 ;  /* 0x00000024fc247224 */ /* 0x040fe400078e0229 */
[----:B------:R-:W-:Y:S02]  /*1860*/  IMAD.MOV.U32 R41, RZ, RZ, R39 ;  /* 0x000000ffff297224 */ /* 0x000fe400078e0027 */
[C---:B-1----:R-:W-:Y:S02]  /*1870*/  VIADD R7, R3.reuse, 0x2f ;  /* 0x0000002f03077836 */ /* 0x042fe40000000000 */
[----:B------:R-:W-:Y:S02]  /*1880*/  IMAD.MOV R38, RZ, RZ, -R38 ;  /* 0x000000ffff267224 */ /* 0x000fe400078e0a26 */
[----:B------:R-:W-:Y:S01]  /*1890*/  IMAD R37, R252, R37, R43 ;  /* 0x00000025fc257224 */ /* 0x000fe200078e022b */
[----:B------:R-:W-:Y:S01]  /*18a0*/  IABS R43, R5 ;  /* 0x00000005002b7213 */ /* 0x000fe20000000000 */
[C---:B------:R-:W-:Y:S01]  /*18b0*/  VIADD R8, R3.reuse, 0x2e ;  /* 0x0000002e03087836 */ /* 0x040fe20000000000 */
[----:B------:R-:W-:Y:S01]  /*18c0*/  IABS R47, R7 ;  /* 0x00000007002f7213 */ /* 0x000fe20000000000 */
[----:B------:R-:W-:Y:S01]  /*18d0*/  IMAD.HI.U32 R39, R6, R41, RZ ;  /* 0x0000002906277227 */ /* 0x000fe200078e00ff */
[----:B--2---:R-:W-:-:S02]  /*18e0*/  IADD3 R5, R3, 0x30, RZ ;  /* 0x0000003003057810 */ /* 0x004fc40007ffe0ff */
[----:B------:R-:W-:Y:S01]  /*18f0*/  STL [R1+0xfe4], R8 ;  /* 0x000fe40801007387 */ /* 0x000fe20000100800 */
[----:B------:R-:W-:Y:S01]  /*1900*/  IMAD R38, R252, R38, R45 ;  /* 0x00000026fc267224 */ /* 0x000fe200078e022d */
[----:B------:R-:W-:Y:S01]  /*1910*/  IABS R45, R8 ;  /* 0x00000008002d7213 */ /* 0x000fe20000000000 */
[----:B------:R-:W-:Y:S01]  /*1920*/  IMAD.MOV R39, RZ, RZ, -R39 ;  /* 0x000000ffff277224 */ /* 0x000fe200078e0a27 */
[----:B------:R1:W-:Y:S01]  /*1930*/  STL [R1+0xfec], R7 ;  /* 0x000fec0701007387 */ /* 0x0003e20000100800 */
[----:B------:R-:W-:Y:S01]  /*1940*/  IMAD.HI.U32 R40, R6, R43, RZ ;  /* 0x0000002b06287227 */ /* 0x000fe200078e00ff */
[----:B------:R-:W-:Y:S02]  /*1950*/  IABS R49, R5 ;  /* 0x0000000500317213 */ /* 0x000fe40000000000 */
[----:B------:R2:W-:Y:S01]  /*1960*/  STL [R1+0xff4], R5 ;  /* 0x000ff40501007387 */ /* 0x0005e20000100800 */
[----:B------:R-:W-:Y:S02]  /*1970*/  IMAD R39, R252, R39, R41 ;  /* 0x00000027fc277224 */ /* 0x000fe400078e0229 */
[----:B------:R-:W-:-:S04]  /*1980*/  IMAD.HI.U32 R42, R6, R47, RZ ;  /* 0x0000002f062a7227 */ /* 0x000fc800078e00ff */
[----:B------:R-:W-:Y:S01]  /*1990*/  IMAD.MOV R40, RZ, RZ, -R40 ;  /* 0x000000ffff287224 */ /* 0x000fe200078e0a28 */
[----:B------:R-:W-:Y:S01]  /*19a0*/  IADD3 R42, -R42, RZ, RZ ;  /* 0x000000ff2a2a7210 */ /* 0x000fe20007ffe1ff */
[----:B------:R-:W-:-:S04]  /*19b0*/  IMAD.HI.U32 R41, R6, R45, RZ ;  /* 0x0000002d06297227 */ /* 0x000fc800078e00ff */
[C---:B-1----:R-:W-:Y:S02]  /*19c0*/  VIADD R7, R3.reuse, 0x31 ;  /* 0x0000003103077836 */ /* 0x042fe40000000000 */
[----:B------:R-:W-:Y:S02]  /*19d0*/  IMAD R40, R252, R40, R43 ;  /* 0x00000028fc287224 */ /* 0x000fe400078e022b */
[----:B------:R-:W-:Y:S01]  /*19e0*/  IMAD.MOV R41, RZ, RZ, -R41 ;  /* 0x000000ffff297224 */ /* 0x000fe200078e0a29 */
[----:B------:R-:W-:Y:S01]  /*19f0*/  IABS R44, R7 ;  /* 0x00000007002c7213 */ /* 0x000fe20000000000 */
[----:B--2---:R-:W-:Y:S01]  /*1a00*/  VIADD R5, R3, 0x32 ;  /* 0x0000003203057836 */ /* 0x004fe20000000000 */
[----:B------:R1:W-:Y:S01]  /*1a10*/  STL [R1+0xffc], R7 ;  /* 0x000ffc0701007387 */ /* 0x0003e20000100800 */
[----:B------:R-:W-:-:S03]  /*1a20*/  IMAD.HI.U32 R43, R6, R49, RZ ;  /* 0x00000031062b7227 */ /* 0x000fc600078e00ff */
[----:B------:R2:W-:Y:S01]  /*1a30*/  STL [R1+0x1000], R5 ;  /* 0x0010000501007387 */ /* 0x0005e20000100800 */
[C---:B------:R-:W-:Y:S01]  /*1a40*/  IMAD R41, R252.reuse, R41, R45 ;  /* 0x00000029fc297224 */ /* 0x040fe200078e022d */
[----:B------:R-:W-:Y:S01]  /*1a50*/  IABS R45, R5 ;  /* 0x00000005002d7213 */ /* 0x000fe20000000000 */
[----:B------:R-:W-:Y:S02]  /*1a60*/  IMAD.MOV R43, RZ, RZ, -R43 ;  /* 0x000000ffff2b7224 */ /* 0x000fe400078e0a2b */
[C---:B------:R-:W-:Y:S01]  /*1a70*/  IMAD R42, R252.reuse, R42, R47 ;  /* 0x0000002afc2a7224 */ /* 0x040fe200078e022f */
[C---:B-1----:R-:W-:Y:S01]  /*1a80*/  IADD3 R7, R3.reuse, 0x34, RZ ;  /* 0x0000003403077810 */ /* 0x042fe20007ffe0ff */
[----:B------:R-:W-:Y:S02]  /*1a90*/  IMAD.MOV.U32 R47, RZ, RZ, R44 ;  /* 0x000000ffff2f7224 */ /* 0x000fe400078e002c */
[----:B------:R-:W-:Y:S01]  /*1aa0*/  VIADD R8, R3, 0x33 ;  /* 0x0000003303087836 */ /* 0x000fe20000000000 */
[----:B------:R-:W-:Y:S01]  /*1ab0*/  IABS R53, R7 ;  /* 0x0000000700357213 */ /* 0x000fe20000000000 */
[----:B------:R-:W-:-:S02]  /*1ac0*/  IMAD R43, R252, R43, R49 ;  /* 0x0000002bfc2b7224 */ /* 0x000fc400078e0231 */
[----:B------:R-:W-:Y:S01]  /*1ad0*/  IMAD.MOV.U32 R49, RZ, RZ, R45 ;  /* 0x000000ffff317224 */ /* 0x000fe200078e002d */
[----:B------:R-:W-:Y:S01]  /*1ae0*/  IABS R51, R8 ;  /* 0x0000000800337213 */ /* 0x000fe20000000000 */
[C---:B------:R-:W-:Y:S01]  /*1af0*/  IMAD.HI.U32 R44, R6.reuse, R47, RZ ;  /* 0x0000002f062c7227 */ /* 0x040fe200078e00ff */
[----:B------:R-:W-:Y:S03]  /*1b00*/  STL [R1+0x1008], R8 ;  /* 0x0010080801007387 */ /* 0x000fe60000100800 */
[----:B------:R-:W-:Y:S01]  /*1b10*/  IMAD.HI.U32 R45, R6, R49, RZ ;  /* 0x00000031062d7227 */ /* 0x000fe200078e00ff */
[----:B------:R1:W-:Y:S03]  /*1b20*/  STL [R1+0x1010], R7 ;  /* 0x0010100701007387 */ /* 0x0003e60000100800 */
[----:B------:R-:W-:-:S02]  /*1b30*/  IMAD.MOV R44, RZ, RZ, -R44 ;  /* 0x000000ffff2c7224 */ /* 0x000fc400078e0a2c */
[C---:B--2---:R-:W-:Y:S02]  /*1b40*/  VIADD R5, R3.reuse, 0x35 ;  /* 0x0000003503057836 */ /* 0x044fe40000000000 */
[----:B------:R-:W-:Y:S02]  /*1b50*/  IMAD.MOV R45, RZ, RZ, -R45 ;  /* 0x000000ffff2d7224 */ /* 0x000fe400078e0a2d */
[----:B------:R-:W-:Y:S01]  /*1b60*/  IMAD R44, R252, R44, R47 ;  /* 0x0000002cfc2c7224 */ /* 0x000fe200078e022f */
[----:B-1----:R-:W-:Y:S01]  /*1b70*/  IADD3 R7, R3, 0x36, RZ ;  /* 0x0000003603077810 */ /* 0x002fe20007ffe0ff */
[C---:B------:R-:W-:Y:S01]  /*1b80*/  IMAD.HI.U32 R46, R6.reuse, R51, RZ ;  /* 0x00000033062e7227 */ /* 0x040fe200078e00ff */
[----:B------:R1:W-:Y:S01]  /*1b90*/  STL [R1+0x1018], R5 ;  /* 0x0010180501007387 */ /* 0x0003e20000100800 */
[----:B------:R-:W-:Y:S02]  /*1ba0*/  IABS R55, R5 ;  /* 0x0000000500377213 */ /* 0x000fe40000000000 */
[----:B------:R-:W-:Y:S01]  /*1bb0*/  IMAD.HI.U32 R47, R6, R53, RZ ;  /* 0x00000035062f7227 */ /* 0x000fe200078e00ff */
[----:B------:R-:W-:Y:S03]  /*1bc0*/  STL [R1+0x101c], R7 ;  /* 0x00101c0701007387 */ /* 0x000fe60000100800 */
[----:B------:R-:W-:Y:S01]  /*1bd0*/  IMAD R45, R252, R45, R49 ;  /* 0x0000002dfc2d7224 */ /* 0x000fe200078e0231 */
[----:B------:R-:W-:Y:S01]  /*1be0*/  IABS R49, R7 ;  /* 0x0000000700317213 */ /* 0x000fe20000000000 */
[----:B------:R-:W-:-:S02]  /*1bf0*/  IMAD.MOV R46, RZ, RZ, -R46 ;  /* 0x000000ffff2e7224 */ /* 0x000fc400078e0a2e */
[----:B------:R-:W-:Y:S02]  /*1c00*/  IMAD.MOV R47, RZ, RZ, -R47 ;  /* 0x000000ffff2f7224 */ /* 0x000fe400078e0a2f */
[----:B-1----:R-:W-:Y:S02]  /*1c10*/  VIADD R5, R3, 0x37 ;  /* 0x0000003703057836 */ /* 0x002fe40000000000 */
[----:B------:R-:W-:Y:S01]  /*1c20*/  IMAD R46, R252, R46, R51 ;  /* 0x0000002efc2e7224 */ /* 0x000fe200078e0233 */
[----:B------:R-:W-:Y:S01]  /*1c30*/  MOV R51, R49 ;  /* 0x0000003100337202 */ /* 0x000fe20000000f00 */
[----:B------:R-:W-:Y:S01]  /*1c40*/  IMAD.HI.U32 R48, R6, R55, RZ ;  /* 0x0000003706307227 */ /* 0x000fe200078e00ff */
[----:B------:R1:W-:Y:S03]  /*1c50*/  STL [R1+0x1024], R5 ;  /* 0x0010240501007387 */ /* 0x0003e60000100800 */
[----:B------:R-:W-:Y:S01]  /*1c60*/  IMAD R47, R252, R47, R53 ;  /* 0x0000002ffc2f7224 */ /* 0x000fe200078e0235 */
[----:B------:R-:W-:Y:S01]  /*1c70*/  IABS R53, R5 ;  /* 0x0000000500357213 */ /* 0x000fe20000000000 */
[----:B------:R-:W-:-:S02]  /*1c80*/  IMAD.MOV R48, RZ, RZ, -R48 ;  /* 0x000000ffff307224 */ /* 0x000fc400078e0a30 */
[----:B------:R-:W-:Y:S02]  /*1c90*/  VIADD R8, R3, 0x38 ;  /* 0x0000003803087836 */ /* 0x000fe40000000000 */
[----:B------:R-:W-:-:S03]  /*1ca0*/  IMAD.HI.U32 R49, R6, R51, RZ ;  /* 0x0000003306317227 */ /* 0x000fc600078e00ff */
[----:B------:R-:W-:Y:S01]  /*1cb0*/  STL [R1+0x102c], R8 ;  /* 0x00102c0801007387 */ /* 0x000fe20000100800 */
[----:B------:R-:W-:-:S04]  /*1cc0*/  IMAD.HI.U32 R50, R6, R53, RZ ;  /* 0x0000003506327227 */ /* 0x000fc800078e00ff */
[C---:B-1----:R-:W-:Y:S01]  /*1cd0*/  VIADD R5, R3.reuse, 0x3a ;  /* 0x0000003a03057836 */ /* 0x042fe20000000000 */
[----:B------:R-:W-:Y:S01]  /*1ce0*/  IADD3 R50, -R50, RZ, RZ ;  /* 0x000000ff32327210 */ /* 0x000fe20007ffe1ff */
[C---:B------:R-:W-:Y:S01]  /*1cf0*/  IMAD R48, R252.reuse, R48, R55 ;  /* 0x00000030fc307224 */ /* 0x040fe200078e0237 */
[----:B------:R-:W-:Y:S01]  /*1d00*/  IABS R55, R8 ;  /* 0x0000000800377213 */ /* 0x000fe20000000000 */
[----:B------:R-:W-:Y:S01]  /*1d10*/  VIADD R7, R3, 0x39 ;  /* 0x0000003903077836 */ /* 0x000fe20000000000 */
[----:B------:R-:W-:Y:S01]  /*1d20*/  IABS R59, R5 ;  /* 0x00000005003b7213 */ /* 0x000fe20000000000 */
[----:B------:R-:W-:Y:S02]  /*1d30*/  IMAD.MOV R49, RZ, RZ, -R49 ;  /* 0x000000ffff317224 */ /* 0x000fe400078e0a31 */
[C---:B------:R-:W-:Y:S01]  /*1d40*/  IMAD R50, R252.reuse, R50, R53 ;  /* 0x00000032fc327224 */ /* 0x040fe200078e0235 */
[----:B------:R-:W-:Y:S01]  /*1d50*/  IABS R57, R7 ;  /* 0x0000000700397213 */ /* 0x000fe20000000000 */
[----:B------:R-:W-:Y:S01]  /*1d60*/  IMAD R49, R252, R49, R51 ;  /* 0x00000031fc317224 */ /* 0x000fe200078e0233 */
[----:B------:R1:W-:Y:S01]  /*1d70*/  STL [R1+0x1034], R7 ;  /* 0x0010340701007387 */ /* 0x0003e20000100800 */
[----:B------:R-:W-:-:S03]  /*1d80*/  IMAD.HI.U32 R51, R6, R55, RZ ;  /* 0x0000003706337227 */ /* 0x000fc600078e00ff */
[----:B------:R2:W-:Y:S01]  /*1d90*/  STL [R1+0x103c], R5 ;  /* 0x00103c0501007387 */ /* 0x0005e20000100800 */
[----:B------:R-:W-:-:S04]  /*1da0*/  IMAD.HI.U32 R53, R6, R59, RZ ;  /* 0x0000003b06357227 */ /* 0x000fc800078e00ff */
[----:B------:R-:W-:Y:S01]  /*1db0*/  IMAD.MOV R51, RZ, RZ, -R51 ;  /* 0x000000ffff337224 */ /* 0x000fe200078e0a33 */
[----:B------:R-:W-:Y:S01]  /*1dc0*/  IADD3 R53, -R53, RZ, RZ ;  /* 0x000000ff35357210 */ /* 0x000fe20007ffe1ff */
[----:B-1----:R-:W-:Y:S02]  /*1dd0*/  VIADD R7, R3, 0x3b ;  /* 0x0000003b03077836 */ /* 0x002fe40000000000 */
[----:B------:R-:W-:-:S03]  /*1de0*/  IMAD.HI.U32 R52, R6, R57, RZ ;  /* 0x0000003906347227 */ /* 0x000fc600078e00ff */
[----:B------:R-:W-:Y:S01]  /*1df0*/  IABS R54, R7 ;  /* 0x0000000700367213 */ /* 0x000fe20000000000 */
[C---:B--2---:R-:W-:Y:S01]  /*1e00*/  VIADD R5, R3.reuse, 0x3c ;  /* 0x0000003c03057836 */ /* 0x044fe20000000000 */
[----:B------:R1:W-:Y:S01]  /*1e10*/  STL [R1+0x1040], R7 ;  /* 0x0010400701007387 */ /* 0x0003e20000100800 */
[C---:B------:R-:W-:Y:S02]  /*1e20*/  IMAD R51, R252.reuse, R51, R55 ;  /* 0x00000033fc337224 */ /* 0x040fe400078e0237 */
[----:B------:R-:W-:Y:S01]  /*1e30*/  IMAD.MOV R52, RZ, RZ, -R52 ;  /* 0x000000ffff347224 */ /* 0x000fe200078e0a34 */
[----:B------:R-:W-:Y:S01]  /*1e40*/  IABS R55, R5 ;  /* 0x0000000500377213 */ /* 0x000fe20000000000 */
[C---:B------:R-:W-:Y:S01]  /*1e50*/  IMAD R53, R252.reuse, R53, R59 ;  /* 0x00000035fc357224 */ /* 0x040fe200078e023b */
[----:B------:R2:W-:Y:S01]  /*1e60*/  STL [R1+0x1044], R5 ;  /* 0x0010440501007387 */ /* 0x0005e20000100800 */
[----:B------:R-:W-:Y:S02]  /*1e70*/  IMAD R52, R252, R52, R57 ;  /* 0x00000034fc347224 */ /* 0x000fe400078e0239 */
[----:B------:R-:W-:-:S02]  /*1e80*/  VIADD R8, R3, 0x3d ;  /* 0x0000003d03087836 */ /* 0x000fc40000000000 */
[----:B------:R-:W-:Y:S02]  /*1e90*/  IMAD.MOV.U32 R57, RZ, RZ, R54 ;  /* 0x000000ffff397224 */ /* 0x000fe400078e0036 */
[----:B------:R-:W-:Y:S01]  /*1ea0*/  IMAD.MOV.U32 R59, RZ, RZ, R55 ;  /* 0x000000ffff3b7224 */ /* 0x000fe200078e0037 */
[----:B------:R-:W-:Y:S01]  /*1eb0*/  IABS R61, R8 ;  /* 0x00000008003d7213 */ /* 0x000fe20000000000 */
[C---:B-1----:R-:W-:Y:S01]  /*1ec0*/  VIADD R7, R3.reuse, 0x3e ;  /* 0x0000003e03077836 */ /* 0x042fe20000000000 */
[----:B------:R-:W-:Y:S01]  /*1ed0*/  STL [R1+0x1054], R8 ;  /* 0x0010540801007387 */ /* 0x000fe20000100800 */
[C---:B------:R-:W-:Y:S01]  /*1ee0*/  IMAD.HI.U32 R54, R6.reuse, R57, RZ ;  /* 0x0000003906367227 */ /* 0x040fe200078e00ff */
[----:B--2---:R-:W-:Y:S02]  /*1ef0*/  IADD3 R5, R3, 0x3f, RZ ;  /* 0x0000003f03057810 */ /* 0x004fe40007ffe0ff */
[----:B------:R1:W-:Y:S01]  /*1f00*/  STL [R1+0x1058], R7 ;  /* 0x0010580701007387 */ /* 0x0003e20000100800 */
[----:B------:R-:W-:Y:S01]  /*1f10*/  IMAD.HI.U32 R55, R6, R59, RZ ;  /* 0x0000003b06377227 */ /* 0x000fe200078e00ff */
[----:B------:R-:W-:-:S02]  /*1f20*/  IABS R63, R7 ;  /* 0x00000007003f7213 */ /* 0x000fc40000000000 */
[----:B------:R-:W-:Y:S01]  /*1f30*/  IABS R65, R5 ;  /* 0x0000000500417213 */ /* 0x000fe20000000000 */
[----:B------:R-:W-:Y:S01]  /*1f40*/  IMAD.MOV R54, RZ, RZ, -R54 ;  /* 0x000000ffff367224 */ /* 0x000fe200078e0a36 */
[----:B------:R-:W-:Y:S01]  /*1f50*/  STL [R1+0x1060], R5 ;  /* 0x0010600501007387 */ /* 0x000fe20000100800 */
[----:B------:R-:W-:Y:S02]  /*1f60*/  IMAD.MOV R55, RZ, RZ, -R55 ;  /* 0x000000ffff377224 */ /* 0x000fe400078e0a37 */
[----:B------:R-:W-:-:S04]  /*1f70*/  IMAD.HI.U32 R56, R6, R61, RZ ;  /* 0x0000003d06387227 */ /* 0x000fc800078e00ff */
[----:B-1----:R-:W-:Y:S02]  /*1f80*/  VIADD R7, R3, 0x40 ;  /* 0x0000004003077836 */ /* 0x002fe40000000000 */
[C---:B------:R-:W-:Y:S02]  /*1f90*/  IMAD R54, R252.reuse, R54, R57 ;  /* 0x00000036fc367224 */ /* 0x040fe400078e0239 */
[----:B------:R-:W-:Y:S01]  /*1fa0*/  IMAD R55, R252, R55, R59 ;  /* 0x00000037fc377224 */ /* 0x000fe200078e023b */
[----:B------:R-:W-:Y:S01]  /*1fb0*/  IABS R59, R7 ;  /* 0x00000007003b7213 */ /* 0x000fe20000000000 */
[C---:B------:R-:W-:Y:S01]  /*1fc0*/  IMAD.HI.U32 R57, R6.reuse, R63, RZ ;  /* 0x0000003f06397227 */ /* 0x040fe200078e00ff */
[----:B------:R1:W-:Y:S03]  /*1fd0*/  STL [R1+0x1064], R7 ;  /* 0x0010640701007387 */ /* 0x0003e60000100800 */
[----:B------:R-:W-:Y:S01]  /*1fe0*/  IMAD.MOV R56, RZ, RZ, -R56 ;  /* 0x000000ffff387224 */ /* 0x000fe200078e0a38 */
[----:B------:R-:W-:Y:S01]  /*1ff0*/  IADD3 R57, -R57, RZ, RZ ;  /* 0x000000ff39397210 */ /* 0x000fe20007ffe1ff */
[----:B------:R-:W-:-:S04]  /*2000*/  IMAD.HI.U32 R58, R6, R65, RZ ;  /* 0x00000041063a7227 */ /* 0x000fc800078e00ff */
[----:B------:R-:W-:Y:S01]  /*2010*/  IMAD R56, R252, R56, R61 ;  /* 0x00000038fc387224 */ /* 0x000fe200078e023d */
[C---:B-1----:R-:W-:Y:S01]  /*2020*/  IADD3 R7, R3.reuse, 0x43, RZ ;  /* 0x0000004303077810 */ /* 0x042fe20007ffe0ff */
[----:B------:R-:W-:Y:S02]  /*2030*/  IMAD.MOV.U32 R61, RZ, RZ, R59 ;  /* 0x000000ffff3d7224 */ /* 0x000fe400078e003b */
[C---:B------:R-:W-:Y:S01]  /*2040*/  VIADD R5, R3.reuse, 0x41 ;  /* 0x0000004103057836 */ /* 0x040fe20000000000 */
[----:B------:R-:W-:Y:S01]  /*2050*/  IABS R67, R7 ;  /* 0x0000000700437213 */ /* 0x000fe20000000000 */
[----:B------:R-:W-:Y:S02]  /*2060*/  IMAD.MOV R58, RZ, RZ, -R58 ;  /* 0x000000ffff3a7224 */ /* 0x000fe400078e0a3a */
[----:B------:R-:W-:Y:S01]  /*2070*/  VIADD R8, R3, 0x42 ;  /* 0x0000004203087836 */ /* 0x000fe20000000000 */
[----:B------:R1:W-:Y:S01]  /*2080*/  STL [R1+0x106c], R5 ;  /* 0x00106c0501007387 */ /* 0x0003e20000100800 */
[----:B------:R-:W-:-:S03]  /*2090*/  IMAD.HI.U32 R59, R6, R61, RZ ;  /* 0x0000003d063b7227 */ /* 0x000fc600078e00ff */
[----:B------:R2:W-:Y:S01]  /*20a0*/  STL [R1+0x1074], R8 ;  /* 0x0010740801007387 */ /* 0x0005e20000100800 */
[C---:B------:R-:W-:Y:S01]  /*20b0*/  IMAD R57, R252.reuse, R57, R63 ;  /* 0x00000039fc397224 */ /* 0x040fe200078e023f */
[----:B------:R-:W-:Y:S01]  /*20c0*/  IABS R63, R5 ;  /* 0x00000005003f7213 */ /* 0x000fe20000000000 */
[----:B------:R-:W-:Y:S01]  /*20d0*/  IMAD R58, R252, R58, R65 ;  /* 0x0000003afc3a7224 */ /* 0x000fe200078e0241 */
[----:B------:R-:W-:Y:S01]  /*20e0*/  IABS R65, R8 ;  /* 0x0000000800417213 */ /* 0x000fe20000000000 */
[----:B------:R-:W-:Y:S01]  /*20f0*/  IMAD.MOV R59, RZ, RZ, -R59 ;  /* 0x000000ffff3b7224 */ /* 0x000fe200078e0a3b */
[----:B------:R3:W-:Y:S01]  /*2100*/  STL [R1+0x1078], R7 ;  /* 0x0010780701007387 */ /* 0x0007e20000100800 */
[C---:B-1----:R-:W-:Y:S02]  /*2110*/  VIADD R5, R3.reuse, 0x44 ;  /* 0x0000004403057836 */ /* 0x042fe40000000000 */
[----:B------:R-:W-:Y:S01]  /*2120*/  IMAD.HI.U32 R60, R6, R63, RZ ;  /* 0x0000003f063c7227 */ /* 0x000fe200078e00ff */
[----:B--2---:R-:W-:-:S02]  /*2130*/  IADD3 R8, R3, 0x47, RZ ;  /* 0x0000004703087810 */ /* 0x004fc40007ffe0ff */
[----:B------:R-:W-:Y:S01]  /*2140*/  IABS R69, R5 ;  /* 0x0000000500457213 */ /* 0x000fe20000000000 */
[----:B------:R-:W-:Y:S01]  /*2150*/  IMAD R59, R252, R59, R61 ;  /* 0x0000003bfc3b7224 */ /* 0x000fe200078e023d */
[----:B------:R1:W-:Y:S01]  /*2160*/  STL [R1+0x1084], R5 ;  /* 0x0010840501007387 */ /* 0x0003e20000100800 */
[----:B------:R-:W-:Y:S01]  /*2170*/  IMAD.HI.U32 R61, R6, R65, RZ ;  /* 0x00000041063d7227 */ /* 0x000fe200078e00ff */
[----:B------:R-:W-:-:S03]  /*2180*/  IABS R71, R8 ;  /* 0x0000000800477213 */ /* 0x000fc60000000000 */
[----:B------:R-:W-:Y:S01]  /*2190*/  IMAD.MOV R60, RZ, RZ, -R60 ;  /* 0x000000ffff3c7224 */ /* 0x000fe200078e0a3c */
[----:B------:R-:W-:Y:S01]  /*21a0*/  IADD3 R61, -R61, RZ, RZ ;  /* 0x000000ff3d3d7210 */ /* 0x000fe20007ffe1ff */
[C---:B---3--:R-:W-:Y:S02]  /*21b0*/  VIADD R7, R3.reuse, 0x45 ;  /* 0x0000004503077836 */ /* 0x048fe40000000000 */
[----:B------:R-:W-:Y:S02]  /*21c0*/  IMAD R60, R252, R60, R63 ;  /* 0x0000003cfc3c7224 */ /* 0x000fe400078e023f */
[----:B-1----:R-:W-:Y:S01]  /*21d0*/  VIADD R5, R3, 0x46 ;  /* 0x0000004603057836 */ /* 0x002fe20000000000 */
[----:B------:R-:W-:Y:S01]  /*21e0*/  IABS R64, R7 ;  /* 0x0000000700407213 */ /* 0x000fe20000000000 */
[C---:B------:R-:W-:Y:S01]  /*21f0*/  IMAD.HI.U32 R63, R6.reuse, R69, RZ ;  /* 0x00000045063f7227 */ /* 0x040fe200078e00ff */
[----:B------:R1:W-:Y:S03]  /*2200*/  STL [R1+0x1088], R7 ;  /* 0x0010880701007387 */ /* 0x0003e60000100800 */
[----:B------:R-:W-:Y:S01]  /*2210*/  IMAD.HI.U32 R62, R6, R67, RZ ;  /* 0x00000043063e7227 */ /* 0x000fe200078e00ff */
[----:B------:R2:W-:Y:S03]  /*2220*/  STL [R1+0x108c], R5 ;  /* 0x00108c0501007387 */ /* 0x0005e60000100800 */
[----:B------:R-:W-:Y:S01]  /*2230*/  IMAD R61, R252, R61, R65 ;  /* 0x0000003dfc3d7224 */ /* 0x000fe200078e0241 */
[----:B------:R-:W-:Y:S01]  /*2240*/  IABS R65, R5 ;  /* 0x0000000500417213 */ /* 0x000fe20000000000 */
[----:B------:R-:W-:Y:S01]  /*2250*/  IMAD.MOV R63, RZ, RZ, -R63 ;  /* 0x000000ffff3f7224 */ /* 0x000fe200078e0a3f */
[----:B------:R-:W-:Y:S01]  /*2260*/  STL [R1+0x1098], R8 ;  /* 0x0010980801007387 */ /* 0x000fe20000100800 */
[----:B------:R-:W-:-:S02]  /*2270*/  IMAD.MOV R62, RZ, RZ, -R62 ;  /* 0x000000ffff3e7224 */ /* 0x000fc400078e0a3e */
[C---:B------:R-:W-:Y:S02]  /*2280*/  IMAD R63, R252.reuse, R63, R69 ;  /* 0x0000003ffc3f7224 */ /* 0x040fe400078e0245 */
[----:B------:R-:W-:Y:S02]  /*2290*/  IMAD.MOV.U32 R69, RZ, RZ, R65 ;  /* 0x000000ffff457224 */ /* 0x000fe400078e0041 */
[----:B------:R-:W-:Y:S02]  /*22a0*/  IMAD R62, R252, R62, R67 ;  /* 0x0000003efc3e7224 */ /* 0x000fe400078e0243 */
[----:B------:R-:W-:Y:S02]  /*22b0*/  IMAD.MOV.U32 R67, RZ, RZ, R64 ;  /* 0x000000ffff437224 */ /* 0x000fe400078e0040 */
[----:B-1----:R-:W-:Y:S02]  /*22c0*/  VIADD R7, R3, 0x48 ;  /* 0x0000004803077836 */ /* 0x002fe40000000000 */
[----:B------:R-:W-:-:S03]  /*22d0*/  IMAD.HI.U32 R65, R6, R69, RZ ;  /* 0x0000004506417227 */ /* 0x000fc600078e00ff */
[----:B------:R1:W-:Y:S01]  /*22e0*/  STL [R1+0x109c], R7 ;  /* 0x00109c0701007387 */ /* 0x0003e20000100800 */
[C---:B------:R-:W-:Y:S01]  /*22f0*/  IMAD.HI.U32 R64, R6.reuse, R67, RZ ;  /* 0x0000004306407227 */ /* 0x040fe200078e00ff */
[----:B------:R-:W-:Y:S02]  /*2300*/  IABS R73, R7 ;  /* 0x0000000700497213 */ /* 0x000fe40000000000 */
[----:B------:R-:W-:Y:S01]  /*2310*/  IADD3 R65, -R65, RZ, RZ ;  /* 0x000000ff41417210 */ /* 0x000fe20007ffe1ff */
[C---:B--2---:R-:W-:Y:S02]  /*2320*/  VIADD R5, R3.reuse, 0x49 ;  /* 0x0000004903057836 */ /* 0x044fe40000000000 */
[----:B------:R-:W-:Y:S02]  /*2330*/  IMAD.MOV R64, RZ, RZ, -R64 ;  /* 0x000000ffff407224 */ /* 0x000fe400078e0a40 */
[----:B------:R-:W-:Y:S01]  /*2340*/  IMAD.HI.U32 R66, R6, R71, RZ ;  /* 0x0000004706427227 */ /* 0x000fe200078e00ff */
[----:B------:R-:W-:Y:S01]  /*2350*/  IABS R75, R5 ;  /* 0x00000005004b7213 */ /* 0x000fe20000000000 */
[----:B------:R2:W-:Y:S02]  /*2360*/  STL [R1+0x10a8], R5 ;  /* 0x0010a80501007387 */ /* 0x0005e40000100800 */
[----:B-1----:R-:W-:-:S02]  /*2370*/  VIADD R7, R3, 0x4a ;  /* 0x0000004a03077836 */ /* 0x002fc40000000000 */
[C---:B------:R-:W-:Y:S02]  /*2380*/  IMAD R65, R252.reuse, R65, R69 ;  /* 0x00000041fc417224 */ /* 0x040fe400078e0245 */
[----:B------:R-:W-:Y:S01]  /*2390*/  IMAD R64, R252, R64, R67 ;  /* 0x00000040fc407224 */ /* 0x000fe200078e0243 */
[----:B------:R-:W-:Y:S01]  /*23a0*/  IABS R69, R7 ;  /* 0x0000000700457213 */ /* 0x000fe20000000000 */
[----:B------:R-:W-:Y:S01]  /*23b0*/  IMAD.MOV R66, RZ, RZ, -R66 ;  /* 0x000000ffff427224 */ /* 0x000fe200078e0a42 */
[----:B------:R1:W-:Y:S01]  /*23c0*/  STL [R1+0x10ac], R7 ;  /* 0x0010ac0701007387 */ /* 0x0003e20000100800 */
[----:B------:R-:W-:-:S04]  /*23d0*/  IMAD.HI.U32 R67, R6, R73, RZ ;  /* 0x0000004906437227 */ /* 0x000fc800078e00ff */
        /* <DEDUP_REMOVED lines=75> */
[----:B------:R-:W-:Y:S01]  /*2890*/  IMAD R78, R252, R78, R85 ;  /* 0x0000004efc4e7224 */ /* 0x000fe200078e0255 */
[----:B------:R-:W-:Y:S01]  /*28a0*/  IABS R85, R8 ;  /* 0x0000000800557213 */ /* 0x000fe20000000000 */
[----:B-1----:R-:W-:-:S02]  /*28b0*/  VIADD R7, R3, 0x57 ;  /* 0x0000005703077836 */ /* 0x002fc40000000000 */
[----:B--2---:R-:W-:Y:S02]  /*28c0*/  VIADD R5, R3, 0x58 ;  /* 0x0000005803057836 */ /* 0x004fe40000000000 */
[----:B------:R-:W-:Y:S01]  /*28d0*/  IMAD.MOV R79, RZ, RZ, -R79 ;  /* 0x000000ffff4f7224 */ /* 0x000fe200078e0a4f */
[----:B------:R-:W-:Y:S01]  /*28e0*/  IABS R87, R7 ;  /* 0x0000000700577213 */ /* 0x000fe20000000000 */
[----:B------:R-:W-:Y:S01]  /*28f0*/  IMAD.HI.U32 R80, R6, R83, RZ ;  /* 0x0000005306507227 */ /* 0x000fe200078e00ff */
[----:B------:R-:W-:Y:S01]  /*2900*/  IABS R89, R5 ;  /* 0x0000000500597213 */ /* 0x000fe20000000000 */
[----:B------:R1:W-:Y:S02]  /*2910*/  STL [R1+0x1108], R7 ;  /* 0x0011080701007387 */ /* 0x0003e40000100800 */
[----:B------:R-:W-:Y:S02]  /*2920*/  IMAD R79, R252, R79, R81 ;  /* 0x0000004ffc4f7224 */ /* 0x000fe400078e0251 */
[----:B------:R-:W-:Y:S01]  /*2930*/  IMAD.MOV R80, RZ, RZ, -R80 ;  /* 0x000000ffff507224 */ /* 0x000fe200078e0a50 */
[----:B------:R2:W-:Y:S01]  /*2940*/  STL [R1+0x1110], R5 ;  /* 0x0011100501007387 */ /* 0x0005e20000100800 */
[----:B------:R-:W-:-:S04]  /*2950*/  IMAD.HI.U32 R81, R6, R85, RZ ;  /* 0x0000005506517227 */ /* 0x000fc800078e00ff */
[----:B------:R-:W-:Y:S01]  /*2960*/  IMAD R80, R252, R80, R83 ;  /* 0x00000050fc507224 */ /* 0x000fe200078e0253 */
[C---:B-1----:R-:W-:Y:S01]  /*2970*/  IADD3 R7, R3.reuse, 0x59, RZ ;  /* 0x0000005903077810 */ /* 0x042fe20007ffe0ff */
[----:B------:R-:W-:Y:S02]  /*2980*/  IMAD.MOV R81, RZ, RZ, -R81 ;  /* 0x000000ffff517224 */ /* 0x000fe400078e0a51 */
[C---:B------:R-:W-:Y:S01]  /*2990*/  IMAD.HI.U32 R82, R6.reuse, R87, RZ ;  /* 0x0000005706527227 */ /* 0x040fe200078e00ff */
[----:B------:R-:W-:Y:S01]  /*29a0*/  IABS R84, R7 ;  /* 0x0000000700547213 */ /* 0x000fe20000000000 */
[----:B------:R1:W-:Y:S02]  /*29b0*/  STL [R1+0x1118], R7 ;  /* 0x0011180701007387 */ /* 0x0003e40000100800 */
[----:B--2---:R-:W-:Y:S02]  /*29c0*/  VIADD R5, R3, 0x5a ;  /* 0x0000005a03057836 */ /* 0x004fe40000000000 */
[----:B------:R-:W-:-:S03]  /*29d0*/  IMAD.HI.U32 R83, R6, R89, RZ ;  /* 0x0000005906537227 */ /* 0x000fc600078e00ff */
[----:B------:R2:W-:Y:S01]  /*29e0*/  STL [R1+0x1114], R5 ;  /* 0x0011140501007387 */ /* 0x0005e20000100800 */
[C---:B------:R-:W-:Y:S01]  /*29f0*/  IMAD R81, R252.reuse, R81, R85 ;  /* 0x00000051fc517224 */ /* 0x040fe200078e0255 */
[----:B------:R-:W-:Y:S01]  /*2a00*/  IABS R85, R5 ;  /* 0x0000000500557213 */ /* 0x000fe20000000000 */
[----:B------:R-:W-:Y:S02]  /*2a10*/  IMAD.MOV R82, RZ, RZ, -R82 ;  /* 0x000000ffff527224 */ /* 0x000fe400078e0a52 */
[----:B------:R-:W-:Y:S02]  /*2a20*/  IMAD.MOV R83, RZ, RZ, -R83 ;  /* 0x000000ffff537224 */ /* 0x000fe400078e0a53 */
[C---:B------:R-:W-:Y:S01]  /*2a30*/  IMAD R82, R252.reuse, R82, R87 ;  /* 0x00000052fc527224 */ /* 0x040fe200078e0257 */
[----:B------:R-:W-:Y:S01]  /*2a40*/  MOV R87, R84 ;  /* 0x0000005400577202 */ /* 0x000fe20000000f00 */
[----:B------:R-:W-:Y:S02]  /*2a50*/  IMAD R83, R252, R83, R89 ;  /* 0x00000053fc537224 */ /* 0x000fe400078e0259 */
[----:B------:R-:W-:-:S02]  /*2a60*/  IMAD.MOV.U32 R89, RZ, RZ, R85 ;  /* 0x000000ffff597224 */ /* 0x000fc400078e0055 */
[C---:B------:R-:W-:Y:S02]  /*2a70*/  VIADD R8, R3.reuse, 0x5b ;  /* 0x0000005b03087836 */ /* 0x040fe40000000000 */
[----:B-1----:R-:W-:Y:S02]  /*2a80*/  VIADD R7, R3, 0x5c ;  /* 0x0000005c03077836 */ /* 0x002fe40000000000 */
[C---:B------:R-:W-:Y:S01]  /*2a90*/  IMAD.HI.U32 R85, R6.reuse, R89, RZ ;  /* 0x0000005906557227 */ /* 0x040fe200078e00ff */
[----:B------:R-:W-:Y:S01]  /*2aa0*/  STL [R1+0x1124], R8 ;  /* 0x0011240801007387 */ /* 0x000fe20000100800 */
[----:B------:R-:W-:Y:S02]  /*2ab0*/  IABS R91, R8 ;  /* 0x00000008005b7213 */ /* 0x000fe40000000000 */
[----:B------:R-:W-:Y:S01]  /*2ac0*/  IMAD.HI.U32 R84, R6, R87, RZ ;  /* 0x0000005706547227 */ /* 0x000fe200078e00ff */
[----:B------:R1:W-:Y:S01]  /*2ad0*/  STL [R1+0x1128], R7 ;  /* 0x0011280701007387 */ /* 0x0003e20000100800 */
[----:B------:R-:W-:-:S02]  /*2ae0*/  IABS R93, R7 ;  /* 0x00000007005d7213 */ /* 0x000fc40000000000 */
[C---:B--2---:R-:W-:Y:S01]  /*2af0*/  VIADD R5, R3.reuse, 0x5d ;  /* 0x0000005d03057836 */ /* 0x044fe20000000000 */
[----:B------:R-:W-:Y:S01]  /*2b00*/  IADD3 R84, -R84, RZ, RZ ;  /* 0x000000ff54547210 */ /* 0x000fe20007ffe1ff */
[----:B------:R-:W-:Y:S02]  /*2b10*/  IMAD.MOV R85, RZ, RZ, -R85 ;  /* 0x000000ffff557224 */ /* 0x000fe400078e0a55 */
[----:B------:R-:W-:Y:S01]  /*2b20*/  IMAD.HI.U32 R86, R6, R91, RZ ;  /* 0x0000005b06567227 */ /* 0x000fe200078e00ff */
[----:B------:R2:W-:Y:S01]  /*2b30*/  STL [R1+0x1138], R5 ;  /* 0x0011380501007387 */ /* 0x0005e20000100800 */
[----:B------:R-:W-:Y:S02]  /*2b40*/  IABS R95, R5 ;  /* 0x00000005005f7213 */ /* 0x000fe40000000000 */
[----:B-1----:R-:W-:Y:S02]  /*2b50*/  VIADD R7, R3, 0x5e ;  /* 0x0000005e03077836 */ /* 0x002fe40000000000 */
[----:B------:R-:W-:-:S02]  /*2b60*/  IMAD R85, R252, R85, R89 ;  /* 0x00000055fc557224 */ /* 0x000fc400078e0259 */
[----:B------:R-:W-:Y:S01]  /*2b70*/  IMAD R84, R252, R84, R87 ;  /* 0x00000054fc547224 */ /* 0x000fe200078e0257 */
[----:B------:R1:W-:Y:S01]  /*2b80*/  STL [R1+0x1134], R7 ;  /* 0x0011340701007387 */ /* 0x0003e20000100800 */
[----:B------:R-:W-:Y:S01]  /*2b90*/  IABS R89, R7 ;  /* 0x0000000700597213 */ /* 0x000fe20000000000 */
[----:B------:R-:W-:Y:S01]  /*2ba0*/  IMAD.HI.U32 R87, R6, R93, RZ ;  /* 0x0000005d06577227 */ /* 0x000fe200078e00ff */
[----:B--2---:R-:W-:-:S03]  /*2bb0*/  IADD3 R5, R3, 0x5f, RZ ;  /* 0x0000005f03057810 */ /* 0x004fc60007ffe0ff */
[----:B------:R-:W-:Y:S02]  /*2bc0*/  IMAD.MOV R86, RZ, RZ, -R86 ;  /* 0x000000ffff567224 */ /* 0x000fe400078e0a56 */
[C---:B------:R-:W-:Y:S01]  /*2bd0*/  VIADD R8, R3.reuse, 0x60 ;  /* 0x0000006003087836 */ /* 0x040fe20000000000 */
[----:B------:R2:W-:Y:S01]  /*2be0*/  STL [R1+0x1140], R5 ;  /* 0x0011400501007387 */ /* 0x0005e20000100800 */
[----:B-1----:R-:W-:Y:S02]  /*2bf0*/  VIADD R7, R3, 0x61 ;  /* 0x0000006103077836 */ /* 0x002fe40000000000 */
[----:B------:R-:W-:Y:S01]  /*2c00*/  IMAD.HI.U32 R88, R6, R95, RZ ;  /* 0x0000005f06587227 */ /* 0x000fe200078e00ff */
[----:B------:R-:W-:Y:S02]  /*2c10*/  STL [R1+0x1144], R8 ;  /* 0x0011440801007387 */ /* 0x000fe40000100800 */
[----:B------:R-:W-:Y:S01]  /*2c20*/  IABS R97, R7 ;  /* 0x0000000700617213 */ /* 0x000fe20000000000 */
[----:B------:R-:W-:Y:S01]  /*2c30*/  IMAD.MOV R87, RZ, RZ, -R87 ;  /* 0x000000ffff577224 */ /* 0x000fe200078e0a57 */
[----:B------:R1:W-:Y:S01]  /*2c40*/  STL [R1+0x1154], R7 ;  /* 0x0011540701007387 */ /* 0x0003e20000100800 */
[----:B------:R-:W-:-:S02]  /*2c50*/  IMAD R86, R252, R86, R91 ;  /* 0x00000056fc567224 */ /* 0x000fc400078e025b */
[----:B------:R-:W-:Y:S02]  /*2c60*/  IMAD.MOV.U32 R91, RZ, RZ, R89 ;  /* 0x000000ffff5b7224 */ /* 0x000fe400078e0059 */
[----:B------:R-:W-:Y:S02]  /*2c70*/  IMAD.MOV R88, RZ, RZ, -R88 ;  /* 0x000000ffff587224 */ /* 0x000fe400078e0a58 */
[----:B------:R-:W-:Y:S01]  /*2c80*/  IMAD R87, R252, R87, R93 ;  /* 0x00000057fc577224 */ /* 0x000fe200078e025d */
[----:B------:R-:W-:Y:S01]  /*2c90*/  IABS R93, R5 ;  /* 0x00000005005d7213 */ /* 0x000fe20000000000 */
[----:B------:R-:W-:Y:S01]  /*2ca0*/  IMAD.HI.U32 R92, R6, R97, RZ ;  /* 0x00000061065c7227 */ /* 0x000fe200078e00ff */
[----:B--2---:R-:W-:-:S03]  /*2cb0*/  IADD3 R5, R3, 0x62, RZ ;  /* 0x0000006203057810 */ /* 0x004fc60007ffe0ff */
[----:B------:R-:W-:Y:S01]  /*2cc0*/  IMAD.HI.U32 R89, R6, R91, RZ ;  /* 0x0000005b06597227 */ /* 0x000fe200078e00ff */
[----:B------:R-:W-:Y:S01]  /*2cd0*/  IADD3 R92, -R92, RZ, RZ ;  /* 0x000000ff5c5c7210 */ /* 0x000fe20007ffe1ff */
[----:B------:R-:W-:Y:S01]  /*2ce0*/  STL [R1+0x1150], R5 ;  /* 0x0011500501007387 */ /* 0x000fe20000100800 */
[----:B------:R-:W-:Y:S01]  /*2cf0*/  IABS R99, R5 ;  /* 0x0000000500637213 */ /* 0x000fe20000000000 */
[----:B-1----:R-:W-:Y:S02]  /*2d00*/  VIADD R7, R3, 0x63 ;  /* 0x0000006303077836 */ /* 0x002fe40000000000 */
[----:B------:R-:W-:Y:S01]  /*2d10*/  IMAD R88, R252, R88, R95 ;  /* 0x00000058fc587224 */ /* 0x000fe200078e025f */
[----:B------:R-:W-:Y:S01]  /*2d20*/  IABS R95, R8 ;  /* 0x00000008005f7213 */ /* 0x000fe20000000000 */
[----:B------:R-:W-:Y:S01]  /*2d30*/  IMAD.MOV R89, RZ, RZ, -R89 ;  /* 0x000000ffff597224 */ /* 0x000fe200078e0a59 */
[----:B------:R-:W-:Y:S01]  /*2d40*/  IABS R94, R7 ;  /* 0x00000007005e7213 */ /* 0x000fe20000000000 */
[----:B------:R-:W-:Y:S01]  /*2d50*/  IMAD.HI.U32 R90, R6, R93, RZ ;  /* 0x0000005d065a7227 */ /* 0x000fe200078e00ff */
[----:B------:R1:W-:Y:S03]  /*2d60*/  STL [R1+0x1158], R7 ;  /* 0x0011580701007387 */ /* 0x0003e60000100800 */
[----:B------:R-:W-:-:S02]  /*2d70*/  IMAD R89, R252, R89, R91 ;  /* 0x00000059fc597224 */ /* 0x000fc400078e025b */
[----:B------:R-:W-:Y:S02]  /*2d80*/  IMAD.MOV R90, RZ, RZ, -R90 ;  /* 0x000000ffff5a7224 */ /* 0x000fe400078e0a5a */
[----:B------:R-:W-:Y:S01]  /*2d90*/  IMAD.HI.U32 R91, R6, R95, RZ ;  /* 0x0000005f065b7227 */ /* 0x000fe200078e00ff */
[----:B-1----:R-:W-:-:S03]  /*2da0*/  IADD3 R7, R3, 0x66, RZ ;  /* 0x0000006603077810 */ /* 0x002fc60007ffe0ff */
[C---:B------:R-:W-:Y:S02]  /*2db0*/  IMAD R92, R252.reuse, R92, R97 ;  /* 0x0000005cfc5c7224 */ /* 0x040fe400078e0261 */
[----:B------:R-:W-:Y:S01]  /*2dc0*/  IMAD.MOV.U32 R97, RZ, RZ, R94 ;  /* 0x000000ffff617224 */ /* 0x000fe200078e005e */
[----:B------:R-:W-:Y:S01]  /*2dd0*/  IABS R103, R7 ;  /* 0x0000000700677213 */ /* 0x000fe20000000000 */
[----:B------:R-:W-:Y:S02]  /*2de0*/  IMAD R90, R252, R90, R93 ;  /* 0x0000005afc5a7224 */ /* 0x000fe400078e025d */
[----:B------:R-:W-:Y:S02]  /*2df0*/  IMAD.MOV R91, RZ, RZ, -R91 ;  /* 0x000000ffff5b7224 */ /* 0x000fe400078e0a5b */
[----:B------:R-:W-:Y:S02]  /*2e00*/  VIADD R5, R3, 0x64 ;  /* 0x0000006403057836 */ /* 0x000fe40000000000 */
[----:B------:R-:W-:-:S03]  /*2e10*/  IMAD.HI.U32 R93, R6, R99, RZ ;  /* 0x00000063065d7227 */ /* 0x000fc600078e00ff */
[----:B------:R1:W-:Y:S01]  /*2e20*/  STL [R1+0x115c], R5 ;  /* 0x00115c0501007387 */ /* 0x0003e20000100800 */
[----:B------:R-:W-:-:S04]  /*2e30*/  IMAD.HI.U32 R94, R6, R97, RZ ;  /* 0x00000061065e7227 */ /* 0x000fc800078e00ff */
[C---:B------:R-:W-:Y:S01]  /*2e40*/  IMAD R91, R252.reuse, R91, R95 ;  /* 0x0000005bfc5b7224 */ /* 0x040fe200078e025f */
[----:B------:R-:W-:Y:S01]  /*2e50*/  IABS R95, R5 ;  /* 0x00000005005f7213 */ /* 0x000fe20000000000 */
[----:B------:R-:W-:Y:S02]  /*2e60*/  IMAD.MOV R93, RZ, RZ, -R93 ;  /* 0x000000ffff5d7224 */ /* 0x000fe400078e0a5d */
[----:B------:R-:W-:Y:S02]  /*2e70*/  IMAD.MOV R94, RZ, RZ, -R94 ;  /* 0x000000ffff5e7224 */ /* 0x000fe400078e0a5e */
[C---:B------:R-:W-:Y:S02]  /*2e80*/  VIADD R8, R3.reuse, 0x65 ;  /* 0x0000006503087836 */ /* 0x040fe40000000000 */
[----:B-1----:R-:W-:Y:S02]  /*2e90*/  VIADD R5, R3, 0x67 ;  /* 0x0000006703057836 */ /* 0x002fe40000000000 */
[C---:B------:R-:W-:Y:S01]  /*2ea0*/  IMAD R93, R252.reuse, R93, R99 ;  /* 0x0000005dfc5d7224 */ /* 0x040fe200078e0263 */
[----:B------:R-:W-:Y:S01]  /*2eb0*/  STL [R1+0x1170], R8 ;  /* 0x0011700801007387 */ /* 0x000fe20000100800 */
[----:B------:R-:W-:Y:S01]  /*2ec0*/  IMAD R94, R252, R94, R97 ;  /* 0x0000005efc5e7224 */ /* 0x000fe200078e0261 */
[----:B------:R-:W-:Y:S01]  /*2ed0*/  IABS R105, R5 ;  /* 0x0000000500697213 */ /* 0x000fe20000000000 */
[----:B------:R-:W-:Y:S01]  /*2ee0*/  IMAD.MOV.U32 R99, RZ, RZ, R95 ;  /* 0x000000ffff637224 */ /* 0x000fe200078e005f */
[----:B------:R1:W-:Y:S01]  /*2ef0*/  STL [R1+0x116c], R7 ;  /* 0x00116c0701007387 */ /* 0x0003e20000100800 */
[----:B------:R-:W-:Y:S01]  /*2f00*/  IMAD.HI.U32 R97, R6, R103, RZ ;  /* 0x0000006706617227 */ /* 0x000fe200078e00ff */
[----:B------:R-:W-:-:S02]  /*2f10*/  IABS R101, R8 ;  /* 0x0000000800657213 */ /* 0x000fc40000000000 */
[----:B------:R2:W-:Y:S01]  /*2f20*/  STL [R1+0x1184], R5 ;  /* 0x0011840501007387 */ /* 0x0005e20000100800 */
[----:B------:R-:W-:-:S04]  /*2f30*/  IMAD.HI.U32 R95, R6, R99, RZ ;  /* 0x00000063065f7227 */ /* 0x000fc800078e00ff */
[----:B------:R-:W-:Y:S01]  /*2f40*/  IMAD.MOV R97, RZ, RZ, -R97 ;  /* 0x000000ffff617224 */ /* 0x000fe200078e0a61 */
[C---:B-1----:R-:W-:Y:S01]  /*2f50*/  IADD3 R7, R3.reuse, 0x68, RZ ;  /* 0x0000006803077810 */ /* 0x042fe20007ffe0ff */
[----:B------:R-:W-:Y:S02]  /*2f60*/  IMAD.MOV R95, RZ, RZ, -R95 ;  /* 0x000000ffff5f7224 */ /* 0x000fe400078e0a5f */
[C---:B------:R-:W-:Y:S02]  /*2f70*/  IMAD R97, R252.reuse, R97, R103 ;  /* 0x00000061fc617224 */ /* 0x040fe400078e0267 */
[C---:B--2---:R-:W-:Y:S01]  /*2f80*/  VIADD R5, R3.reuse, 0x69 ;  /* 0x0000006903057836 */ /* 0x044fe20000000000 */
[----:B------:R1:W-:Y:S01]  /*2f90*/  STL [R1+0x118c], R7 ;  /* 0x00118c0701007387 */ /* 0x0003e20000100800 */
[----:B------:R-:W-:Y:S01]  /*2fa0*/  IMAD R95, R252, R95, R99 ;  /* 0x0000005ffc5f7224 */ /* 0x000fe200078e0263 */
[----:B------:R-:W-:Y:S01]  /*2fb0*/  IABS R99, R7 ;  /* 0x0000000700637213 */ /* 0x000fe20000000000 */
[----:B------:R-:W-:Y:S01]  /*2fc0*/  VIADD R8, R3, 0x6a ;  /* 0x0000006a03087836 */ /* 0x000fe20000000000 */
[----:B------:R-:W-:Y:S01]  /*2fd0*/  IABS R103, R5 ;  /* 0x0000000500677213 */ /* 0x000fe20000000000 */
[----:B------:R2:W-:Y:S01]  /*2fe0*/  STL [R1+0x1198], R5 ;  /* 0x0011980501007387 */ /* 0x0005e20000100800 */
[----:B------:R-:W-:-:S03]  /*2ff0*/  IMAD.HI.U32 R98, R6, R105, RZ ;  /* 0x0000006906627227 */ /* 0x000fc600078e00ff */
[----:B------:R-:W-:Y:S01]  /*3000*/  STL [R1+0x11b0], R8 ;  /* 0x0011b00801007387 */ /* 0x000fe20000100800 */
[----:B-1----:R-:W-:Y:S02]  /*3010*/  VIADD R7, R3, 0x6b ;  /* 0x0000006b03077836 */ /* 0x002fe40000000000 */
[----:B------:R-:W-:-:S03]  /*3020*/  IMAD.HI.U32 R100, R6, R103, RZ ;  /* 0x0000006706647227 */ /* 0x000fc600078e00ff */
[----:B------:R1:W-:Y:S01]  /*3030*/  STL [R1+0x11bc], R7 ;  /* 0x0011bc0701007387 */ /* 0x0003e20000100800 */
[C---:B--2---:R-:W-:Y:S01]  /*3040*/  VIADD R5, R3.reuse, 0x6c ;  /* 0x0000006c03057836 */ /* 0x044fe20000000000 */
[----:B------:R-:W-:Y:S01]  /*3050*/  IABS R107, R7 ;  /* 0x00000007006b7213 */ /* 0x000fe20000000000 */
[----:B------:R-:W-:Y:S01]  /*3060*/  IMAD.MOV R98, RZ, RZ, -R98 ;  /* 0x000000ffff627224 */ /* 0x000fe200078e0a62 */
[----:B------:R-:W-:Y:S01]  /*3070*/  IADD3 R100, -R100, RZ, RZ ;  /* 0x000000ff64647210 */ /* 0x000fe20007ffe1ff */
[----:B------:R-:W-:Y:S01]  /*3080*/  IMAD.HI.U32 R96, R6, R101, RZ ;  /* 0x0000006506607227 */ /* 0x000fe200078e00ff */
[----:B------:R-:W-:Y:S01]  /*3090*/  IABS R109, R5 ;  /* 0x00000005006d7213 */ /* 0x000fe20000000000 */
[----:B------:R2:W-:Y:S02]  /*30a0*/  STL [R1+0x11d0], R5 ;  /* 0x0011d00501007387 */ /* 0x0005e40000100800 */
[----:B------:R-:W-:Y:S02]  /*30b0*/  IMAD R100, R252, R100, R103 ;  /* 0x00000064fc647224 */ /* 0x000fe400078e0267 */
[----:B-1----:R-:W-:-:S02]  /*30c0*/  VIADD R7, R3, 0x6d ;  /* 0x0000006d03077836 */ /* 0x002fc40000000000 */
[----:B------:R-:W-:-:S03]  /*30d0*/  IMAD.HI.U32 R103, R6, R109, RZ ;  /* 0x0000006d06677227 */ /* 0x000fc600078e00ff */
[----:B------:R-:W-:Y:S01]  /*30e0*/  IABS R111, R7 ;  /* 0x00000007006f7213 */ /* 0x000fe20000000000 */
[----:B--2---:R-:W-:Y:S01]  /*30f0*/  VIADD R5, R3, 0x6e ;  /* 0x0000006e03057836 */ /* 0x004fe20000000000 */
[----:B------:R-:W-:Y:S01]  /*3100*/  STL [R1+0x11d8], R7 ;  /* 0x0011d80701007387 */ /* 0x000fe20000100800 */
[----:B------:R-:W-:Y:S01]  /*3110*/  IMAD.HI.U32 R102, R6, R107, RZ ;  /* 0x0000006b06667227 */ /* 0x000fe200078e00ff */
[----:B------:R-:W-:Y:S02]  /*3120*/  IADD3 R103, -R103, RZ, RZ ;  /* 0x000000ff67677210 */ /* 0x000fe40007ffe1ff */
[----:B------:R1:W-:Y:S01]  /*3130*/  STL [R1+0x11dc], R5 ;  /* 0x0011dc0501007387 */ /* 0x0003e20000100800 */
[----:B------:R-:W-:Y:S01]  /*3140*/  IMAD R98, R252, R98, R105 ;  /* 0x00000062fc627224 */ /* 0x000fe200078e0269 */
[----:B------:R-:W-:Y:S01]  /*3150*/  IABS R113, R5 ;  /* 0x0000000500717213 */ /* 0x000fe20000000000 */
[----:B------:R-:W-:Y:S01]  /*3160*/  IMAD.MOV R96, RZ, RZ, -R96 ;  /* 0x000000ffff607224 */ /* 0x000fe200078e0a60 */
[----:B------:R-:W-:Y:S01]  /*3170*/  IABS R105, R8 ;  /* 0x0000000800697213 */ /* 0x000fe20000000000 */
[----:B------:R-:W-:-:S02]  /*3180*/  IMAD.MOV R102, RZ, RZ, -R102 ;  /* 0x000000ffff667224 */ /* 0x000fc400078e0a66 */
[----:B------:R-:W-:Y:S02]  /*3190*/  VIADD R8, R3, 0x6f ;  /* 0x0000006f03087836 */ /* 0x000fe40000000000 */
[----:B------:R-:W-:-:S03]  /*31a0*/  IMAD.HI.U32 R104, R6, R111, RZ ;  /* 0x0000006f06687227 */ /* 0x000fc600078e00ff */
[----:B------:R-:W-:Y:S01]  /*31b0*/  STL [R1+0x11f0], R8 ;  /* 0x0011f00801007387 */ /* 0x000fe20000100800 */
[C---:B-1----:R-:W-:Y:S02]  /*31c0*/  VIADD R5, R3.reuse, 0x71 ;  /* 0x0000007103057836 */ /* 0x042fe40000000000 */
[----:B------:R-:W-:Y:S02]  /*31d0*/  VIADD R7, R3, 0x70 ;  /* 0x0000007003077836 */ /* 0x000fe40000000000 */
[C---:B------:R-:W-:Y:S01]  /*31e0*/  IMAD R96, R252.reuse, R96, R101 ;  /* 0x00000060fc607224 */ /* 0x040fe200078e0265 */
[----:B------:R-:W-:Y:S01]  /*31f0*/  MOV R101, R99 ;  /* 0x0000006300657202 */ /* 0x000fe20000000f00 */
[C---:B------:R-:W-:Y:S01]  /*3200*/  IMAD R102, R252.reuse, R102, R107 ;  /* 0x00000066fc667224 */ /* 0x040fe200078e026b */
[----:B------:R-:W-:Y:S01]  /*3210*/  IABS R106, R5 ;  /* 0x00000005006a7213 */ /* 0x000fe20000000000 */
[----:B------:R-:W-:Y:S01]  /*3220*/  IMAD.MOV R104, RZ, RZ, -R104 ;  /* 0x000000ffff687224 */ /* 0x000fe200078e0a68 */
[----:B------:R-:W-:Y:S01]  /*3230*/  IABS R107, R8 ;  /* 0x00000008006b7213 */ /* 0x000fe20000000000 */
[C---:B------:R-:W-:Y:S01]  /*3240*/  IMAD R103, R252.reuse, R103, R109 ;  /* 0x00000067fc677224 */ /* 0x040fe200078e026d */
[----:B------:R-:W-:Y:S01]  /*3250*/  IABS R109, R7 ;  /* 0x00000007006d7213 */ /* 0x000fe20000000000 */
[----:B------:R-:W-:Y:S01]  /*3260*/  IMAD R104, R252, R104, R111 ;  /* 0x00000068fc687224 */ /* 0x000fe200078e026f */
[----:B------:R1:W-:Y:S01]  /*3270*/  STL [R1+0x1200], R7 ;  /* 0x0012000701007387 */ /* 0x0003e20000100800 */
[----:B------:R-:W-:-:S03]  /*3280*/  IMAD.HI.U32 R99, R6, R101, RZ ;  /* 0x0000006506637227 */ /* 0x000fc600078e00ff */
[----:B------:R2:W-:Y:S01]  /*3290*/  STL [R1+0x1214], R5 ;  /* 0x0012140501007387 */ /* 0x0005e20000100800 */
[----:B------:R-:W-:Y:S02]  /*32a0*/  IMAD.MOV.U32 R111, RZ, RZ, R106 ;  /* 0x000000ffff6f7224 */ /* 0x000fe400078e006a */
[----:B------:R-:W-:-:S04]  /*32b0*/  IMAD.HI.U32 R106, R6, R107, RZ ;  /* 0x0000006b066a7227 */ /* 0x000fc800078e00ff */
[C---:B-1----:R-:W-:Y:S02]  /*32c0*/  VIADD R7, R3.reuse, 0x72 ;  /* 0x0000007203077836 */ /* 0x042fe40000000000 */
[C---:B------:R-:W-:Y:S01]  /*32d0*/  IMAD.HI.U32 R108, R6.reuse, R109, RZ ;  /* 0x0000006d066c7227 */ /* 0x040fe200078e00ff */
[----:B--2---:R-:W-:Y:S02]  /*32e0*/  IADD3 R5, R3, 0x73, RZ ;  /* 0x0000007303057810 */ /* 0x004fe40007ffe0ff */
[----:B------:R-:W-:Y:S01]  /*32f0*/  IABS R112, R7 ;  /* 0x0000000700707213 */ /* 0x000fe20000000000 */
[----:B------:R-:W-:Y:S01]  /*3300*/  IMAD.MOV R99, RZ, RZ, -R99 ;  /* 0x000000ffff637224 */ /* 0x000fe200078e0a63 */
[----:B------:R-:W-:Y:S01]  /*3310*/  STL [R1+0x1218], R7 ;  /* 0x0012180701007387 */ /* 0x000fe20000100800 */
[----:B------:R-:W-:Y:S01]  /*3320*/  IMAD.MOV R106, RZ, RZ, -R106 ;  /* 0x000000ffff6a7224 */ /* 0x000fe200078e0a6a */
[----:B------:R-:W-:Y:S01]  /*3330*/  IABS R119, R5 ;  /* 0x0000000500777213 */ /* 0x000fe20000000000 */
[----:B------:R-:W-:Y:S01]  /*3340*/  IMAD.HI.U32 R110, R6, R111, RZ ;  /* 0x0000006f066e7227 */ /* 0x000fe200078e00ff */
[----:B------:R1:W-:Y:S03]  /*3350*/  STL [R1+0x1220], R5 ;  /* 0x0012200501007387 */ /* 0x0003e60000100800 */
[----:B------:R-:W-:-:S02]  /*3360*/  IMAD.MOV R108, RZ, RZ, -R108 ;  /* 0x000000ffff6c7224 */ /* 0x000fc400078e0a6c */
[----:B------:R-:W-:Y:S02]  /*3370*/  IMAD R99, R252, R99, R101 ;  /* 0x00000063fc637224 */ /* 0x000fe400078e0265 */
[----:B------:R-:W-:Y:S01]  /*3380*/  IMAD.HI.U32 R101, R6, R105, RZ ;  /* 0x0000006906657227 */ /* 0x000fe200078e00ff */
[----:B-1----:R-:W-:-:S03]  /*3390*/  IADD3 R5, R3, 0x76, RZ ;  /* 0x0000007603057810 */ /* 0x002fc60007ffe0ff */
[C---:B------:R-:W-:Y:S02]  /*33a0*/  IMAD R106, R252.reuse, R106, R107 ;  /* 0x0000006afc6a7224 */ /* 0x040fe400078e026b */
[----:B------:R-:W-:Y:S02]  /*33b0*/  IMAD.MOV R110, RZ, RZ, -R110 ;  /* 0x000000ffff6e7224 */ /* 0x000fe400078e0a6e */
[C---:B------:R-:W-:Y:S02]  /*33c0*/  IMAD R107, R252.reuse, R108, R109 ;  /* 0x0000006cfc6b7224 */ /* 0x040fe400078e026d */
[----:B------:R-:W-:Y:S02]  /*33d0*/  IMAD.MOV.U32 R109, RZ, RZ, R112 ;  /* 0x000000ffff6d7224 */ /* 0x000fe400078e0070 */
[----:B------:R-:W-:Y:S02]  /*33e0*/  IMAD.MOV R101, RZ, RZ, -R101 ;  /* 0x000000ffff657224 */ /* 0x000fe400078e0a65 */
[----:B------:R-:W-:-:S02]  /*33f0*/  IMAD R108, R252, R110, R111 ;  /* 0x0000006efc6c7224 */ /* 0x000fc400078e026f */
[----:B------:R-:W-:Y:S02]  /*3400*/  VIADD R7, R3, 0x75 ;  /* 0x0000007503077836 */ /* 0x000fe40000000000 */
[----:B------:R-:W-:-:S03]  /*3410*/  IMAD.HI.U32 R110, R6, R109, RZ ;  /* 0x0000006d066e7227 */ /* 0x000fc600078e00ff */
[----:B------:R-:W-:Y:S01]  /*3420*/  IABS R112, R7 ;  /* 0x0000000700707213 */ /* 0x000fe20000000000 */
[----:B------:R-:W-:Y:S02]  /*3430*/  IMAD R101, R252, R101, R105 ;  /* 0x00000065fc657224 */ /* 0x000fe400078e0269 */
[----:B------:R-:W-:-:S04]  /*3440*/  IMAD.HI.U32 R105, R6, R113, RZ ;  /* 0x0000007106697227 */ /* 0x000fc800078e00ff */
[----:B------:R-:W-:Y:S01]  /*3450*/  VIADD R8, R3, 0x74 ;  /* 0x0000007403087836 */ /* 0x000fe20000000000 */
[----:B------:R-:W-:Y:S01]  /*3460*/  IADD3 R105, -R105, RZ, RZ ;  /* 0x000000ff69697210 */ /* 0x000fe20007ffe1ff */
[----:B------:R-:W-:Y:S02]  /*3470*/  IMAD.MOV R115, RZ, RZ, -R110 ;  /* 0x000000ffff737224 */ /* 0x000fe400078e0a6e */
[----:B------:R-:W-:Y:S01]  /*3480*/  IMAD.HI.U32 R114, R6, R119, RZ ;  /* 0x0000007706727227 */ /* 0x000fe200078e00ff */
[----:B------:R-:W-:Y:S01]  /*3490*/  STL [R1+0x1234], R8 ;  /* 0x0012340801007387 */ /* 0x000fe20000100800 */
[----:B------:R-:W-:Y:S02]  /*34a0*/  IABS R111, R8 ;  /* 0x00000008006f7213 */ /* 0x000fe40000000000 */
[----:B------:R-:W-:Y:S01]  /*34b0*/  IMAD R109, R252, R115, R109 ;  /* 0x00000073fc6d7224 */ /* 0x000fe200078e026d */
[----:B------:R1:W-:Y:S01]  /*34c0*/  STL [R1+0x1244], R7 ;  /* 0x0012440701007387 */ /* 0x0003e20000100800 */
[----:B------:R-:W-:-:S03]  /*34d0*/  IMAD.HI.U32 R115, R6, R112, RZ ;  /* 0x0000007006737227 */ /* 0x000fc600078e00ff */
[----:B------:R2:W-:Y:S01]  /*34e0*/  STL [R1+0x1258], R5 ;  /* 0x0012580501007387 */ /* 0x0005e20000100800 */
[----:B------:R-:W-:Y:S01]  /*34f0*/  IMAD R105, R252, R105, R113 ;  /* 0x00000069fc697224 */ /* 0x000fe200078e0271 */
[----:B------:R-:W-:Y:S01]  /*3500*/  IABS R113, R5 ;  /* 0x0000000500717213 */ /* 0x000fe20000000000 */
[----:B------:R-:W-:Y:S01]  /*3510*/  IMAD.MOV R110, RZ, RZ, -R114 ;  /* 0x000000ffff6e7224 */ /* 0x000fe200078e0a72 */
[----:B------:R-:W-:Y:S01]  /*3520*/  IADD3 R115, -R115, RZ, RZ ;  /* 0x000000ff73737210 */ /* 0x000fe20007ffe1ff */
[----:B------:R-:W-:-:S04]  /*3530*/  IMAD.HI.U32 R117, R6, R111, RZ ;  /* 0x0000006f06757227 */ /* 0x000fc800078e00ff */
[C---:B-1----:R-:W-:Y:S02]  /*3540*/  VIADD R7, R3.reuse, 0x77 ;  /* 0x0000007703077836 */ /* 0x042fe40000000000 */
[----:B--2---:R-:W-:Y:S02]  /*3550*/  VIADD R5, R3, 0x78 ;  /* 0x0000007803057836 */ /* 0x004fe40000000000 */
[----:B------:R-:W-:Y:S01]  /*3560*/  IMAD R112, R252, R115, R112 ;  /* 0x00000073fc707224 */ /* 0x000fe200078e0270 */
[----:B------:R-:W-:Y:S01]  /*3570*/  IABS R114, R7 ;  /* 0x0000000700727213 */ /* 0x000fe20000000000 */
[----:B------:R1:W-:Y:S01]  /*3580*/  STL [R1+0x1264], R7 ;  /* 0x0012640701007387 */ /* 0x0003e20000100800 */
[----:B------:R-:W-:Y:S01]  /*3590*/  IMAD.HI.U32 R116, R6, R113, RZ ;  /* 0x0000007106747227 */ /* 0x000fe200078e00ff */
[----:B------:R-:W-:Y:S02]  /*35a0*/  IABS R115, R5 ;  /* 0x0000000500737213 */ /* 0x000fe40000000000 */
[----:B------:R2:W-:Y:S01]  /*35b0*/  STL [R1+0x1274], R5 ;  /* 0x0012740501007387 */ /* 0x0005e20000100800 */
[----:B------:R-:W-:-:S02]  /*35c0*/  IMAD.MOV R117, RZ, RZ, -R117 ;  /* 0x000000ffff757224 */ /* 0x000fc400078e0a75 */
[----:B------:R-:W-:-:S04]  /*35d0*/  IMAD.HI.U32 R120, R6, R114, RZ ;  /* 0x0000007206787227 */ /* 0x000fc800078e00ff */
[C---:B-1----:R-:W-:Y:S02]  /*35e0*/  VIADD R7, R3.reuse, 0x7a ;  /* 0x0000007a03077836 */ /* 0x042fe40000000000 */
[C---:B------:R-:W-:Y:S01]  /*35f0*/  VIADD R8, R3.reuse, 0x79 ;  /* 0x0000007903087836 */ /* 0x040fe20000000000 */
[----:B--2---:R-:W-:Y:S01]  /*3600*/  IADD3 R5, R3, 0x7b, RZ ;  /* 0x0000007b03057810 */ /* 0x004fe20007ffe0ff */
[C---:B------:R-:W-:Y:S02]  /*3610*/  IMAD R110, R252.reuse, R110, R119 ;  /* 0x0000006efc6e7224 */ /* 0x040fe400078e0277 */
[----:B------:R-:W-:Y:S01]  /*3620*/  IMAD.MOV R116, RZ, RZ, -R116 ;  /* 0x000000ffff747224 */ /* 0x000fe200078e0a74 */
[----:B------:R-:W-:Y:S01]  /*3630*/  STL [R1+0x1288], R8 ;  /* 0x0012880801007387 */ /* 0x000fe20000100800 */
[----:B------:R-:W-:Y:S01]  /*3640*/  IMAD R111, R252, R117, R111 ;  /* 0x00000075fc6f7224 */ /* 0x000fe200078e026f */
[----:B------:R-:W-:Y:S01]  /*3650*/  IABS R117, R7 ;  /* 0x0000000700757213 */ /* 0x000fe20000000000 */
[----:B------:R-:W-:Y:S01]  /*3660*/  IMAD.HI.U32 R119, R6, R115, RZ ;  /* 0x0000007306777227 */ /* 0x000fe200078e00ff */
[----:B------:R1:W-:Y:S01]  /*3670*/  STL [R1+0x1290], R7 ;  /* 0x0012900701007387 */ /* 0x0003e20000100800 */
[----:B------:R-:W-:-:S02]  /*3680*/  IABS R118, R5 ;  /* 0x0000000500767213 */ /* 0x000fc40000000000 */
[----:B------:R-:W-:Y:S01]  /*3690*/  IMAD.MOV R120, RZ, RZ, -R120 ;  /* 0x000000ffff787224 */ /* 0x000fe200078e0a78 */
[----:B------:R2:W-:Y:S01]  /*36a0*/  STL [R1+0x1294], R5 ;  /* 0x0012940501007387 */ /* 0x0005e20000100800 */
[C---:B------:R-:W-:Y:S01]  /*36b0*/  IMAD R113, R252.reuse, R116, R113 ;  /* 0x00000074fc717224 */ /* 0x040fe200078e0271 */
[----:B------:R-:W-:Y:S01]  /*36c0*/  IABS R116, R8 ;  /* 0x0000000800747213 */ /* 0x000fe20000000000 */
[----:B------:R-:W-:Y:S02]  /*36d0*/  IMAD.MOV R119, RZ, RZ, -R119 ;  /* 0x000000ffff777224 */ /* 0x000fe400078e0a77 */
[----:B------:R-:W-:Y:S02]  /*36e0*/  IMAD R114, R252, R120, R114 ;  /* 0x00000078fc727224 */ /* 0x000fe400078e0272 */
[----:B-1----:R-:W-:Y:S02]  /*36f0*/  VIADD R7, R3, 0x7c ;  /* 0x0000007c03077836 */ /* 0x002fe40000000000 */
[----:B------:R-:W-:-:S03]  /*3700*/  IMAD.HI.U32 R120, R6, R117, RZ ;  /* 0x0000007506787227 */ /* 0x000fc600078e00ff */
[----:B------:R1:W-:Y:S01]  /*3710*/  STL [R1+0x1280], R7 ;  /* 0x0012800701007387 */ /* 0x0003e20000100800 */
[----:B------:R-:W-:Y:S01]  /*3720*/  IMAD R115, R252, R119, R115 ;  /* 0x00000077fc737224 */ /* 0x000fe200078e0273 */
[----:B------:R-:W-:Y:S01]  /*3730*/  IABS R119, R7 ;  /* 0x0000000700777213 */ /* 0x000fe20000000000 */
[----:B------:R-:W-:Y:S01]  /*3740*/  IMAD.HI.U32 R122, R6, R116, RZ ;  /* 0x00000074067a7227 */ /* 0x000fe200078e00ff */
[----:B------:R-:W-:-:S03]  /*3750*/  IADD3 R120, -R120, RZ, RZ ;  /* 0x000000ff78787210 */ /* 0x000fc60007ffe1ff */
[C---:B--2---:R-:W-:Y:S02]  /*3760*/  VIADD R5, R3.reuse, 0x7d ;  /* 0x0000007d03057836 */ /* 0x044fe40000000000 */
[----:B------:R-:W-:Y:S02]  /*3770*/  IMAD.MOV R122, RZ, RZ, -R122 ;  /* 0x000000ffff7a7224 */ /* 0x000fe400078e0a7a */
[----:B-1----:R-:W-:Y:S01]  /*3780*/  VIADD R7, R3, 0x7f ;  /* 0x0000007f03077836 */ /* 0x002fe20000000000 */
[----:B------:R1:W-:Y:S01]  /*3790*/  STL [R1+0x128c], R5 ;  /* 0x00128c0501007387 */ /* 0x0003e20000100800 */
[----:B------:R-:W-:-:S04]  /*37a0*/  IMAD.HI.U32 R125, R6, R119, RZ ;  /* 0x00000077067d7227 */ /* 0x000fc800078e00ff */
[C---:B------:R-:W-:Y:S01]  /*37b0*/  IMAD R117, R252.reuse, R120, R117 ;  /* 0x00000078fc757224 */ /* 0x040fe200078e0275 */
[----:B------:R-:W-:Y:S01]  /*37c0*/  IABS R120, R5 ;  /* 0x0000000500787213 */ /* 0x000fe20000000000 */
[----:B------:R-:W-:Y:S01]  /*37d0*/  IMAD R116, R252, R122, R116 ;  /* 0x0000007afc747224 */ /* 0x000fe200078e0274 */
[----:B------:R-:W-:Y:S01]  /*37e0*/  IABS R122, R7 ;  /* 0x00000007007a7213 */ /* 0x000fe20000000000 */
[C---:B------:R-:W-:Y:S01]  /*37f0*/  VIADD R8, R3.reuse, 0x7e ;  /* 0x0000007e03087836 */ /* 0x040fe20000000000 */
[----:B-1----:R-:W-:Y:S01]  /*3800*/  IADD3 R5, R3, 0x80, RZ ;  /* 0x0000008003057810 */ /* 0x002fe20007ffe0ff */
[----:B------:R-:W-:Y:S02]  /*3810*/  IMAD.MOV R125, RZ, RZ, -R125 ;  /* 0x000000ffff7d7224 */ /* 0x000fe400078e0a7d */
[----:B------:R-:W-:Y:S01]  /*3820*/  IMAD.HI.U32 R124, R6, R120, RZ ;  /* 0x00000078067c7227 */ /* 0x000fe200078e00ff */
[----:B------:R-:W-:Y:S01]  /*3830*/  STL [R1+0x126c], R8 ;  /* 0x00126c0801007387 */ /* 0x000fe20000100800 */
[----:B------:R-:W-:-:S02]  /*3840*/  IABS R123, R5 ;  /* 0x00000005007b7213 */ /* 0x000fc40000000000 */
[----:B------:R-:W-:Y:S01]  /*3850*/  IMAD R119, R252, R125, R119 ;  /* 0x0000007dfc777224 */ /* 0x000fe200078e0277 */
[----:B------:R1:W-:Y:S01]  /*3860*/  STL [R1+0x127c], R7 ;  /* 0x00127c0701007387 */ /* 0x0003e20000100800 */
[----:B------:R-:W-:-:S03]  /*3870*/  IMAD.HI.U32 R125, R6, R122, RZ ;  /* 0x0000007a067d7227 */ /* 0x000fc600078e00ff */
[----:B------:R2:W-:Y:S01]  /*3880*/  STL [R1+0x1284], R5 ;  /* 0x0012840501007387 */ /* 0x0005e20000100800 */
[----:B------:R-:W-:Y:S01]  /*3890*/  IMAD.MOV R124, RZ, RZ, -R124 ;  /* 0x000000ffff7c7224 */ /* 0x000fe200078e0a7c */
[----:B------:R-:W-:Y:S01]  /*38a0*/  IADD3 R125, -R125, RZ, RZ ;  /* 0x000000ff7d7d7210 */ /* 0x000fe20007ffe1ff */
[----:B------:R-:W-:-:S04]  /*38b0*/  IMAD.HI.U32 R121, R6, R118, RZ ;  /* 0x0000007606797227 */ /* 0x000fc800078e00ff */
[C---:B-1----:R-:W-:Y:S02]  /*38c0*/  VIADD R7, R3.reuse, 0x81 ;  /* 0x0000008103077836 */ /* 0x042fe40000000000 */
[----:B------:R-:W-:Y:S02]  /*38d0*/  IMAD R120, R252, R124, R120 ;  /* 0x0000007cfc787224 */ /* 0x000fe400078e0278 */
[C---:B--2---:R-:W-:Y:S01]  /*38e0*/  VIADD R5, R3.reuse, 0x82 ;  /* 0x0000008203057836 */ /* 0x044fe20000000000 */
[----:B------:R1:W-:Y:S01]  /*38f0*/  STL [R1+0x1270], R7 ;  /* 0x0012700701007387 */ /* 0x0003e20000100800 */
[----:B------:R-:W-:Y:S01]  /*3900*/  IMAD.MOV R121, RZ, RZ, -R121 ;  /* 0x000000ffff797224 */ /* 0x000fe200078e0a79 */
[----:B------:R-:W-:Y:S01]  /*3910*/  IABS R124, R7 ;  /* 0x00000007007c7213 */ /* 0x000fe20000000000 */
[----:B------:R-:W-:Y:S01]  /*3920*/  IMAD.HI.U32 R127, R6, R123, RZ ;  /* 0x0000007b067f7227 */ /* 0x000fe200078e00ff */
[----:B------:R2:W-:Y:S03]  /*3930*/  STL [R1+0x1268], R5 ;  /* 0x0012680501007387 */ /* 0x0005e60000100800 */
[C---:B------:R-:W-:Y:S01]  /*3940*/  IMAD R122, R252.reuse, R125, R122 ;  /* 0x0000007dfc7a7224 */ /* 0x040fe200078e027a */
[----:B------:R-:W-:Y:S01]  /*3950*/  IABS R125, R5 ;  /* 0x00000005007d7213 */ /* 0x000fe20000000000 */
[----:B------:R-:W-:Y:S01]  /*3960*/  IMAD R118, R252, R121, R118 ;  /* 0x00000079fc767224 */ /* 0x000fe200078e0276 */
[----:B------:R-:W-:Y:S01]  /*3970*/  IABS R121, R8 ;  /* 0x0000000800797213 */ /* 0x000fe20000000000 */
[----:B-1----:R-:W-:-:S02]  /*3980*/  VIADD R7, R3, 0x84 ;  /* 0x0000008403077836 */ /* 0x002fc40000000000 */
[----:B------:R-:W-:Y:S01]  /*3990*/  IMAD.MOV R127, RZ, RZ, -R127 ;  /* 0x000000ffff7f7224 */ /* 0x000fe200078e0a7f */
[C---:B--2---:R-:W-:Y:S01]  /*39a0*/  IADD3 R5, R3.reuse, 0x85, RZ ;  /* 0x0000008503057810 */ /* 0x044fe20007ffe0ff */
[----:B------:R-:W-:Y:S01]  /*39b0*/  VIADD R8, R3, 0x83 ;  /* 0x0000008303087836 */ /* 0x000fe20000000000 */
[----:B------:R-:W-:Y:S01]  /*39c0*/  IABS R129, R7 ;  /* 0x0000000700817213 */ /* 0x000fe20000000000 */
[----:B------:R-:W-:Y:S01]  /*39d0*/  IMAD R123, R252, R127, R123 ;  /* 0x0000007ffc7b7224 */ /* 0x000fe200078e027b */
[----:B------:R-:W-:Y:S01]  /*39e0*/  IABS R130, R5 ;  /* 0x0000000500827213 */ /* 0x000fe20000000000 */
[C---:B------:R-:W-:Y:S01]  /*39f0*/  IMAD.HI.U32 R131, R6.reuse, R124, RZ ;  /* 0x0000007c06837227 */ /* 0x040fe200078e00ff */
[----:B------:R-:W-:Y:S03]  /*3a00*/  STL [R1+0x125c], R8 ;  /* 0x00125c0801007387 */ /* 0x000fe60000100800 */
[C---:B------:R-:W-:Y:S01]  /*3a10*/  IMAD.HI.U32 R127, R6.reuse, R125, RZ ;  /* 0x0000007d067f7227 */ /* 0x040fe200078e00ff */
[----:B------:R1:W-:Y:S03]  /*3a20*/  STL [R1+0x1260], R7 ;  /* 0x0012600701007387 */ /* 0x0003e60000100800 */
[----:B------:R-:W-:Y:S01]  /*3a30*/  IMAD.HI.U32 R132, R6, R129, RZ ;  /* 0x0000008106847227 */ /* 0x000fe200078e00ff */
[----:B------:R2:W-:Y:S03]  /*3a40*/  STL [R1+0x1278], R5 ;  /* 0x0012780501007387 */ /* 0x0005e60000100800 */
[----:B------:R-:W-:Y:S01]  /*3a50*/  IMAD.MOV R131, RZ, RZ, -R131 ;  /* 0x000000ffff837224 */ /* 0x000fe200078e0a83 */
[----:B------:R-:W-:Y:S01]  /*3a60*/  IADD3 R132, -R132, RZ, RZ ;  /* 0x000000ff84847210 */ /* 0x000fe20007ffe1ff */
[----:B------:R-:W-:-:S02]  /*3a70*/  IMAD.MOV R127, RZ, RZ, -R127 ;  /* 0x000000ffff7f7224 */ /* 0x000fc400078e0a7f */
[----:B-1----:R-:W-:Y:S02]  /*3a80*/  VIADD R7, R3, 0x86 ;  /* 0x0000008603077836 */ /* 0x002fe40000000000 */
[----:B------:R-:W-:-:S03]  /*3a90*/  IMAD.HI.U32 R128, R6, R121, RZ ;  /* 0x0000007906807227 */ /* 0x000fc600078e00ff */
[----:B------:R1:W-:Y:S01]  /*3aa0*/  STL [R1+0x1254], R7 ;  /* 0x0012540701007387 */ /* 0x0003e20000100800 */
[C---:B------:R-:W-:Y:S01]  /*3ab0*/  IMAD R124, R252.reuse, R131, R124 ;  /* 0x00000083fc7c7224 */ /* 0x040fe200078e027c */
[----:B------:R-:W-:Y:S01]  /*3ac0*/  IABS R131, R7 ;  /* 0x0000000700837213 */ /* 0x000fe20000000000 */
[----:B------:R-:W-:Y:S02]  /*3ad0*/  IMAD R125, R252, R127, R125 ;  /* 0x0000007ffc7d7224 */ /* 0x000fe400078e027d */
[C---:B--2---:R-:W-:Y:S02]  /*3ae0*/  VIADD R5, R3.reuse, 0x87 ;  /* 0x0000008703057836 */ /* 0x044fe40000000000 */
[----:B------:R-:W-:Y:S02]  /*3af0*/  IMAD.MOV R128, RZ, RZ, -R128 ;  /* 0x000000ffff807224 */ /* 0x000fe400078e0a80 */
[----:B------:R-:W-:Y:S01]  /*3b00*/  IMAD.HI.U32 R127, R6, R130, RZ ;  /* 0x00000082067f7227 */ /* 0x000fe200078e00ff */
[----:B------:R2:W-:Y:S03]  /*3b10*/  STL [R1+0x1250], R5 ;  /* 0x0012500501007387 */ /* 0x0005e60000100800 */
[----:B-1----:R-:W-:-:S02]  /*3b20*/  VIADD R7, R3, 0x89 ;  /* 0x0000008903077836 */ /* 0x002fc40000000000 */
[C---:B------:R-:W-:Y:S01]  /*3b30*/  IMAD R129, R252.reuse, R132, R129 ;  /* 0x00000084fc817224 */ /* 0x040fe200078e0281 */
[----:B------:R-:W-:Y:S01]  /*3b40*/  IABS R132, R5 ;  /* 0x0000000500847213 */ /* 0x000fe20000000000 */
[C---:B------:R-:W-:Y:S01]  /*3b50*/  IMAD R121, R252.reuse, R128, R121 ;  /* 0x00000080fc797224 */ /* 0x040fe200078e0279 */
[----:B------:R-:W-:Y:S01]  /*3b60*/  IABS R128, R8 ;  /* 0x0000000800807213 */ /* 0x000fe20000000000 */
[----:B------:R-:W-:Y:S01]  /*3b70*/  IMAD.MOV R127, RZ, RZ, -R127 ;  /* 0x000000ffff7f7224 */ /* 0x000fe200078e0a7f */
[----:B------:R-:W-:Y:S01]  /*3b80*/  IABS R134, R7 ;  /* 0x0000000700867213 */ /* 0x000fe20000000000 */
[C---:B------:R-:W-:Y:S01]  /*3b90*/  VIADD R8, R3.reuse, 0x88 ;  /* 0x0000008803087836 */ /* 0x040fe20000000000 */
[----:B--2---:R-:W-:Y:S01]  /*3ba0*/  IADD3 R5, R3, 0x8a, RZ ;  /* 0x0000008a03057810 */ /* 0x004fe20007ffe0ff */
[----:B------:R-:W-:Y:S02]  /*3bb0*/  IMAD R130, R252, R127, R130 ;  /* 0x0000007ffc827224 */ /* 0x000fe400078e0282 */
[----:B------:R-:W-:Y:S01]  /*3bc0*/  IMAD.HI.U32 R136, R6, R131, RZ ;  /* 0x0000008306887227 */ /* 0x000fe200078e00ff */
[----:B------:R-:W-:Y:S01]  /*3bd0*/  STL [R1+0x1240], R8 ;  /* 0x0012400801007387 */ /* 0x000fe20000100800 */
[----:B------:R-:W-:-:S02]  /*3be0*/  IABS R135, R5 ;  /* 0x0000000500877213 */ /* 0x000fc40000000000 */
        /* <DEDUP_REMOVED lines=452> */
[C---:B------:R-:W-:Y:S01]  /*5830*/  IMAD.HI.U32 R208, R6.reuse, R203, RZ ;  /* 0x000000cb06d07227 */ /* 0x040fe200078e00ff */
[----:B------:R2:W-:Y:S03]  /*5840*/  STL [R1+0x1014], R5 ;  /* 0x0010140501007387 */ /* 0x0005e60000100800 */
[----:B------:R-:W-:-:S04]  /*5850*/  IMAD.HI.U32 R212, R6, R209, RZ ;  /* 0x000000d106d47227 */ /* 0x000fc800078e00ff */
[----:B------:R-:W-:Y:S01]  /*5860*/  IMAD.MOV R211, RZ, RZ, -R211 ;  /* 0x000000ffffd37224 */ /* 0x000fe200078e0ad3 */
[----:B------:R-:W-:Y:S01]  /*5870*/  IADD3 R212, -R212, RZ, RZ ;  /* 0x000000ffd4d47210 */ /* 0x000fe20007ffe1ff */
[----:B------:R-:W-:Y:S02]  /*5880*/  IMAD.MOV R127, RZ, RZ, -R127 ;  /* 0x000000ffff7f7224 */ /* 0x000fe400078e0a7f */
[C---:B-1----:R-:W-:Y:S02]  /*5890*/  VIADD R7, R3.reuse, 0xd6 ;  /* 0x000000d603077836 */ /* 0x042fe40000000000 */
[----:B------:R-:W-:Y:S02]  /*58a0*/  IMAD.MOV R208, RZ, RZ, -R208 ;  /* 0x000000ffffd07224 */ /* 0x000fe400078e0ad0 */
[C---:B------:R-:W-:Y:S01]  /*58b0*/  IMAD R206, R252.reuse, R211, R206 ;  /* 0x000000d3fcce7224 */ /* 0x040fe200078e02ce */
[----:B------:R1:W-:Y:S01]  /*58c0*/  STL [R1+0x100c], R7 ;  /* 0x00100c0701007387 */ /* 0x0003e20000100800 */
[----:B------:R-:W-:Y:S01]  /*58d0*/  IMAD R207, R252, R127, R207 ;  /* 0x0000007ffccf7224 */ /* 0x000fe200078e02cf */
[----:B------:R-:W-:Y:S01]  /*58e0*/  IABS R211, R7 ;  /* 0x0000000700d37213 */ /* 0x000fe20000000000 */
[----:B--2---:R-:W-:-:S02]  /*58f0*/  VIADD R5, R3, 0xd7 ;  /* 0x000000d703057836 */ /* 0x004fc40000000000 */
[----:B------:R-:W-:-:S03]  /*5900*/  IMAD.HI.U32 R127, R6, R210, RZ ;  /* 0x000000d2067f7227 */ /* 0x000fc600078e00ff */
[----:B------:R2:W-:Y:S01]  /*5910*/  STL [R1+0x1004], R5 ;  /* 0x0010040501007387 */ /* 0x0005e20000100800 */
[C---:B------:R-:W-:Y:S01]  /*5920*/  IMAD R203, R252.reuse, R208, R203 ;  /* 0x000000d0fccb7224 */ /* 0x040fe200078e02cb */
[----:B------:R-:W-:Y:S01]  /*5930*/  IABS R208, R8 ;  /* 0x0000000800d07213 */ /* 0x000fe20000000000 */
[C---:B-1----:R-:W-:Y:S02]  /*5940*/  VIADD R7, R3.reuse, 0xd9 ;  /* 0x000000d903077836 */ /* 0x042fe40000000000 */
[----:B------:R-:W-:Y:S01]  /*5950*/  IMAD R209, R252, R212, R209 ;  /* 0x000000d4fcd17224 */ /* 0x000fe200078e02d1 */
[----:B------:R-:W-:Y:S01]  /*5960*/  IABS R212, R5 ;  /* 0x0000000500d47213 */ /* 0x000fe20000000000 */
[C---:B------:R-:W-:Y:S01]  /*5970*/  VIADD R8, R3.reuse, 0xd8 ;  /* 0x000000d803087836 */ /* 0x040fe20000000000 */
[----:B------:R-:W-:Y:S01]  /*5980*/  IABS R214, R7 ;  /* 0x0000000700d67213 */ /* 0x000fe20000000000 */
[----:B------:R-:W-:Y:S01]  /*5990*/  IMAD.MOV R127, RZ, RZ, -R127 ;  /* 0x000000ffff7f7224 */ /* 0x000fe200078e0a7f */
[----:B--2---:R-:W-:Y:S01]  /*59a0*/  IADD3 R5, R3, 0xda, RZ ;  /* 0x000000da03057810 */ /* 0x004fe20007ffe0ff */
[C---:B------:R-:W-:Y:S01]  /*59b0*/  IMAD.HI.U32 R216, R6.reuse, R211, RZ ;  /* 0x000000d306d87227 */ /* 0x040fe200078e00ff */
[----:B------:R-:W-:Y:S02]  /*59c0*/  STL [R1+0xff8], R8 ;  /* 0x000ff80801007387 */ /* 0x000fe40000100800 */
[----:B------:R-:W-:Y:S01]  /*59d0*/  IABS R215, R5 ;  /* 0x0000000500d77213 */ /* 0x000fe20000000000 */
[----:B------:R-:W-:Y:S01]  /*59e0*/  IMAD.HI.U32 R213, R6, R208, RZ ;  /* 0x000000d006d57227 */ /* 0x000fe200078e00ff */
[----:B------:R1:W-:Y:S03]  /*59f0*/  STL [R1+0xff0], R7 ;  /* 0x000ff00701007387 */ /* 0x0003e60000100800 */
[----:B------:R-:W-:Y:S01]  /*5a00*/  IMAD R210, R252, R127, R210 ;  /* 0x0000007ffcd27224 */ /* 0x000fe200078e02d2 */
[----:B------:R-:W-:Y:S01]  /*5a10*/  STL [R1+0xfe8], R5 ;  /* 0x000fe80501007387 */ /* 0x000fe20000100800 */
[----:B------:R-:W-:-:S04]  /*5a20*/  IMAD.HI.U32 R127, R6, R212, RZ ;  /* 0x000000d4067f7227 */ /* 0x000fc800078e00ff */
[----:B------:R-:W-:Y:S02]  /*5a30*/  IMAD.MOV R216, RZ, RZ, -R216 ;  /* 0x000000ffffd87224 */ /* 0x000fe400078e0ad8 */
[----:B-1----:R-:W-:Y:S02]  /*5a40*/  VIADD R7, R3, 0xdb ;  /* 0x000000db03077836 */ /* 0x002fe40000000000 */
[----:B------:R-:W-:-:S03]  /*5a50*/  IMAD.HI.U32 R217, R6, R214, RZ ;  /* 0x000000d606d97227 */ /* 0x000fc600078e00ff */
[----:B------:R1:W-:Y:S01]  /*5a60*/  STL [R1+0xfdc], R7 ;  /* 0x000fdc0701007387 */ /* 0x0003e20000100800 */
[----:B------:R-:W-:Y:S01]  /*5a70*/  IMAD.MOV R213, RZ, RZ, -R213 ;  /* 0x000000ffffd57224 */ /* 0x000fe200078e0ad5 */
[----:B------:R-:W-:Y:S01]  /*5a80*/  IADD3 R217, -R217, RZ, RZ ;  /* 0x000000ffd9d97210 */ /* 0x000fe20007ffe1ff */
[----:B------:R-:W-:Y:S02]  /*5a90*/  IMAD.MOV R127, RZ, RZ, -R127 ;  /* 0x000000ffff7f7224 */ /* 0x000fe400078e0a7f */
[C---:B------:R-:W-:Y:S01]  /*5aa0*/  IMAD R211, R252.reuse, R216, R211 ;  /* 0x000000d8fcd37224 */ /* 0x040fe200078e02d3 */
[----:B------:R-:W-:Y:S01]  /*5ab0*/  IABS R216, R7 ;  /* 0x0000000700d87213 */ /* 0x000fe20000000000 */
[C---:B------:R-:W-:Y:S01]  /*5ac0*/  IMAD R208, R252.reuse, R213, R208 ;  /* 0x000000d5fcd07224 */ /* 0x040fe200078e02d0 */
[----:B------:R-:W-:Y:S01]  /*5ad0*/  IABS R213, R8 ;  /* 0x0000000800d57213 */ /* 0x000fe20000000000 */
[----:B------:R-:W-:Y:S02]  /*5ae0*/  IMAD R212, R252, R127, R212 ;  /* 0x0000007ffcd47224 */ /* 0x000fe400078e02d4 */
[----:B-1----:R-:W-:-:S02]  /*5af0*/  VIADD R7, R3, 0xde ;  /* 0x000000de03077836 */ /* 0x002fc40000000000 */
[C---:B------:R-:W-:Y:S02]  /*5b00*/  VIADD R5, R3.reuse, 0xdc ;  /* 0x000000dc03057836 */ /* 0x040fe40000000000 */
[----:B------:R-:W-:Y:S01]  /*5b10*/  IMAD.HI.U32 R127, R6, R215, RZ ;  /* 0x000000d7067f7227 */ /* 0x000fe200078e00ff */
[----:B------:R-:W-:Y:S02]  /*5b20*/  IABS R219, R7 ;  /* 0x0000000700db7213 */ /* 0x000fe40000000000 */
[----:B------:R1:W-:Y:S01]  /*5b30*/  STL [R1+0xfd8], R5 ;  /* 0x000fd80501007387 */ /* 0x0003e20000100800 */
[C---:B------:R-:W-:Y:S02]  /*5b40*/  VIADD R8, R3.reuse, 0xdd ;  /* 0x000000dd03087836 */ /* 0x040fe40000000000 */
[----:B------:R-:W-:Y:S01]  /*5b50*/  IMAD R214, R252, R217, R214 ;  /* 0x000000d9fcd67224 */ /* 0x000fe200078e02d6 */
[----:B------:R-:W-:Y:S01]  /*5b60*/  IABS R217, R5 ;  /* 0x0000000500d97213 */ /* 0x000fe20000000000 */
[C---:B------:R-:W-:Y:S01]  /*5b70*/  IMAD.HI.U32 R221, R6.reuse, R216, RZ ;  /* 0x000000d806dd7227 */ /* 0x040fe200078e00ff */
[----:B------:R-:W-:Y:S03]  /*5b80*/  STL [R1+0xfc8], R8 ;  /* 0x000fc80801007387 */ /* 0x000fe60000100800 */
[----:B------:R-:W-:Y:S01]  /*5b90*/  IMAD.HI.U32 R218, R6, R213, RZ ;  /* 0x000000d506da7227 */ /* 0x000fe200078e00ff */
[----:B------:R2:W-:Y:S01]  /*5ba0*/  STL [R1+0xfc0], R7 ;  /* 0x000fc00701007387 */ /* 0x0005e20000100800 */
[----:B-1----:R-:W-:-:S02]  /*5bb0*/  IADD3 R5, R3, 0xdf, RZ ;  /* 0x000000df03057810 */ /* 0x002fc40007ffe0ff */
[----:B------:R-:W-:Y:S02]  /*5bc0*/  IMAD.MOV R127, RZ, RZ, -R127 ;  /* 0x000000ffff7f7224 */ /* 0x000fe400078e0a7f */
[----:B------:R-:W-:Y:S01]  /*5bd0*/  IMAD.MOV R221, RZ, RZ, -R221 ;  /* 0x000000ffffdd7224 */ /* 0x000fe200078e0add */
[----:B------:R1:W-:Y:S01]  /*5be0*/  STL [R1+0xfbc], R5 ;  /* 0x000fbc0501007387 */ /* 0x0003e20000100800 */
[----:B------:R-:W-:Y:S01]  /*5bf0*/  IMAD.MOV R218, RZ, RZ, -R218 ;  /* 0x000000ffffda7224 */ /* 0x000fe200078e0ada */
[----:B------:R-:W-:Y:S01]  /*5c00*/  IABS R220, R5 ;  /* 0x0000000500dc7213 */ /* 0x000fe20000000000 */
[----:B------:R-:W-:Y:S02]  /*5c10*/  IMAD R215, R252, R127, R215 ;  /* 0x0000007ffcd77224 */ /* 0x000fe400078e02d7 */
[----:B--2---:R-:W-:Y:S02]  /*5c20*/  VIADD R7, R3, 0xe0 ;  /* 0x000000e003077836 */ /* 0x004fe40000000000 */
[----:B------:R-:W-:-:S03]  /*5c30*/  IMAD.HI.U32 R222, R6, R219, RZ ;  /* 0x000000db06de7227 */ /* 0x000fc600078e00ff */
[----:B------:R2:W-:Y:S01]  /*5c40*/  STL [R1+0xfb0], R7 ;  /* 0x000fb00701007387 */ /* 0x0005e20000100800 */
[----:B------:R-:W-:Y:S01]  /*5c50*/  IMAD.HI.U32 R127, R6, R217, RZ ;  /* 0x000000d9067f7227 */ /* 0x000fe200078e00ff */
[----:B------:R-:W-:-:S03]  /*5c60*/  IADD3 R222, -R222, RZ, RZ ;  /* 0x000000ffdede7210 */ /* 0x000fc60007ffe1ff */
[C---:B------:R-:W-:Y:S01]  /*5c70*/  IMAD R216, R252.reuse, R221, R216 ;  /* 0x000000ddfcd87224 */ /* 0x040fe200078e02d8 */
[----:B------:R-:W-:Y:S01]  /*5c80*/  IABS R221, R7 ;  /* 0x0000000700dd7213 */ /* 0x000fe20000000000 */
[C---:B------:R-:W-:Y:S01]  /*5c90*/  IMAD R213, R252.reuse, R218, R213 ;  /* 0x000000dafcd57224 */ /* 0x040fe200078e02d5 */
[----:B------:R-:W-:Y:S01]  /*5ca0*/  IABS R218, R8 ;  /* 0x0000000800da7213 */ /* 0x000fe20000000000 */
[----:B------:R-:W-:Y:S02]  /*5cb0*/  IMAD.MOV R127, RZ, RZ, -R127 ;  /* 0x000000ffff7f7224 */ /* 0x000fe400078e0a7f */
[C---:B-1----:R-:W-:Y:S02]  /*5cc0*/  VIADD R5, R3.reuse, 0xe1 ;  /* 0x000000e103057836 */ /* 0x042fe40000000000 */
[C---:B------:R-:W-:Y:S02]  /*5cd0*/  VIADD R8, R3.reuse, 0xe2 ;  /* 0x000000e203087836 */ /* 0x040fe40000000000 */
[----:B--2---:R-:W-:Y:S01]  /*5ce0*/  VIADD R7, R3, 0xe3 ;  /* 0x000000e303077836 */ /* 0x004fe20000000000 */
[----:B------:R1:W-:Y:S01]  /*5cf0*/  STL [R1+0xfa4], R5 ;  /* 0x000fa40501007387 */ /* 0x0003e20000100800 */
[----:B------:R-:W-:-:S02]  /*5d00*/  IMAD R217, R252, R127, R217 ;  /* 0x0000007ffcd97224 */ /* 0x000fc400078e02d9 */
[C---:B------:R-:W-:Y:S01]  /*5d10*/  IMAD.HI.U32 R226, R6.reuse, R221, RZ ;  /* 0x000000dd06e27227 */ /* 0x040fe200078e00ff */
[----:B------:R-:W-:Y:S01]  /*5d20*/  STL [R1+0xf9c], R8 ;  /* 0x000f9c0801007387 */ /* 0x000fe20000100800 */
[----:B------:R-:W-:Y:S02]  /*5d30*/  IABS R224, R7 ;  /* 0x0000000700e07213 */ /* 0x000fe40000000000 */
[----:B------:R-:W-:Y:S01]  /*5d40*/  IMAD.HI.U32 R127, R6, R220, RZ ;  /* 0x000000dc067f7227 */ /* 0x000fe200078e00ff */
[----:B------:R2:W-:Y:S03]  /*5d50*/  STL [R1+0xf98], R7 ;  /* 0x000f980701007387 */ /* 0x0005e60000100800 */
[----:B------:R-:W-:Y:S01]  /*5d60*/  IMAD R219, R252, R222, R219 ;  /* 0x000000defcdb7224 */ /* 0x000fe200078e02db */
[----:B------:R-:W-:Y:S01]  /*5d70*/  IABS R222, R5 ;  /* 0x0000000500de7213 */ /* 0x000fe20000000000 */
[----:B------:R-:W-:Y:S01]  /*5d80*/  IMAD.MOV R226, RZ, RZ, -R226 ;  /* 0x000000ffffe27224 */ /* 0x000fe200078e0ae2 */
[----:B-1----:R-:W-:Y:S01]  /*5d90*/  IADD3 R5, R3, 0xe4, RZ ;  /* 0x000000e403057810 */ /* 0x002fe20007ffe0ff */
[----:B------:R-:W-:-:S02]  /*5da0*/  IMAD.MOV R127, RZ, RZ, -R127 ;  /* 0x000000ffff7f7224 */ /* 0x000fc400078e0a7f */
[----:B------:R-:W-:Y:S01]  /*5db0*/  IMAD.HI.U32 R223, R6, R218, RZ ;  /* 0x000000da06df7227 */ /* 0x000fe200078e00ff */
[----:B------:R-:W-:Y:S01]  /*5dc0*/  IABS R225, R5 ;  /* 0x0000000500e17213 */ /* 0x000fe20000000000 */
[----:B------:R-:W-:Y:S02]  /*5dd0*/  STL [R1+0xf90], R5 ;  /* 0x000f900501007387 */ /* 0x000fe40000100800 */
[----:B--2---:R-:W-:Y:S02]  /*5de0*/  VIADD R7, R3, 0xe5 ;  /* 0x000000e503077836 */ /* 0x004fe40000000000 */
[----:B------:R-:W-:Y:S02]  /*5df0*/  IMAD R221, R252, R226, R221 ;  /* 0x000000e2fcdd7224 */ /* 0x000fe400078e02dd */
[----:B------:R-:W-:Y:S01]  /*5e00*/  IMAD.HI.U32 R227, R6, R224, RZ ;  /* 0x000000e006e37227 */ /* 0x000fe200078e00ff */
[----:B------:R1:W-:Y:S01]  /*5e10*/  STL [R1+0xf80], R7 ;  /* 0x000f800701007387 */ /* 0x0003e20000100800 */
[----:B------:R-:W-:-:S02]  /*5e20*/  IABS R226, R7 ;  /* 0x0000000700e27213 */ /* 0x000fc40000000000 */
[----:B------:R-:W-:Y:S01]  /*5e30*/  IMAD R220, R252, R127, R220 ;  /* 0x0000007ffcdc7224 */ /* 0x000fe200078e02dc */
[----:B------:R-:W-:Y:S01]  /*5e40*/  IADD3 R227, -R227, RZ, RZ ;  /* 0x000000ffe3e37210 */ /* 0x000fe20007ffe1ff */
[----:B------:R-:W-:-:S04]  /*5e50*/  IMAD.HI.U32 R127, R6, R222, RZ ;  /* 0x000000de067f7227 */ /* 0x000fc800078e00ff */
[----:B------:R-:W-:Y:S02]  /*5e60*/  IMAD.MOV R223, RZ, RZ, -R223 ;  /* 0x000000ffffdf7224 */ /* 0x000fe400078e0adf */
[C---:B-1----:R-:W-:Y:S02]  /*5e70*/  VIADD R7, R3.reuse, 0xe8 ;  /* 0x000000e803077836 */ /* 0x042fe40000000000 */
[----:B------:R-:W-:Y:S02]  /*5e80*/  IMAD.MOV R127, RZ, RZ, -R127 ;  /* 0x000000ffff7f7224 */ /* 0x000fe400078e0a7f */
[C---:B------:R-:W-:Y:S01]  /*5e90*/  VIADD R5, R3.reuse, 0xe6 ;  /* 0x000000e603057836 */ /* 0x040fe20000000000 */
[----:B------:R-:W-:Y:S01]  /*5ea0*/  IABS R229, R7 ;  /* 0x0000000700e57213 */ /* 0x000fe20000000000 */
[C---:B------:R-:W-:Y:S01]  /*5eb0*/  IMAD R218, R252.reuse, R223, R218 ;  /* 0x000000dffcda7224 */ /* 0x040fe200078e02da */
[----:B------:R-:W-:Y:S01]  /*5ec0*/  IABS R223, R8 ;  /* 0x0000000800df7213 */ /* 0x000fe20000000000 */
[C---:B------:R-:W-:Y:S01]  /*5ed0*/  IMAD R222, R252.reuse, R127, R222 ;  /* 0x0000007ffcde7224 */ /* 0x040fe200078e02de */
[----:B------:R1:W-:Y:S01]  /*5ee0*/  STL [R1+0xf78], R5 ;  /* 0x000f780501007387 */ /* 0x0003e20000100800 */
[----:B------:R-:W-:Y:S01]  /*5ef0*/  IMAD R224, R252, R227, R224 ;  /* 0x000000e3fce07224 */ /* 0x000fe200078e02e0 */
[----:B------:R-:W-:Y:S01]  /*5f00*/  IABS R227, R5 ;  /* 0x0000000500e37213 */ /* 0x000fe20000000000 */
[----:B------:R-:W-:-:S02]  /*5f10*/  VIADD R8, R3, 0xe7 ;  /* 0x000000e703087836 */ /* 0x000fc40000000000 */
[----:B------:R-:W-:-:S03]  /*5f20*/  IMAD.HI.U32 R127, R6, R225, RZ ;  /* 0x000000e1067f7227 */ /* 0x000fc600078e00ff */
[----:B------:R-:W-:Y:S01]  /*5f30*/  STL [R1+0xf6c], R8 ;  /* 0x000f6c0801007387 */ /* 0x000fe20000100800 */
[C---:B------:R-:W-:Y:S01]  /*5f40*/  IMAD.HI.U32 R232, R6.reuse, R229, RZ ;  /* 0x000000e506e87227 */ /* 0x040fe200078e00ff */
[----:B-1----:R-:W-:Y:S02]  /*5f50*/  IADD3 R5, R3, 0xe9, RZ ;  /* 0x000000e903057810 */ /* 0x002fe40007ffe0ff */
[----:B------:R1:W-:Y:S01]  /*5f60*/  STL [R1+0xf68], R7 ;  /* 0x000f680701007387 */ /* 0x0003e20000100800 */
[----:B------:R-:W-:Y:S01]  /*5f70*/  IMAD.HI.U32 R228, R6, R223, RZ ;  /* 0x000000df06e47227 */ /* 0x000fe200078e00ff */
[----:B------:R-:W-:Y:S02]  /*5f80*/  IABS R230, R5 ;  /* 0x0000000500e67213 */ /* 0x000fe40000000000 */
[----:B------:R2:W-:Y:S01]  /*5f90*/  STL [R1+0xf60], R5 ;  /* 0x000f600501007387 */ /* 0x0005e20000100800 */
[----:B------:R-:W-:Y:S01]  /*5fa0*/  IMAD.MOV R127, RZ, RZ, -R127 ;  /* 0x000000ffff7f7224 */ /* 0x000fe200078e0a7f */
[----:B------:R-:W-:Y:S01]  /*5fb0*/  IADD3 R232, -R232, RZ, RZ ;  /* 0x000000ffe8e87210 */ /* 0x000fe20007ffe1ff */
[----:B------:R-:W-:-:S02]  /*5fc0*/  IMAD.MOV R228, RZ, RZ, -R228 ;  /* 0x000000ffffe47224 */ /* 0x000fc400078e0ae4 */
[----:B------:R-:W-:Y:S02]  /*5fd0*/  IMAD R225, R252, R127, R225 ;  /* 0x0000007ffce17224 */ /* 0x000fe400078e02e1 */
[----:B-1----:R-:W-:Y:S02]  /*5fe0*/  VIADD R7, R3, 0xea ;  /* 0x000000ea03077836 */ /* 0x002fe40000000000 */
[----:B------:R-:W-:-:S03]  /*5ff0*/  IMAD.HI.U32 R127, R6, R227, RZ ;  /* 0x000000e3067f7227 */ /* 0x000fc600078e00ff */
[----:B------:R-:W-:Y:S01]  /*6000*/  STL [R1+0xf54], R7 ;  /* 0x000f540701007387 */ /* 0x000fe20000100800 */
[----:B--2---:R-:W-:Y:S02]  /*6010*/  VIADD R5, R3, 0xeb ;  /* 0x000000eb03057836 */ /* 0x004fe40000000000 */
[C---:B------:R-:W-:Y:S01]  /*6020*/  IMAD R223, R252.reuse, R228, R223 ;  /* 0x000000e4fcdf7224 */ /* 0x040fe200078e02df */
[----:B------:R-:W-:Y:S01]  /*6030*/  IABS R228, R8 ;  /* 0x0000000800e47213 */ /* 0x000fe20000000000 */
[----:B------:R-:W-:Y:S01]  /*6040*/  IMAD R229, R252, R232, R229 ;  /* 0x000000e8fce57224 */ /* 0x000fe200078e02e5 */
[----:B------:R1:W-:Y:S01]  /*6050*/  STL [R1+0xf4c], R5 ;  /* 0x000f4c0501007387 */ /* 0x0003e20000100800 */
[----:B------:R-:W-:Y:S01]  /*6060*/  IABS R232, R5 ;  /* 0x0000000500e87213 */ /* 0x000fe20000000000 */
[----:B------:R-:W-:Y:S02]  /*6070*/  IMAD.MOV R127, RZ, RZ, -R127 ;  /* 0x000000ffff7f7224 */ /* 0x000fe400078e0a7f */
[----:B------:R-:W-:-:S04]  /*6080*/  IMAD.HI.U32 R231, R6, R226, RZ ;  /* 0x000000e206e77227 */ /* 0x000fc800078e00ff */
[----:B------:R-:W-:Y:S01]  /*6090*/  IMAD.HI.U32 R233, R6, R228, RZ ;  /* 0x000000e406e97227 */ /* 0x000fe200078e00ff */
[----:B-1----:R-:W1:Y:S03]  /*60a0*/  S2R R5, SR_TID.X ;  /* 0x0000000000057919 */ /* 0x002e660000002100 */
[----:B------:R-:W-:Y:S02]  /*60b0*/  IMAD R227, R252, R127, R227 ;  /* 0x0000007ffce37224 */ /* 0x000fe400078e02e3 */
[----:B------:R-:W-:-:S04]  /*60c0*/  IMAD.HI.U32 R127, R6, R230, RZ ;  /* 0x000000e6067f7227 */ /* 0x000fc800078e00ff */
[----:B------:R-:W-:Y:S02]  /*60d0*/  IMAD.MOV R231, RZ, RZ, -R231 ;  /* 0x000000ffffe77224 */ /* 0x000fe400078e0ae7 */
[----:B------:R-:W-:Y:S02]  /*60e0*/  IMAD.MOV R233, RZ, RZ, -R233 ;  /* 0x000000ffffe97224 */ /* 0x000fe400078e0ae9 */
[C---:B------:R-:W-:Y:S02]  /*60f0*/  VIADD R10, R3.reuse, 0xec ;  /* 0x000000ec030a7836 */ /* 0x040fe40000000000 */
[----:B------:R-:W-:Y:S02]  /*6100*/  IMAD.MOV R127, RZ, RZ, -R127 ;  /* 0x000000ffff7f7224 */ /* 0x000fe400078e0a7f */
[C---:B------:R-:W-:Y:S01]  /*6110*/  IMAD R226, R252.reuse, R231, R226 ;  /* 0x000000e7fce27224 */ /* 0x040fe200078e02e2 */
[----:B------:R-:W-:Y:S01]  /*6120*/  IABS R231, R7 ;  /* 0x0000000700e77213 */ /* 0x000fe20000000000 */
[C---:B------:R-:W-:Y:S01]  /*6130*/  IMAD R228, R252.reuse, R233, R228 ;  /* 0x000000e9fce47224 */ /* 0x040fe200078e02e4 */
[----:B------:R-:W-:Y:S01]  /*6140*/  IABS R233, R10 ;  /* 0x0000000a00e97213 */ /* 0x000fe20000000000 */
[C---:B------:R-:W-:Y:S01]  /*6150*/  VIADD R8, R3.reuse, 0xed ;  /* 0x000000ed03087836 */ /* 0x040fe20000000000 */
[----:B------:R-:W-:Y:S01]  /*6160*/  IADD3 R7, R3, 0xee, RZ ;  /* 0x000000ee03077810 */ /* 0x000fe20007ffe0ff */
[----:B------:R-:W-:Y:S01]  /*6170*/  IMAD R230, R252, R127, R230 ;  /* 0x0000007ffce67224 */ /* 0x000fe200078e02e6 */
[----:B------:R-:W-:Y:S01]  /*6180*/  STL [R1+0xf40], R10 ;  /* 0x000f400a01007387 */ /* 0x000fe20000100800 */
[----:B------:R-:W-:Y:S01]  /*6190*/  IMAD.HI.U32 R127, R6, R232, RZ ;  /* 0x000000e8067f7227 */ /* 0x000fe200078e00ff */
[----:B------:R-:W-:-:S02]  /*61a0*/  IABS R234, R8 ;  /* 0x0000000800ea7213 */ /* 0x000fc40000000000 */
[----:B------:R-:W-:Y:S01]  /*61b0*/  IABS R235, R7 ;  /* 0x0000000700eb7213 */ /* 0x000fe20000000000 */
[C---:B------:R-:W-:Y:S01]  /*61c0*/  IMAD.HI.U32 R236, R6.reuse, R231, RZ ;  /* 0x000000e706ec7227 */ /* 0x040fe200078e00ff */
[----:B------:R2:W-:Y:S03]  /*61d0*/  STL [R1+0xf38], R8 ;  /* 0x000f380801007387 */ /* 0x0005e60000100800 */
[----:B------:R-:W-:Y:S01]  /*61e0*/  IMAD.MOV R127, RZ, RZ, -R127 ;  /* 0x000000ffff7f7224 */ /* 0x000fe200078e0a7f */
[----:B------:R3:W-:Y:S01]  /*61f0*/  STL [R1+0xf30], R7 ;  /* 0x000f300701007387 */ /* 0x0007e20000100800 */
[----:B------:R-:W-:Y:S01]  /*6200*/  IMAD.HI.U32 R237, R6, R233, RZ ;  /* 0x000000e906ed7227 */ /* 0x000fe200078e00ff */
[----:B-1----:R-:W-:-:S03]  /*6210*/  LOP3.LUT R5, R5, 0x7f, RZ, 0xc0, !PT ;  /* 0x0000007f05057812 */ /* 0x002fc600078ec0ff */
[----:B------:R-:W-:Y:S02]  /*6220*/  IMAD.MOV R236, RZ, RZ, -R236 ;  /* 0x000000ffffec7224 */ /* 0x000fe400078e0aec */
[C---:B--2---:R-:W-:Y:S02]  /*6230*/  VIADD R8, R3.reuse, 0xef ;  /* 0x000000ef03087836 */ /* 0x044fe40000000000 */
[----:B------:R-:W-:Y:S01]  /*6240*/  IMAD R232, R252, R127, R232 ;  /* 0x0000007ffce87224 */ /* 0x000fe200078e02e8 */
[----:B---3--:R-:W-:Y:S01]  /*6250*/  IADD3 R7, R3, 0xf0, RZ ;  /* 0x000000f003077810 */ /* 0x008fe20007ffe0ff */
[C---:B------:R-:W-:Y:S01]  /*6260*/  IMAD.HI.U32 R238, R6.reuse, R234, RZ ;  /* 0x000000ea06ee7227 */ /* 0x040fe200078e00ff */
[----:B------:R1:W-:Y:S03]  /*6270*/  STL [R1+0xf24], R8 ;  /* 0x000f240801007387 */ /* 0x0003e60000100800 */
[----:B------:R-:W-:Y:S01]  /*6280*/  IMAD.MOV R237, RZ, RZ, -R237 ;  /* 0x000000ffffed7224 */ /* 0x000fe200078e0aed */
[----:B------:R2:W-:Y:S01]  /*6290*/  STL [R1+0xf20], R7 ;  /* 0x000f200701007387 */ /* 0x0005e20000100800 */
[----:B------:R-:W-:-:S04]  /*62a0*/  IMAD.HI.U32 R127, R6, R235, RZ ;  /* 0x000000eb067f7227 */ /* 0x000fc800078e00ff */
[C---:B------:R-:W-:Y:S01]  /*62b0*/  IMAD R231, R252.reuse, R236, R231 ;  /* 0x000000ecfce77224 */ /* 0x040fe200078e02e7 */
[----:B------:R-:W-:Y:S01]  /*62c0*/  IABS R236, R8 ;  /* 0x0000000800ec7213 */ /* 0x000fe20000000000 */
[----:B------:R-:W-:Y:S02]  /*62d0*/  IMAD.MOV R238, RZ, RZ, -R238 ;  /* 0x000000ffffee7224 */ /* 0x000fe400078e0aee */
[C---:B------:R-:W-:Y:S01]  /*62e0*/  IMAD R233, R252.reuse, R237, R233 ;  /* 0x000000edfce97224 */ /* 0x040fe200078e02e9 */
[----:B------:R-:W-:Y:S01]  /*62f0*/  IABS R237, R7 ;  /* 0x0000000700ed7213 */ /* 0x000fe20000000000 */
[C---:B-1----:R-:W-:Y:S02]  /*6300*/  VIADD R8, R3.reuse, 0xf1 ;  /* 0x000000f103087836 */ /* 0x042fe40000000000 */
[----:B------:R-:W-:Y:S02]  /*6310*/  IMAD.MOV R127, RZ, RZ, -R127 ;  /* 0x000000ffff7f7224 */ /* 0x000fe400078e0a7f */
[----:B--2---:R-:W-:Y:S01]  /*6320*/  VIADD R7, R3, 0xf2 ;  /* 0x000000f203077836 */ /* 0x004fe20000000000 */
[----:B------:R-:W-:Y:S01]  /*6330*/  STL [R1+0xf14], R8 ;  /* 0x000f140801007387 */ /* 0x000fe20000100800 */
[C---:B------:R-:W-:Y:S01]  /*6340*/  IMAD R234, R252.reuse, R238, R234 ;  /* 0x000000eefcea7224 */ /* 0x040fe200078e02ea */
[----:B------:R-:W-:Y:S01]  /*6350*/  IABS R238, R8 ;  /* 0x0000000800ee7213 */ /* 0x000fe20000000000 */
[----:B------:R-:W-:Y:S01]  /*6360*/  IMAD R235, R252, R127, R235 ;  /* 0x0000007ffceb7224 */ /* 0x000fe200078e02eb */
[----:B------:R-:W-:Y:S01]  /*6370*/  IABS R241, R7 ;  /* 0x0000000700f17213 */ /* 0x000fe20000000000 */
[C---:B------:R-:W-:Y:S01]  /*6380*/  IMAD.HI.U32 R127, R6.reuse, R236, RZ ;  /* 0x000000ec067f7227 */ /* 0x040fe200078e00ff */
[----:B------:R1:W-:Y:S03]  /*6390*/  STL [R1+0xf0c], R7 ;  /* 0x000f0c0701007387 */ /* 0x0003e60000100800 */
[----:B------:R-:W-:Y:S01]  /*63a0*/  IMAD.HI.U32 R240, R6, R237, RZ ;  /* 0x000000ed06f07227 */ /* 0x000fe200078e00ff */
[----:B------:R-:W-:-:S03]  /*63b0*/  IADD3 R127, -R127, RZ, RZ ;  /* 0x000000ff7f7f7210 */ /* 0x000fc60007ffe1ff */
[----:B------:R-:W-:Y:S02]  /*63c0*/  IMAD.MOV R240, RZ, RZ, -R240 ;  /* 0x000000fffff07224 */ /* 0x000fe400078e0af0 */
[----:B------:R-:W-:-:S04]  /*63d0*/  IMAD.HI.U32 R242, R6, R238, RZ ;  /* 0x000000ee06f27227 */ /* 0x000fc800078e00ff */
[----:B------:R-:W-:Y:S02]  /*63e0*/  IMAD R5, R239, 0x80, R5 ;  /* 0x00000080ef057824 */ /* 0x000fe400078e0205 */
[----:B-1----:R-:W-:Y:S02]  /*63f0*/  VIADD R7, R3, 0xf3 ;  /* 0x000000f303077836 */ /* 0x002fe40000000000 */
[----:B------:R-:W-:Y:S01]  /*6400*/  IMAD.MOV.U32 R239, RZ, RZ, R241 ;  /* 0x000000ffffef7224 */ /* 0x000fe200078e00f1 */
[----:B------:R1:W-:Y:S01]  /*6410*/  STL [R1+0xe9c], R5 ;  /* 0x000e9c0501007387 */ /* 0x0003e20000100800 */
[----:B------:R-:W-:Y:S01]  /*6420*/  IMAD R237, R252, R240, R237 ;  /* 0x000000f0fced7224 */ /* 0x000fe200078e02ed */
[----:B------:R-:W-:Y:S01]  /*6430*/  IADD3 R240, -R242, RZ, RZ ;  /* 0x000000fff2f07210 */ /* 0x000fe20007ffe1ff */
[----:B------:R-:W-:Y:S01]  /*6440*/  IMAD R236, R252, R127, R236 ;  /* 0x0000007ffcec7224 */ /* 0x000fe200078e02ec */
[----:B------:R-:W-:Y:S01]  /*6450*/  IABS R242, R7 ;  /* 0x0000000700f27213 */ /* 0x000fe20000000000 */
[----:B------:R-:W-:Y:S01]  /*6460*/  IMAD.HI.U32 R241, R6, R239, RZ ;  /* 0x000000ef06f17227 */ /* 0x000fe200078e00ff */
[----:B------:R-:W-:Y:S01]  /*6470*/  IABS R127, R5 ;  /* 0x00000005007f7213 */ /* 0x000fe20000000000 */
[----:B------:R-:W-:Y:S02]  /*6480*/  STL [R1+0xefc], R7 ;  /* 0x000efc0701007387 */ /* 0x000fe40000100800 */
[----:B------:R-:W-:-:S02]  /*6490*/  IMAD.MOV R243, RZ, RZ, -R241 ;  /* 0x000000fffff37224 */ /* 0x000fc400078e0af1 */
[----:B-1----:R-:W-:Y:S02]  /*64a0*/  VIADD R5, R3, 0xf4 ;  /* 0x000000f403057836 */ /* 0x002fe40000000000 */
[----:B------:R-:W-:Y:S02]  /*64b0*/  IMAD R238, R252, R240, R238 ;  /* 0x000000f0fcee7224 */ /* 0x000fe400078e02ee */
[----:B------:R-:W-:Y:S01]  /*64c0*/  IMAD.MOV.U32 R240, RZ, RZ, R242 ;  /* 0x000000fffff07224 */ /* 0x000fe200078e00f2 */
[----:B------:R1:W-:Y:S01]  /*64d0*/  STL [R1+0xef8], R5 ;  /* 0x000ef80501007387 */ /* 0x0003e20000100800 */
[----:B------:R-:W-:Y:S01]  /*64e0*/  IMAD.HI.U32 R244, R244, R127, RZ ;  /* 0x0000007ff4f47227 */ /* 0x000fe200078e00ff */
[----:B------:R-:W-:-:S03]  /*64f0*/  IABS R241, R5 ;  /* 0x0000000500f17213 */ /* 0x000fc60000000000 */
[----:B------:R-:W-:Y:S02]  /*6500*/  IMAD R239, R252, R243, R239 ;  /* 0x000000f3fcef7224 */ /* 0x000fe400078e02ef */
[----:B------:R-:W-:Y:S01]  /*6510*/  IMAD.HI.U32 R243, R6, R240, RZ ;  /* 0x000000f006f37227 */ /* 0x000fe200078e00ff */
[----:B-1----:R-:W-:-:S03]  /*6520*/  IADD3 R5, R3, 0xf5, RZ ;  /* 0x000000f503057810 */ /* 0x002fc60007ffe0ff */
[----:B------:R-:W-:Y:S02]  /*6530*/  IMAD.MOV R242, RZ, RZ, -R244 ;  /* 0x000000fffff27224 */ /* 0x000fe400078e0af4 */
[----:B------:R-:W-:Y:S02]  /*6540*/  IMAD.MOV R243, RZ, RZ, -R243 ;  /* 0x000000fffff37224 */ /* 0x000fe400078e0af3 */
[----:B------:R-:W-:Y:S01]  /*6550*/  IMAD R127, R245, R242, R127 ;  /* 0x000000f2f57f7224 */ /* 0x000fe200078e027f */
[----:B------:R1:W-:Y:S01]  /*6560*/  STL [R1+0xeec], R5 ;  /* 0x000eec0501007387 */ /* 0x0003e20000100800 */
[----:B------:R-:W-:Y:S01]  /*6570*/  IABS R242, R5 ;  /* 0x0000000500f27213 */ /* 0x000fe20000000000 */
[----:B------:R-:W-:Y:S02]  /*6580*/  IMAD.HI.U32 R244, R6, R241, RZ ;  /* 0x000000f106f47227 */ /* 0x000fe400078e00ff */
[----:B------:R-:W2:Y:S02]  /*6590*/  LDL.LU R7, [R1+0x1c] ;  /* 0x00001c0001077983 */ /* 0x000ea40000300800 */
[----:B------:R-:W-:-:S02]  /*65a0*/  VIADD R247, R3, 0xf7 ;  /* 0x000000f703f77836 */ /* 0x000fc40000000000 */
[----:B------:R-:W-:Y:S01]  /*65b0*/  IMAD R240, R252, R243, R240 ;  /* 0x000000f3fcf07224 */ /* 0x000fe200078e02f0 */
[----:B-1----:R-:W3:Y:S01]  /*65c0*/  LDL.LU R5, [R1+0x18] ;  /* 0x0000180001057983 */ /* 0x002ee20000300800 */
[----:B------:R-:W-:Y:S01]  /*65d0*/  IABS R243, R248 ;  /* 0x000000f800f37213 */ /* 0x000fe20000000000 */
[----:B------:R-:W-:Y:S02]  /*65e0*/  IMAD.MOV R246, RZ, RZ, -R244 ;  /* 0x000000fffff67224 */ /* 0x000fe400078e0af4 */
[----:B------:R1:W-:Y:S01]  /*65f0*/  STL [R1+0xee4], R248 ;  /* 0x000ee4f801007387 */ /* 0x0003e20000100800 */
[----:B------:R-:W-:-:S03]  /*6600*/  IABS R244, R247 ;  /* 0x000000f700f47213 */ /* 0x000fc60000000000 */
[----:B------:R-:W4:Y:S04]  /*6610*/  LDL.LU R8, [R1+0x14] ;  /* 0x0000140001087983 */ /* 0x000f280000300800 */
[----:B------:R-:W4:Y:S01]  /*6620*/  LDL.LU R10, [R1+0x10] ;  /* 0x00001000010a7983 */ /* 0x000f220000300800 */
[----:B------:R-:W-:Y:S01]  /*6630*/  IMAD R241, R252, R246, R241 ;  /* 0x000000f6fcf17224 */ /* 0x000fe200078e02f1 */
[----:B-1----:R-:W-:Y:S01]  /*6640*/  IADD3 R248, R3, 0xf8, RZ ;  /* 0x000000f803f87810 */ /* 0x002fe20007ffe0ff */
[----:B------:R-:W-:Y:S01]  /*6650*/  IMAD.HI.U32 R249, R6, R244, RZ ;  /* 0x000000f406f97227 */ /* 0x000fe200078e00ff */
[----:B------:R1:W-:Y:S01]  /*6660*/  STL [R1+0xed8], R247 ;  /* 0x000ed8f701007387 */ /* 0x0003e20000100800 */
[----:B------:R-:W-:Y:S02]  /*6670*/  ISETP.GT.U32.AND P0, PT, R245, R127, PT ;  /* 0x0000007ff500720c */ /* 0x000fe40003f04070 */
[----:B------:R-:W-:Y:S01]  /*6680*/  ISETP.GT.U32.AND P4, PT, R252, R0, PT ;  /* 0x00000000fc00720c */ /* 0x000fe20003f84070 */
[----:B------:R1:W-:Y:S02]  /*6690*/  STL [R1+0xed0], R248 ;  /* 0x000ed0f801007387 */ /* 0x0003e40000100800 */
[----:B-1----:R-:W-:-:S04]  /*66a0*/  IMAD.HI.U32 R247, R6, R242, RZ ;  /* 0x000000f206f77227 */ /* 0x002fc800078e00ff */
[----:B------:R-:W-:Y:S01]  /*66b0*/  IMAD.MOV R246, RZ, RZ, -R247 ;  /* 0x000000fffff67224 */ /* 0x000fe200078e0af7 */
[----:B------:R-:W-:-:S03]  /*66c0*/  IABS R248, R248 ;  /* 0x000000f800f87213 */ /* 0x000fc60000000000 */
[----:B------:R-:W-:Y:S02]  /*66d0*/  @!P0 IMAD.IADD R127, R127, 0x1, -R245 ;  /* 0x000000017f7f8824 */ /* 0x000fe400078e0af5 */
[C---:B------:R-:W-:Y:S02]  /*66e0*/  IMAD R242, R252.reuse, R246, R242 ;  /* 0x000000f6fcf27224 */ /* 0x040fe400078e02f2 */
[----:B------:R-:W-:Y:S01]  /*66f0*/  IMAD.MOV.U32 R246, RZ, RZ, R248 ;  /* 0x000000fffff67224 */ /* 0x000fe200078e00f8 */
[----:B------:R-:W-:Y:S02]  /*6700*/  IADD3 R248, -R249, RZ, RZ ;  /* 0x000000fff9f87210 */ /* 0x000fe40007ffe1ff */
[C---:B------:R-:W-:Y:S01]  /*6710*/  ISETP.GT.U32.AND P5, PT, R252.reuse, R126, PT ;  /* 0x0000007efc00720c */ /* 0x040fe20003fa4070 */
[----:B------:R-:W4:Y:S01]  /*6720*/  LDL.LU R249, [R1+0x8] ;  /* 0x0000080001f97983 */ /* 0x000f220000300800 */
[----:B------:R-:W-:Y:S01]  /*6730*/  ISETP.GT.U32.AND P1, PT, R245, R127, PT ;  /* 0x0000007ff500720c */ /* 0x000fe20003f24070 */
[----:B------:R-:W-:-:S02]  /*6740*/  IMAD R244, R252, R248, R244 ;  /* 0x000000f8fcf47224 */ /* 0x000fc400078e02f4 */
[----:B------:R-:W4:Y:S01]  /*6750*/  LDL.LU R248, [R1+0xc] ;  /* 0x00000c0001f87983 */ /* 0x000f220000300800 */
[----:B------:R-:W-:Y:S02]  /*6760*/  @!P4 IMAD.IADD R0, R0, 0x1, -R252 ;  /* 0x000000010000c824 */ /* 0x000fe400078e0afc */
[----:B------:R-:W-:-:S04]  /*6770*/  IMAD.HI.U32 R247, R6, R243, RZ ;  /* 0x000000f306f77227 */ /* 0x000fc800078e00ff */
[----:B------:R-:W-:-:S03]  /*6780*/  IMAD.MOV R247, RZ, RZ, -R247 ;  /* 0x000000fffff77224 */ /* 0x000fc600078e0af7 */
[----:B------:R-:W-:Y:S02]  /*6790*/  @!P1 IMAD.IADD R127, R127, 0x1, -R245 ;  /* 0x000000017f7f9824 */ /* 0x000fe400078e0af5 */
[----:B------:R-:W-:Y:S01]  /*67a0*/  @!P5 IMAD.IADD R126, R126, 0x1, -R252 ;  /* 0x000000017e7ed824 */ /* 0x000fe200078e0afc */
[----:B------:R-:W-:-:S13]  /*67b0*/  ISETP.GT.U32.AND P5, PT, R252, R251, PT ;  /* 0x000000fbfc00720c */ /* 0x000fda0003fa4070 */
[----:B------:R-:W-:Y:S01]  /*67c0*/  @!P5 IMAD.IADD R251, R251, 0x1, -R252 ;  /* 0x00000001fbfbd824 */ /* 0x000fe200078e0afc */
[C---:B--2---:R-:W-:Y:S02]  /*67d0*/  ISETP.GT.U32.AND P3, PT, R252.reuse, R7, PT ;  /* 0x00000007fc00720c */ /* 0x044fe40003f64070 */
[C---:B---3--:R-:W-:Y:S02]  /*67e0*/  ISETP.GT.U32.AND P0, PT, R252.reuse, R5, PT ;  /* 0x00000005fc00720c */ /* 0x048fe40003f04070 */
[C---:B----4-:R-:W-:Y:S02]  /*67f0*/  ISETP.GT.U32.AND P6, PT, R252.reuse, R8, PT ;  /* 0x00000008fc00720c */ /* 0x050fe40003fc4070 */
[----:B------:R-:W-:-:S07]  /*6800*/  ISETP.GT.U32.AND P1, PT, R252, R10, PT ;  /* 0x0000000afc00720c */ /* 0x000fce0003f24070 */
[----:B------:R-:W-:Y:S02]  /*6810*/  @!P3 IADD3 R7, R7, -R252, RZ ;  /* 0x800000fc0707b210 */ /* 0x000fe40007ffe0ff */
[C---:B------:R-:W-:Y:S01]  /*6820*/  ISETP.GT.U32.AND P3, PT, R252.reuse, R250, PT ;  /* 0x000000fafc00720c */ /* 0x040fe20003f64070 */
[--C-:B------:R-:W-:Y:S01]  /*6830*/  @!P0 IMAD.IADD R5, R5, 0x1, -R252.reuse ;  /* 0x0000000105058824 */ /* 0x100fe200078e0afc */
[----:B------:R-:W-:Y:S01]  /*6840*/  ISETP.GT.U32.AND P0, PT, R252, R2, PT ;  /* 0x00000002fc00720c */ /* 0x000fe20003f04070 */
[--C-:B------:R-:W-:Y:S02]  /*6850*/  @!P6 IMAD.IADD R8, R8, 0x1, -R252.reuse ;  /* 0x000000010808e824 */ /* 0x100fe400078e0afc */
[----:B------:R-:W-:Y:S01]  /*6860*/  @!P1 IMAD.IADD R10, R10, 0x1, -R252 ;  /* 0x000000010a0a9824 */ /* 0x000fe200078e0afc */
[C---:B------:R-:W-:Y:S02]  /*6870*/  ISETP.GT.U32.AND P1, PT, R252.reuse, R126, PT ;  /* 0x0000007efc00720c */ /* 0x040fe40003f24070 */
[----:B------:R-:W-:-:S05]  /*6880*/  ISETP.GT.U32.AND P4, PT, R252, R249, PT ;  /* 0x000000f9fc00720c */ /* 0x000fca0003f84070 */
[----:B------:R-:W-:Y:S01]  /*6890*/  @!P3 IMAD.IADD R250, R250, 0x1, -R252 ;  /* 0x00000001fafab824 */ /* 0x000fe200078e0afc */
[C---:B------:R-:W-:Y:S02]  /*68a0*/  ISETP.GT.U32.AND P5, PT, R252.reuse, R5, PT ;  /* 0x00000005fc00720c */ /* 0x040fe40003fa4070 */
[----:B------:R-:W-:-:S05]  /*68b0*/  ISETP.GT.U32.AND P3, PT, R252, R8, PT ;  /* 0x00000008fc00720c */ /* 0x000fca0003f64070 */
[-C--:B------:R-:W-:Y:S02]  /*68c0*/  @!P4 IADD3 R249, R249, -R252.reuse, RZ ;  /* 0x800000fcf9f9c210 */ /* 0x080fe40007ffe0ff */
[----:B------:R-:W-:Y:S02]  /*68d0*/  ISETP.GT.U32.AND P4, PT, R252, R7, PT ;  /* 0x00000007fc00720c */ /* 0x000fe40003f84070 */
[----:B------:R-:W-:Y:S01]  /*68e0*/  @!P1 IADD3 R126, R126, -R252, RZ ;  /* 0x800000fc7e7e9210 */ /* 0x000fe20007ffe0ff */
[--C-:B------:R-:W-:Y:S01]  /*68f0*/  @!P0 IMAD.IADD R2, R2, 0x1, -R252.reuse ;  /* 0x0000000102028824 */ /* 0x100fe200078e0afc */
[----:B------:R-:W-:Y:S01]  /*6900*/  ISETP.GT.U32.AND P0, PT, R252, R10, PT ;  /* 0x0000000afc00720c */ /* 0x000fe20003f04070 */
[--C-:B------:R-:W-:Y:S02]  /*6910*/  @!P5 IMAD.IADD R5, R5, 0x1, -R252.reuse ;  /* 0x000000010505d824 */ /* 0x100fe400078e0afc */
[----:B------:R-:W-:Y:S01]  /*6920*/  STL [R1+0x12e8], R126 ;  /* 0x0012e87e01007387 */ /* 0x000fe20000100800 */
[----:B------:R-:W-:-:S05]  /*6930*/  @!P3 IMAD.IADD R8, R8, 0x1, -R252 ;  /* 0x000000010808b824 */ /* 0x000fca00078e0afc */
[----:B------:R-:W-:-:S05]  /*6940*/  @!P4 IMAD.IADD R7, R7, 0x1, -R252 ;  /* 0x000000010707c824 */ /* 0x000fca00078e0afc */
[----:B------:R1:W-:Y:S04]  /*6950*/  STL [R1+0x1c], R7 ;  /* 0x00001c0701007387 */ /* 0x0003e80000100800 */
[----:B-1----:R-:W2:Y:S04]  /*6960*/  LDL.LU R7, [R1+0x12f8] ;  /* 0x0012f80001077983 */ /* 0x002ea80000300800 */
[----:B------:R1:W-:Y:S01]  /*6970*/  STL [R1+0x18], R5 ;  /* 0x0000180501007387 */ /* 0x0003e20000100800 */
[----:B------:R-:W-:-:S03]  /*6980*/  @!P0 IMAD.IADD R10, R10, 0x1, -R252 ;  /* 0x000000010a0a8824 */ /* 0x000fc600078e0afc */
[----:B-1----:R-:W3:Y:S04]  /*6990*/  LDL.LU R5, [R1+0x12f4] ;  /* 0x0012f40001057983 */ /* 0x002ee80000300800 */
[----:B------:R1:W-:Y:S04]  /*69a0*/  STL [R1+0x14], R8 ;  /* 0x0000140801007387 */ /* 0x0003e80000100800 */
[----:B-1----:R-:W4:Y:S04]  /*69b0*/  LDL.LU R8, [R1+0x12f0] ;  /* 0x0012f00001087983 */ /* 0x002f280000300800 */
[----:B------:R1:W-:Y:S04]  /*69c0*/  STL [R1+0x10], R10 ;  /* 0x0000100a01007387 */ /* 0x0003e80000100800 */
[----:B-1----:R-:W4:Y:S01]  /*69d0*/  LDL.LU R10, [R1+0x12ec] ;  /* 0x0012ec00010a7983 */ /* 0x002f220000300800 */
[----:B------:R-:W-:-:S13]  /*69e0*/  ISETP.GT.U32.AND P2, PT, R252, R248, PT ;  /* 0x000000f8fc00720c */ /* 0x000fda0003f44070 */
[----:B------:R-:W-:Y:S01]  /*69f0*/  @!P2 IMAD.IADD R248, R248, 0x1, -R252 ;  /* 0x00000001f8f8a824 */ /* 0x000fe200078e0afc */
[----:B------:R-:W-:-:S04]  /*6a00*/  ISETP.GT.U32.AND P2, PT, R252, R0, PT ;  /* 0x00000000fc00720c */ /* 0x000fc80003f44070 */
[C---:B------:R-:W-:Y:S02]  /*6a10*/  ISETP.GT.U32.AND P1, PT, R252.reuse, R248, PT ;  /* 0x000000f8fc00720c */ /* 0x040fe40003f24070 */
[----:B------:R-:W-:-:S07]  /*6a20*/  ISETP.GT.U32.AND P4, PT, R252, R251, PT ;  /* 0x000000fbfc00720c */ /* 0x000fce0003f84070 */
[--C-:B------:R-:W-:Y:S01]  /*6a30*/  @!P2 IMAD.IADD R0, R0, 0x1, -R252.reuse ;  /* 0x000000010000a824 */ /* 0x100fe200078e0afc */
[C---:B------:R-:W-:Y:S02]  /*6a40*/  ISETP.GT.U32.AND P2, PT, R252.reuse, R249, PT ;  /* 0x000000f9fc00720c */ /* 0x040fe40003f44070 */
[----:B------:R-:W-:Y:S01]  /*6a50*/  ISETP.GT.U32.AND P6, PT, R252, R4, PT ;  /* 0x00000004fc00720c */ /* 0x000fe20003fc4070 */
[--C-:B------:R-:W-:Y:S01]  /*6a60*/  @!P1 IMAD.IADD R248, R248, 0x1, -R252.reuse ;  /* 0x00000001f8f89824 */ /* 0x100fe200078e0afc */
[C---:B------:R-:W-:Y:S01]  /*6a70*/  ISETP.GT.U32.AND P5, PT, R252.reuse, R250, PT ;  /* 0x000000fafc00720c */ /* 0x040fe20003fa4070 */
[----:B------:R-:W-:Y:S01]  /*6a80*/  @!P4 IMAD.IADD R251, R251, 0x1, -R252 ;  /* 0x00000001fbfbc824 */ /* 0x000fe200078e0afc */
[C---:B------:R-:W-:Y:S02]  /*6a90*/  ISETP.GT.U32.AND P3, PT, R252.reuse, R2, PT ;  /* 0x00000002fc00720c */ /* 0x040fe40003f64070 */
[----:B------:R-:W-:-:S05]  /*6aa0*/  ISETP.GT.U32.AND P4, PT, R252, R9, PT ;  /* 0x00000009fc00720c */ /* 0x000fca0003f84070 */
[--C-:B------:R-:W-:Y:S02]  /*6ab0*/  @!P2 IMAD.IADD R249, R249, 0x1, -R252.reuse ;  /* 0x00000001f9f9a824 */ /* 0x100fe400078e0afc */
[----:B------:R-:W-:Y:S02]  /*6ac0*/  @!P6 IMAD.IADD R4, R4, 0x1, -R252 ;  /* 0x000000010404e824 */ /* 0x000fe400078e0afc */
[----:B------:R-:W-:-:S03]  /*6ad0*/  @!P5 IADD3 R250, R250, -R252, RZ ;  /* 0x800000fcfafad210 */ /* 0x000fc60007ffe0ff */
[----:B------:R-:W-:Y:S01]  /*6ae0*/  ISETP.GT.U32.AND P6, PT, R252, R4, PT ;  /* 0x00000004fc00720c */ /* 0x000fe20003fc4070 */
[--C-:B------:R-:W-:Y:S01]  /*6af0*/  @!P3 IMAD.IADD R2, R2, 0x1, -R252.reuse ;  /* 0x000000010202b824 */ /* 0x100fe200078e0afc */
[C---:B------:R-:W-:Y:S01]  /*6b00*/  ISETP.GT.U32.AND P3, PT, R252.reuse, R11, PT ;  /* 0x0000000bfc00720c */ /* 0x040fe20003f64070 */
[----:B------:R-:W-:Y:S01]  /*6b10*/  @!P4 IMAD.IADD R9, R9, 0x1, -R252 ;  /* 0x000000010909c824 */ /* 0x000fe200078e0afc */
[----:B------:R-:W-:-:S09]  /*6b20*/  ISETP.GT.U32.AND P4, PT, R252, R16, PT ;  /* 0x00000010fc00720c */ /* 0x000fd20003f84070 */
[--C-:B------:R-:W-:Y:S01]  /*6b30*/  @!P6 IMAD.IADD R4, R4, 0x1, -R252.reuse ;  /* 0x000000010404e824 */ /* 0x100fe200078e0afc */
[C---:B------:R-:W-:Y:S01]  /*6b40*/  ISETP.GT.U32.AND P6, PT, R252.reuse, R12, PT ;  /* 0x0000000cfc00720c */ /* 0x040fe20003fc4070 */
[--C-:B------:R-:W-:Y:S01]  /*6b50*/  @!P3 IMAD.IADD R11, R11, 0x1, -R252.reuse ;  /* 0x000000010b0bb824 */ /* 0x100fe200078e0afc */
[----:B------:R-:W-:Y:S01]  /*6b60*/  ISETP.GT.U32.AND P3, PT, R252, R18, PT ;  /* 0x00000012fc00720c */ /* 0x000fe20003f64070 */
[----:B------:R-:W-:-:S10]  /*6b70*/  @!P4 IMAD.IADD R16, R16, 0x1, -R252 ;  /* 0x000000011010c824 */ /* 0x000fd400078e0afc */
[----:B------:R-:W-:Y:S02]  /*6b80*/  @!P6 IMAD.IADD R12, R12, 0x1, -R252 ;  /* 0x000000010c0ce824 */ /* 0x000fe400078e0afc */
[----:B------:R-:W-:-:S03]  /*6b90*/  @!P3 IADD3 R18, R18, -R252, RZ ;  /* 0x800000fc1212b210 */ /* 0x000fc60007ffe0ff */
[----:B------:R-:W-:-:S13]  /*6ba0*/  ISETP.GT.U32.AND P3, PT, R252, R12, PT ;  /* 0x0000000cfc00720c */ /* 0x000fda0003f64070 */
[----:B------:R-:W-:Y:S01]  /*6bb0*/  @!P3 IMAD.IADD R12, R12, 0x1, -R252 ;  /* 0x000000010c0cb824 */ /* 0x000fe200078e0afc */
[----:B------:R-:W-:-:S13]  /*6bc0*/  ISETP.GT.U32.AND P3, PT, R252, R19, PT ;  /* 0x00000013fc00720c */ /* 0x000fda0003f64070 */
[----:B------:R-:W-:Y:S01]  /*6bd0*/  @!P3 IMAD.IADD R19, R19, 0x1, -R252 ;  /* 0x000000011313b824 */ /* 0x000fe200078e0afc */
[----:B------:R-:W-:-:S13]  /*6be0*/  ISETP.GT.U32.AND P3, PT, R252, R26, PT ;  /* 0x0000001afc00720c */ /* 0x000fda0003f64070 */
[----:B------:R-:W-:Y:S01]  /*6bf0*/  @!P3 IMAD.IADD R26, R26, 0x1, -R252 ;  /* 0x000000011a1ab824 */ /* 0x000fe200078e0afc */
[C---:B--2---:R-:W-:Y:S02]  /*6c00*/  ISETP.GT.U32.AND P1, PT, R252.reuse, R7, PT ;  /* 0x00000007fc00720c */ /* 0x044fe40003f24070 */
[----:B---3--:R-:W-:-:S11]  /*6c10*/  ISETP.GT.U32.AND P0, PT, R252, R5, PT ;  /* 0x00000005fc00720c */ /* 0x008fd60003f04070 */
[--C-:B------:R-:W-:Y:S01]  /*6c20*/  @!P1 IMAD.IADD R7, R7, 0x1, -R252.reuse ;  /* 0x0000000107079824 */ /* 0x100fe200078e0afc */
[C---:B----4-:R-:W-:Y:S01]  /*6c30*/  ISETP.GT.U32.AND P2, PT, R252.reuse, R8, PT ;  /* 0x00000008fc00720c */ /* 0x050fe20003f44070 */
[----:B------:R-:W-:Y:S01]  /*6c40*/  @!P0 IMAD.IADD R5, R5, 0x1, -R252 ;  /* 0x0000000105058824 */ /* 0x000fe200078e0afc */
[C---:B------:R-:W-:Y:S02]  /*6c50*/  ISETP.GT.U32.AND P0, PT, R252.reuse, R13, PT ;  /* 0x0000000dfc00720c */ /* 0x040fe40003f04070 */
[----:B------:R-:W-:-:S09]  /*6c60*/  ISETP.GT.U32.AND P1, PT, R252, R14, PT ;  /* 0x0000000efc00720c */ /* 0x000fd20003f24070 */
[----:B------:R-:W-:Y:S02]  /*6c70*/  @!P2 IADD3 R8, R8, -R252, RZ ;  /* 0x800000fc0808a210 */ /* 0x000fe40007ffe0ff */
[C---:B------:R-:W-:Y:S02]  /*6c80*/  ISETP.GT.U32.AND P5, PT, R252.reuse, R10, PT ;  /* 0x0000000afc00720c */ /* 0x040fe40003fa4070 */
[----:B------:R-:W-:Y:S02]  /*6c90*/  ISETP.GT.U32.AND P2, PT, R252, R15, PT ;  /* 0x0000000ffc00720c */ /* 0x000fe40003f44070 */
[----:B------:R-:W-:Y:S01]  /*6ca0*/  @!P0 IADD3 R13, R13, -R252, RZ ;  /* 0x800000fc0d0d8210 */ /* 0x000fe20007ffe0ff */
[----:B------:R-:W-:Y:S01]  /*6cb0*/  @!P1 IMAD.IADD R14, R14, 0x1, -R252 ;  /* 0x000000010e0e9824 */ /* 0x000fe200078e0afc */
[C---:B------:R-:W-:Y:S02]  /*6cc0*/  ISETP.GT.U32.AND P0, PT, R252.reuse, R7, PT ;  /* 0x00000007fc00720c */ /* 0x040fe40003f04070 */
[----:B------:R-:W-:-:S05]  /*6cd0*/  ISETP.GT.U32.AND P1, PT, R252, R8, PT ;  /* 0x00000008fc00720c */ /* 0x000fca0003f24070 */
[--C-:B------:R-:W-:Y:S01]  /*6ce0*/  @!P5 IMAD.IADD R10, R10, 0x1, -R252.reuse ;  /* 0x000000010a0ad824 */ /* 0x100fe200078e0afc */
[C---:B------:R-:W-:Y:S01]  /*6cf0*/  ISETP.GT.U32.AND P5, PT, R252.reuse, R17, PT ;  /* 0x00000011fc00720c */ /* 0x040fe20003fa4070 */
[--C-:B------:R-:W-:Y:S01]  /*6d00*/  @!P2 IMAD.IADD R15, R15, 0x1, -R252.reuse ;  /* 0x000000010f0fa824 */ /* 0x100fe200078e0afc */
[C---:B------:R-:W-:Y:S02]  /*6d10*/  ISETP.GT.U32.AND P2, PT, R252.reuse, R9, PT ;  /* 0x00000009fc00720c */ /* 0x040fe40003f44070 */
[C---:B------:R-:W-:Y:S01]  /*6d20*/  ISETP.GT.U32.AND P4, PT, R252.reuse, R10, PT ;  /* 0x0000000afc00720c */ /* 0x040fe20003f84070 */
[--C-:B------:R-:W-:Y:S01]  /*6d30*/  @!P0 IMAD.IADD R7, R7, 0x1, -R252.reuse ;  /* 0x0000000107078824 */ /* 0x100fe200078e0afc */
[----:B------:R-:W-:Y:S01]  /*6d40*/  ISETP.GT.U32.AND P0, PT, R252, R13, PT ;  /* 0x0000000dfc00720c */ /* 0x000fe20003f04070 */
[----:B------:R-:W-:Y:S01]  /*6d50*/  @!P1 IMAD.IADD R8, R8, 0x1, -R252 ;  /* 0x0000000108089824 */ /* 0x000fe200078e0afc */
[----:B------:R-:W-:-:S05]  /*6d60*/  ISETP.GT.U32.AND P1, PT, R252, R14, PT ;  /* 0x0000000efc00720c */ /* 0x000fca0003f24070 */
[--C-:B------:R-:W-:Y:S01]  /*6d70*/  @!P5 IMAD.IADD R17, R17, 0x1, -R252.reuse ;  /* 0x000000011111d824 */ /* 0x100fe200078e0afc */
[C---:B------:R-:W-:Y:S01]  /*6d80*/  ISETP.GT.U32.AND P5, PT, R252.reuse, R11, PT ;  /* 0x0000000bfc00720c */ /* 0x040fe20003fa4070 */
[--C-:B------:R-:W-:Y:S01]  /*6d90*/  @!P2 IMAD.IADD R9, R9, 0x1, -R252.reuse ;  /* 0x000000010909a824 */ /* 0x100fe200078e0afc */
[----:B------:R-:W-:Y:S02]  /*6da0*/  ISETP.GT.U32.AND P2, PT, R252, R15, PT ;  /* 0x0000000ffc00720c */ /* 0x000fe40003f44070 */
[----:B------:R-:W-:Y:S02]  /*6db0*/  @!P4 IADD3 R10, R10, -R252, RZ ;  /* 0x800000fc0a0ac210 */ /* 0x000fe40007ffe0ff */
[C---:B------:R-:W-:Y:S02]  /*6dc0*/  ISETP.GT.U32.AND P4, PT, R252.reuse, R16, PT ;  /* 0x00000010fc00720c */ /* 0x040fe40003f84070 */
[C---:B------:R-:W-:Y:S01]  /*6dd0*/  ISETP.GT.U32.AND P6, PT, R252.reuse, R5, PT ;  /* 0x00000005fc00720c */ /* 0x040fe20003fc4070 */
[--C-:B------:R-:W-:Y:S01]  /*6de0*/  @!P0 IMAD.IADD R13, R13, 0x1, -R252.reuse ;  /* 0x000000010d0d8824 */ /* 0x100fe200078e0afc */
[----:B------:R-:W-:Y:S01]  /*6df0*/  ISETP.GT.U32.AND P0, PT, R252, R20, PT ;  /* 0x00000014fc00720c */ /* 0x000fe20003f04070 */
[----:B------:R-:W-:-:S02]  /*6e00*/  @!P1 IMAD.IADD R14, R14, 0x1, -R252 ;  /* 0x000000010e0e9824 */ /* 0x000fc400078e0afc */
[--C-:B------:R-:W-:Y:S01]  /*6e10*/  @!P5 IMAD.IADD R11, R11, 0x1, -R252.reuse ;  /* 0x000000010b0bd824 */ /* 0x100fe200078e0afc */
[C---:B------:R-:W-:Y:S02]  /*6e20*/  ISETP.GT.U32.AND P5, PT, R252.reuse, R17, PT ;  /* 0x00000011fc00720c */ /* 0x040fe40003fa4070 */
[----:B------:R-:W-:Y:S02]  /*6e30*/  @!P2 IADD3 R15, R15, -R252, RZ ;  /* 0x800000fc0f0fa210 */ /* 0x000fe40007ffe0ff */
[C---:B------:R-:W-:Y:S02]  /*6e40*/  ISETP.GT.U32.AND P1, PT, R252.reuse, R21, PT ;  /* 0x00000015fc00720c */ /* 0x040fe40003f24070 */
[----:B------:R-:W-:Y:S01]  /*6e50*/  ISETP.GT.U32.AND P2, PT, R252, R22, PT ;  /* 0x00000016fc00720c */ /* 0x000fe20003f44070 */
[--C-:B------:R-:W-:Y:S01]  /*6e60*/  @!P4 IMAD.IADD R16, R16, 0x1, -R252.reuse ;  /* 0x000000011010c824 */ /* 0x100fe200078e0afc */
[C---:B------:R-:W-:Y:S01]  /*6e70*/  ISETP.GT.U32.AND P4, PT, R252.reuse, R23, PT ;  /* 0x00000017fc00720c */ /* 0x040fe20003f84070 */
[----:B------:R-:W-:Y:S01]  /*6e80*/  @!P6 IMAD.IADD R5, R5, 0x1, -R252 ;  /* 0x000000010505e824 */ /* 0x000fe200078e0afc */
[----:B------:R-:W-:-:S02]  /*6e90*/  ISETP.GT.U32.AND P6, PT, R252, R18, PT ;  /* 0x00000012fc00720c */ /* 0x000fc40003fc4070 */
[----:B------:R-:W-:Y:S01]  /*6ea0*/  @!P0 IADD3 R20, R20, -R252, RZ ;  /* 0x800000fc14148210 */ /* 0x000fe20007ffe0ff */
[--C-:B------:R-:W-:Y:S01]  /*6eb0*/  @!P5 IMAD.IADD R17, R17, 0x1, -R252.reuse ;  /* 0x000000011111d824 */ /* 0x100fe200078e0afc */
[C---:B------:R-:W-:Y:S02]  /*6ec0*/  ISETP.GT.U32.AND P5, PT, R252.reuse, R24, PT ;  /* 0x00000018fc00720c */ /* 0x040fe40003fa4070 */
[C---:B------:R-:W-:Y:S01]  /*6ed0*/  ISETP.GT.U32.AND P0, PT, R252.reuse, R27, PT ;  /* 0x0000001bfc00720c */ /* 0x040fe20003f04070 */
[--C-:B------:R-:W-:Y:S01]  /*6ee0*/  @!P1 IMAD.IADD R21, R21, 0x1, -R252.reuse ;  /* 0x0000000115159824 */ /* 0x100fe200078e0afc */
[----:B------:R-:W-:Y:S01]  /*6ef0*/  ISETP.GT.U32.AND P1, PT, R252, R28, PT ;  /* 0x0000001cfc00720c */ /* 0x000fe20003f24070 */
[--C-:B------:R-:W-:Y:S01]  /*6f00*/  @!P2 IMAD.IADD R22, R22, 0x1, -R252.reuse ;  /* 0x000000011616a824 */ /* 0x100fe200078e0afc */
[C---:B------:R-:W-:Y:S01]  /*6f10*/  ISETP.GT.U32.AND P2, PT, R252.reuse, R29, PT ;  /* 0x0000001dfc00720c */ /* 0x040fe20003f44070 */
[--C-:B------:R-:W-:Y:S01]  /*6f20*/  @!P4 IMAD.IADD R23, R23, 0x1, -R252.reuse ;  /* 0x000000011717c824 */ /* 0x100fe200078e0afc */
[----:B------:R-:W-:Y:S01]  /*6f30*/  ISETP.GT.U32.AND P4, PT, R252, R30, PT ;  /* 0x0000001efc00720c */ /* 0x000fe20003f84070 */
[----:B------:R-:W-:Y:S01]  /*6f40*/  @!P6 IMAD.IADD R18, R18, 0x1, -R252 ;  /* 0x000000011212e824 */ /* 0x000fe200078e0afc */
[----:B------:R-:W-:-:S03]  /*6f50*/  ISETP.GT.U32.AND P6, PT, R252, R25, PT ;  /* 0x00000019fc00720c */ /* 0x000fc60003fc4070 */
[--C-:B------:R-:W-:Y:S01]  /*6f60*/  @!P5 IMAD.IADD R24, R24, 0x1, -R252.reuse ;  /* 0x000000011818d824 */ /* 0x100fe200078e0afc */
[C---:B------:R-:W-:Y:S01]  /*6f70*/  ISETP.GT.U32.AND P5, PT, R252.reuse, R31, PT ;  /* 0x0000001ffc00720c */ /* 0x040fe20003fa4070 */
[--C-:B------:R-:W-:Y:S01]  /*6f80*/  @!P0 IMAD.IADD R27, R27, 0x1, -R252.reuse ;  /* 0x000000011b1b8824 */ /* 0x100fe200078e0afc */
[----:B------:R-:W-:Y:S01]  /*6f90*/  ISETP.GT.U32.AND P0, PT, R252, R21, PT ;  /* 0x00000015fc00720c */ /* 0x000fe20003f04070 */
[--C-:B------:R-:W-:Y:S01]  /*6fa0*/  @!P1 IMAD.IADD R28, R28, 0x1, -R252.reuse ;  /* 0x000000011c1c9824 */ /* 0x100fe200078e0afc */
[C---:B------:R-:W-:Y:S01]  /*6fb0*/  ISETP.GT.U32.AND P1, PT, R252.reuse, R22, PT ;  /* 0x00000016fc00720c */ /* 0x040fe20003f24070 */
[----:B------:R-:W-:Y:S01]  /*6fc0*/  @!P2 IMAD.IADD R29, R29, 0x1, -R252 ;  /* 0x000000011d1da824 */ /* 0x000fe200078e0afc */
[C---:B------:R-:W-:Y:S02]  /*6fd0*/  ISETP.GT.U32.AND P2, PT, R252.reuse, R23, PT ;  /* 0x00000017fc00720c */ /* 0x040fe40003f44070 */
[----:B------:R-:W-:Y:S02]  /*6fe0*/  ISETP.GT.U32.AND P3, PT, R252, R20, PT ;  /* 0x00000014fc00720c */ /* 0x000fe40003f64070 */
[----:B------:R-:W-:-:S02]  /*6ff0*/  @!P4 IADD3 R30, R30, -R252, RZ ;  /* 0x800000fc1e1ec210 */ /* 0x000fc40007ffe0ff */
[C---:B------:R-:W-:Y:S02]  /*7000*/  ISETP.GT.U32.AND P4, PT, R252.reuse, R24, PT ;  /* 0x00000018fc00720c */ /* 0x040fe40003f84070 */
[-C--:B------:R-:W-:Y:S01]  /*7010*/  @!P6 IADD3 R25, R25, -R252.reuse, RZ ;  /* 0x800000fc1919e210 */ /* 0x080fe20007ffe0ff */
[--C-:B------:R-:W-:Y:S02]  /*7020*/  @!P5 IMAD.IADD R31, R31, 0x1, -R252.reuse ;  /* 0x000000011f1fd824 */ /* 0x100fe400078e0afc */
[--C-:B------:R-:W-:Y:S01]  /*7030*/  @!P0 IMAD.IADD R21, R21, 0x1, -R252.reuse ;  /* 0x0000000115158824 */ /* 0x100fe200078e0afc */
[C---:B------:R-:W-:Y:S01]  /*7040*/  ISETP.GT.U32.AND P5, PT, R252.reuse, R25, PT ;  /* 0x00000019fc00720c */ /* 0x040fe20003fa4070 */
[--C-:B------:R-:W-:Y:S01]  /*7050*/  @!P2 IMAD.IADD R23, R23, 0x1, -R252.reuse ;  /* 0x000000011717a824 */ /* 0x100fe200078e0afc */
[----:B------:R-:W-:Y:S02]  /*7060*/  ISETP.GT.U32.AND P0, PT, R252, R27, PT ;  /* 0x0000001bfc00720c */ /* 0x000fe40003f04070 */
[----:B------:R-:W-:Y:S01]  /*7070*/  @!P1 IADD3 R22, R22, -R252, RZ ;  /* 0x800000fc16169210 */ /* 0x000fe20007ffe0ff */
[----:B------:R-:W-:Y:S01]  /*7080*/  @!P3 IMAD.IADD R20, R20, 0x1, -R252 ;  /* 0x000000011414b824 */ /* 0x000fe200078e0afc */
[----:B------:R-:W-:-:S02]  /*7090*/  ISETP.GT.U32.AND P6, PT, R252, R19, PT ;  /* 0x00000013fc00720c */ /* 0x000fc40003fc4070 */
[C---:B------:R-:W-:Y:S02]  /*70a0*/  ISETP.GT.U32.AND P1, PT, R252.reuse, R28, PT ;  /* 0x0000001cfc00720c */ /* 0x040fe40003f24070 */
[----:B------:R-:W-:Y:S01]  /*70b0*/  ISETP.GT.U32.AND P2, PT, R252, R29, PT ;  /* 0x0000001dfc00720c */ /* 0x000fe20003f44070 */
[--C-:B------:R-:W-:Y:S01]  /*70c0*/  @!P4 IMAD.IADD R24, R24, 0x1, -R252.reuse ;  /* 0x000000011818c824 */ /* 0x100fe200078e0afc */
[C---:B------:R-:W-:Y:S02]  /*70d0*/  ISETP.GT.U32.AND P3, PT, R252.reuse, R26, PT ;  /* 0x0000001afc00720c */ /* 0x040fe40003f64070 */
[C---:B------:R-:W-:Y:S01]  /*70e0*/  ISETP.GT.U32.AND P4, PT, R252.reuse, R30, PT ;  /* 0x0000001efc00720c */ /* 0x040fe20003f84070 */
[--C-:B------:R-:W-:Y:S01]  /*70f0*/  @!P5 IMAD.IADD R25, R25, 0x1, -R252.reuse ;  /* 0x000000011919d824 */ /* 0x100fe200078e0afc */
[C---:B------:R-:W-:Y:S01]  /*7100*/  ISETP.GT.U32.AND P5, PT, R252.reuse, R32, PT ;  /* 0x00000020fc00720c */ /* 0x040fe20003fa4070 */
[--C-:B------:R-:W-:Y:S01]  /*7110*/  @!P0 IMAD.IADD R27, R27, 0x1, -R252.reuse ;  /* 0x000000011b1b8824 */ /* 0x100fe200078e0afc */
[C---:B------:R-:W-:Y:S01]  /*7120*/  ISETP.GT.U32.AND P0, PT, R252.reuse, R34, PT ;  /* 0x00000022fc00720c */ /* 0x040fe20003f04070 */
[--C-:B------:R-:W-:Y:S01]  /*7130*/  @!P6 IMAD.IADD R19, R19, 0x1, -R252.reuse ;  /* 0x000000011313e824 */ /* 0x100fe200078e0afc */
[----:B------:R-:W-:Y:S01]  /*7140*/  ISETP.GT.U32.AND P6, PT, R252, R31, PT ;  /* 0x0000001ffc00720c */ /* 0x000fe20003fc4070 */
[--C-:B------:R-:W-:Y:S01]  /*7150*/  @!P1 IMAD.IADD R28, R28, 0x1, -R252.reuse ;  /* 0x000000011c1c9824 */ /* 0x100fe200078e0afc */
[C---:B------:R-:W-:Y:S01]  /*7160*/  ISETP.GT.U32.AND P1, PT, R252.reuse, R35, PT ;  /* 0x00000023fc00720c */ /* 0x040fe20003f24070 */
[----:B------:R-:W-:Y:S01]  /*7170*/  @!P2 IMAD.IADD R29, R29, 0x1, -R252 ;  /* 0x000000011d1da824 */ /* 0x000fe200078e0afc */
[----:B------:R-:W-:-:S02]  /*7180*/  ISETP.GT.U32.AND P2, PT, R252, R36, PT ;  /* 0x00000024fc00720c */ /* 0x000fc40003f44070 */
[-C--:B------:R-:W-:Y:S01]  /*7190*/  @!P3 IADD3 R26, R26, -R252.reuse, RZ ;  /* 0x800000fc1a1ab210 */ /* 0x080fe20007ffe0ff */
[--C-:B------:R-:W-:Y:S01]  /*71a0*/  @!P4 IMAD.IADD R30, R30, 0x1, -R252.reuse ;  /* 0x000000011e1ec824 */ /* 0x100fe200078e0afc */
[C---:B------:R-:W-:Y:S02]  /*71b0*/  ISETP.GT.U32.AND P3, PT, R252.reuse, R33, PT ;  /* 0x00000021fc00720c */ /* 0x040fe40003f64070 */
[----:B------:R-:W-:Y:S01]  /*71c0*/  ISETP.GT.U32.AND P4, PT, R252, R37, PT ;  /* 0x00000025fc00720c */ /* 0x000fe20003f84070 */
[--C-:B------:R-:W-:Y:S01]  /*71d0*/  @!P5 IMAD.IADD R32, R32, 0x1, -R252.reuse ;  /* 0x000000012020d824 */ /* 0x100fe200078e0afc */
[----:B------:R-:W-:Y:S01]  /*71e0*/  ISETP.GT.U32.AND P5, PT, R252, R39, PT ;  /* 0x00000027fc00720c */ /* 0x000fe20003fa4070 */
[--C-:B------:R-:W-:Y:S01]  /*71f0*/  @!P0 IMAD.IADD R34, R34, 0x1, -R252.reuse ;  /* 0x0000000122228824 */ /* 0x100fe200078e0afc */
[----:B------:R-:W-:Y:S01]  /*7200*/  ISETP.GT.U32.AND P0, PT, R252, R41, PT ;  /* 0x00000029fc00720c */ /* 0x000fe20003f04070 */
[----:B------:R-:W-:Y:S01]  /*7210*/  @!P1 IMAD.IADD R35, R35, 0x1, -R252 ;  /* 0x0000000123239824 */ /* 0x000fe200078e0afc */
[----:B------:R-:W-:-:S02]  /*7220*/  @!P6 IADD3 R31, R31, -R252, RZ ;  /* 0x800000fc1f1fe210 */ /* 0x000fc40007ffe0ff */
[----:B------:R-:W-:Y:S02]  /*7230*/  @!P2 IADD3 R36, R36, -R252, RZ ;  /* 0x800000fc2424a210 */ /* 0x000fe40007ffe0ff */
[C---:B------:R-:W-:Y:S01]  /*7240*/  ISETP.GT.U32.AND P6, PT, R252.reuse, R38, PT ;  /* 0x00000026fc00720c */ /* 0x040fe20003fc4070 */
[--C-:B------:R-:W-:Y:S01]  /*7250*/  @!P3 IMAD.IADD R33, R33, 0x1, -R252.reuse ;  /* 0x000000012121b824 */ /* 0x100fe200078e0afc */
[C---:B------:R-:W-:Y:S02]  /*7260*/  ISETP.GT.U32.AND P1, PT, R252.reuse, R42, PT ;  /* 0x0000002afc00720c */ /* 0x040fe40003f24070 */
[C---:B------:R-:W-:Y:S01]  /*7270*/  ISETP.GT.U32.AND P2, PT, R252.reuse, R43, PT ;  /* 0x0000002bfc00720c */ /* 0x040fe20003f44070 */
[--C-:B------:R-:W-:Y:S01]  /*7280*/  @!P4 IMAD.IADD R37, R37, 0x1, -R252.reuse ;  /* 0x000000012525c824 */ /* 0x100fe200078e0afc */
[C---:B------:R-:W-:Y:S02]  /*7290*/  ISETP.GT.U32.AND P3, PT, R252.reuse, R40, PT ;  /* 0x00000028fc00720c */ /* 0x040fe40003f64070 */
[----:B------:R-:W-:Y:S01]  /*72a0*/  ISETP.GT.U32.AND P4, PT, R252, R44, PT ;  /* 0x0000002cfc00720c */ /* 0x000fe20003f84070 */
[----:B------:R-:W-:Y:S01]  /*72b0*/  @!P5 IMAD.IADD R39, R39, 0x1, -R252 ;  /* 0x000000012727d824 */ /* 0x000fe200078e0afc */
[----:B------:R-:W-:-:S02]  /*72c0*/  @!P0 IADD3 R41, R41, -R252, RZ ;  /* 0x800000fc29298210 */ /* 0x000fc40007ffe0ff */
[----:B------:R-:W-:Y:S01]  /*72d0*/  ISETP.GT.U32.AND P5, PT, R252, R33, PT ;  /* 0x00000021fc00720c */ /* 0x000fe20003fa4070 */
[--C-:B------:R-:W-:Y:S01]  /*72e0*/  @!P6 IMAD.IADD R38, R38, 0x1, -R252.reuse ;  /* 0x000000012626e824 */ /* 0x100fe200078e0afc */
[----:B------:R-:W-:Y:S01]  /*72f0*/  ISETP.GT.U32.AND P0, PT, R252, R35, PT ;  /* 0x00000023fc00720c */ /* 0x000fe20003f04070 */
[--C-:B------:R-:W-:Y:S01]  /*7300*/  @!P1 IMAD.IADD R42, R42, 0x1, -R252.reuse ;  /* 0x000000012a2a9824 */ /* 0x100fe200078e0afc */
[C---:B------:R-:W-:Y:S01]  /*7310*/  ISETP.GT.U32.AND P1, PT, R252.reuse, R36, PT ;  /* 0x00000024fc00720c */ /* 0x040fe20003f24070 */
[--C-:B------:R-:W-:Y:S01]  /*7320*/  @!P2 IMAD.IADD R43, R43, 0x1, -R252.reuse ;  /* 0x000000012b2ba824 */ /* 0x100fe200078e0afc */
[----:B------:R-:W-:Y:S01]  /*7330*/  ISETP.GT.U32.AND P2, PT, R252, R37, PT ;  /* 0x00000025fc00720c */ /* 0x000fe20003f44070 */
[--C-:B------:R-:W-:Y:S01]  /*7340*/  @!P3 IMAD.IADD R40, R40, 0x1, -R252.reuse ;  /* 0x000000012828b824 */ /* 0x100fe200078e0afc */
[----:B------:R-:W-:Y:S01]  /*7350*/  ISETP.GT.U32.AND P3, PT, R252, R34, PT ;  /* 0x00000022fc00720c */ /* 0x000fe20003f64070 */
[----:B------:R-:W-:Y:S01]  /*7360*/  @!P4 IMAD.IADD R44, R44, 0x1, -R252 ;  /* 0x000000012c2cc824 */ /* 0x000fe200078e0afc */
[----:B------:R-:W-:-:S02]  /*7370*/  ISETP.GT.U32.AND P4, PT, R252, R38, PT ;  /* 0x00000026fc00720c */ /* 0x000fc40003f84070 */
[C---:B------:R-:W-:Y:S02]  /*7380*/  ISETP.GT.U32.AND P6, PT, R252.reuse, R32, PT ;  /* 0x00000020fc00720c */ /* 0x040fe40003fc4070 */
[----:B------:R-:W-:Y:S01]  /*7390*/  @!P5 IADD3 R33, R33, -R252, RZ ;  /* 0x800000fc2121d210 */ /* 0x000fe20007ffe0ff */
        /* <DEDUP_REMOVED lines=10> */
[----:B------:R-:W-:Y:S01]  /*7440*/  ISETP.GT.U32.AND P4, PT, R252, R45, PT ;  /* 0x0000002dfc00720c */ /* 0x000fe20003f84070 */
[--C-:B------:R-:W-:Y:S01]  /*7450*/  @!P6 IMAD.IADD R32, R32, 0x1, -R252.reuse ;  /* 0x000000012020e824 */ /* 0x100fe200078e0afc */
[C---:B------:R-:W-:Y:S01]  /*7460*/  ISETP.GT.U32.AND P6, PT, R252.reuse, R44, PT ;  /* 0x0000002cfc00720c */ /* 0x040fe20003fc4070 */
[--C-:B------:R-:W-:Y:S01]  /*7470*/  @!P5 IMAD.IADD R39, R39, 0x1, -R252.reuse ;  /* 0x000000012727d824 */ /* 0x100fe200078e0afc */
[C---:B------:R-:W-:Y:S01]  /*7480*/  ISETP.GT.U32.AND P5, PT, R252.reuse, R46, PT ;  /* 0x0000002efc00720c */ /* 0x040fe20003fa4070 */
[--C-:B------:R-:W-:Y:S01]  /*7490*/  @!P0 IMAD.IADD R41, R41, 0x1, -R252.reuse ;  /* 0x0000000129298824 */ /* 0x100fe200078e0afc */
[----:B------:R-:W-:Y:S02]  /*74a0*/  ISETP.GT.U32.AND P0, PT, R252, R48, PT ;  /* 0x00000030fc00720c */ /* 0x000fe40003f04070 */
[----:B------:R-:W-:Y:S01]  /*74b0*/  @!P1 IADD3 R42, R42, -R252, RZ ;  /* 0x800000fc2a2a9210 */ /* 0x000fe20007ffe0ff */
[--C-:B------:R-:W-:Y:S01]  /*74c0*/  @!P2 IMAD.IADD R43, R43, 0x1, -R252.reuse ;  /* 0x000000012b2ba824 */ /* 0x100fe200078e0afc */
[----:B------:R-:W-:Y:S01]  /*74d0*/  ISETP.GT.U32.AND P1, PT, R252, R49, PT ;  /* 0x00000031fc00720c */ /* 0x000fe20003f24070 */
[--C-:B------:R-:W-:Y:S01]  /*74e0*/  @!P3 IMAD.IADD R40, R40, 0x1, -R252.reuse ;  /* 0x000000012828b824 */ /* 0x100fe200078e0afc */
[C---:B------:R-:W-:Y:S01]  /*74f0*/  ISETP.GT.U32.AND P2, PT, R252.reuse, R50, PT ;  /* 0x00000032fc00720c */ /* 0x040fe20003f44070 */
[----:B------:R-:W-:Y:S01]  /*7500*/  @!P4 IMAD.IADD R45, R45, 0x1, -R252 ;  /* 0x000000012d2dc824 */ /* 0x000fe200078e0afc */
[----:B------:R-:W-:-:S02]  /*7510*/  ISETP.GT.U32.AND P3, PT, R252, R47, PT ;  /* 0x0000002ffc00720c */ /* 0x000fc40003f64070 */
[----:B------:R-:W-:Y:S01]  /*7520*/  ISETP.GT.U32.AND P4, PT, R252, R52, PT ;  /* 0x00000034fc00720c */ /* 0x000fe20003f84070 */
[--C-:B------:R-:W-:Y:S01]  /*7530*/  @!P6 IMAD.IADD R44, R44, 0x1, -R252.reuse ;  /* 0x000000012c2ce824 */ /* 0x100fe200078e0afc */
[----:B------:R-:W-:Y:S01]  /*7540*/  ISETP.GT.U32.AND P6, PT, R252, R51, PT ;  /* 0x00000033fc00720c */ /* 0x000fe20003fc4070 */
[--C-:B------:R-:W-:Y:S01]  /*7550*/  @!P5 IMAD.IADD R46, R46, 0x1, -R252.reuse ;  /* 0x000000012e2ed824 */ /* 0x100fe200078e0afc */
[----:B------:R-:W-:Y:S01]  /*7560*/  ISETP.GT.U32.AND P5, PT, R252, R53, PT ;  /* 0x00000035fc00720c */ /* 0x000fe20003fa4070 */
[--C-:B------:R-:W-:Y:S01]  /*7570*/  @!P0 IMAD.IADD R48, R48, 0x1, -R252.reuse ;  /* 0x0000000130308824 */ /* 0x100fe200078e0afc */
[C---:B------:R-:W-:Y:S01]  /*7580*/  ISETP.GT.U32.AND P0, PT, R252.reuse, R55, PT ;  /* 0x00000037fc00720c */ /* 0x040fe20003f04070 */
[--C-:B------:R-:W-:Y:S01]  /*7590*/  @!P1 IMAD.IADD R49, R49, 0x1, -R252.reuse ;  /* 0x0000000131319824 */ /* 0x100fe200078e0afc */
[----:B------:R-:W-:Y:S01]  /*75a0*/  ISETP.GT.U32.AND P1, PT, R252, R56, PT ;  /* 0x00000038fc00720c */ /* 0x000fe20003f24070 */
[----:B------:R-:W-:Y:S01]  /*75b0*/  @!P2 IMAD.IADD R50, R50, 0x1, -R252 ;  /* 0x000000013232a824 */ /* 0x000fe200078e0afc */
[----:B------:R-:W-:-:S02]  /*75c0*/  ISETP.GT.U32.AND P2, PT, R252, R57, PT ;  /* 0x00000039fc00720c */ /* 0x000fc40003f44070 */
[----:B------:R-:W-:Y:S02]  /*75d0*/  @!P3 IADD3 R47, R47, -R252, RZ ;  /* 0x800000fc2f2fb210 */ /* 0x000fe40007ffe0ff */
[----:B------:R-:W-:Y:S02]  /*75e0*/  ISETP.GT.U32.AND P3, PT, R252, R54, PT ;  /* 0x00000036fc00720c */ /* 0x000fe40003f64070 */
[----:B------:R-:W-:Y:S02]  /*75f0*/  @!P4 IADD3 R52, R52, -R252, RZ ;  /* 0x800000fc3434c210 */ /* 0x000fe40007ffe0ff */
[C---:B------:R-:W-:Y:S01]  /*7600*/  ISETP.GT.U32.AND P4, PT, R252.reuse, R46, PT ;  /* 0x0000002efc00720c */ /* 0x040fe20003f84070 */
[--C-:B------:R-:W-:Y:S02]  /*7610*/  @!P6 IMAD.IADD R51, R51, 0x1, -R252.reuse ;  /* 0x000000013333e824 */ /* 0x100fe400078e0afc */
[--C-:B------:R-:W-:Y:S01]  /*7620*/  @!P5 IMAD.IADD R53, R53, 0x1, -R252.reuse ;  /* 0x000000013535d824 */ /* 0x100fe200078e0afc */
[C---:B------:R-:W-:Y:S01]  /*7630*/  ISETP.GT.U32.AND P5, PT, R252.reuse, R47, PT ;  /* 0x0000002ffc00720c */ /* 0x040fe20003fa4070 */
[--C-:B------:R-:W-:Y:S01]  /*7640*/  @!P0 IMAD.IADD R55, R55, 0x1, -R252.reuse ;  /* 0x0000000137378824 */ /* 0x100fe200078e0afc */
[----:B------:R-:W-:Y:S01]  /*7650*/  ISETP.GT.U32.AND P0, PT, R252, R49, PT ;  /* 0x00000031fc00720c */ /* 0x000fe20003f04070 */
[--C-:B------:R-:W-:Y:S01]  /*7660*/  @!P1 IMAD.IADD R56, R56, 0x1, -R252.reuse ;  /* 0x0000000138389824 */ /* 0x100fe200078e0afc */
[----:B------:R-:W-:Y:S01]  /*7670*/  @!P2 IADD3 R57, R57, -R252, RZ ;  /* 0x800000fc3939a210 */ /* 0x000fe20007ffe0ff */
[----:B------:R-:W-:Y:S01]  /*7680*/  @!P3 IMAD.IADD R54, R54, 0x1, -R252 ;  /* 0x000000013636b824 */ /* 0x000fe200078e0afc */
[----:B------:R-:W-:-:S02]  /*7690*/  ISETP.GT.U32.AND P1, PT, R252, R50, PT ;  /* 0x00000032fc00720c */ /* 0x000fc40003f24070 */
[----:B------:R-:W-:Y:S01]  /*76a0*/  ISETP.GT.U32.AND P2, PT, R252, R51, PT ;  /* 0x00000033fc00720c */ /* 0x000fe20003f44070 */
[--C-:B------:R-:W-:Y:S01]  /*76b0*/  @!P4 IMAD.IADD R46, R46, 0x1, -R252.reuse ;  /* 0x000000012e2ec824 */ /* 0x100fe200078e0afc */
[C---:B------:R-:W-:Y:S02]  /*76c0*/  ISETP.GT.U32.AND P3, PT, R252.reuse, R48, PT ;  /* 0x00000030fc00720c */ /* 0x040fe40003f64070 */
[C---:B------:R-:W-:Y:S01]  /*76d0*/  ISETP.GT.U32.AND P4, PT, R252.reuse, R52, PT ;  /* 0x00000034fc00720c */ /* 0x040fe20003f84070 */
[--C-:B------:R-:W-:Y:S01]  /*76e0*/  @!P5 IMAD.IADD R47, R47, 0x1, -R252.reuse ;  /* 0x000000012f2fd824 */ /* 0x100fe200078e0afc */
[C---:B------:R-:W-:Y:S02]  /*76f0*/  ISETP.GT.U32.AND P6, PT, R252.reuse, R45, PT ;  /* 0x0000002dfc00720c */ /* 0x040fe40003fc4070 */
[----:B------:R-:W-:Y:S02]  /*7700*/  @!P0 IADD3 R49, R49, -R252, RZ ;  /* 0x800000fc31318210 */ /* 0x000fe40007ffe0ff */
        /* <DEDUP_REMOVED lines=20> */
[-C--:B------:R-:W-:Y:S02]  /*7850*/  @!P3 IADD3 R54, R54, -R252.reuse, RZ ;  /* 0x800000fc3636b210 */ /* 0x080fe40007ffe0ff */
[C---:B------:R-:W-:Y:S02]  /*7860*/  ISETP.GT.U32.AND P3, PT, R252.reuse, R61, PT ;  /* 0x0000003dfc00720c */ /* 0x040fe40003f64070 */
[----:B------:R-:W-:Y:S02]  /*7870*/  @!P4 IADD3 R59, R59, -R252, RZ ;  /* 0x800000fc3b3bc210 */ /* 0x000fe40007ffe0ff */
[C---:B------:R-:W-:Y:S01]  /*7880*/  ISETP.GT.U32.AND P4, PT, R252.reuse, R66, PT ;  /* 0x00000042fc00720c */ /* 0x040fe20003f84070 */
[--C-:B------:R-:W-:Y:S01]  /*7890*/  @!P6 IMAD.IADD R57, R57, 0x1, -R252.reuse ;  /* 0x000000013939e824 */ /* 0x100fe200078e0afc */
[----:B------:R-:W-:Y:S01]  /*78a0*/  ISETP.GT.U32.AND P6, PT, R252, R64, PT ;  /* 0x00000040fc00720c */ /* 0x000fe20003fc4070 */
[--C-:B------:R-:W-:Y:S01]  /*78b0*/  @!P5 IMAD.IADD R60, R60, 0x1, -R252.reuse ;  /* 0x000000013c3cd824 */ /* 0x100fe200078e0afc */
[----:B------:R-:W-:Y:S01]  /*78c0*/  ISETP.GT.U32.AND P5, PT, R252, R67, PT ;  /* 0x00000043fc00720c */ /* 0x000fe20003fa4070 */
[--C-:B------:R-:W-:Y:S01]  /*78d0*/  @!P0 IMAD.IADD R62, R62, 0x1, -R252.reuse ;  /* 0x000000013e3e8824 */ /* 0x100fe200078e0afc */
[C---:B------:R-:W-:Y:S01]  /*78e0*/  ISETP.GT.U32.AND P0, PT, R252.reuse, R69, PT ;  /* 0x00000045fc00720c */ /* 0x040fe20003f04070 */
[--C-:B------:R-:W-:Y:S01]  /*78f0*/  @!P1 IMAD.IADD R63, R63, 0x1, -R252.reuse ;  /* 0x000000013f3f9824 */ /* 0x100fe200078e0afc */
[C---:B------:R-:W-:Y:S01]  /*7900*/  ISETP.GT.U32.AND P1, PT, R252.reuse, R70, PT ;  /* 0x00000046fc00720c */ /* 0x040fe20003f24070 */
[--C-:B------:R-:W-:Y:S01]  /*7910*/  @!P2 IMAD.IADD R65, R65, 0x1, -R252.reuse ;  /* 0x000000014141a824 */ /* 0x100fe200078e0afc */
[C---:B------:R-:W-:Y:S01]  /*7920*/  ISETP.GT.U32.AND P2, PT, R252.reuse, R59, PT ;  /* 0x0000003bfc00720c */ /* 0x040fe20003f44070 */
[--C-:B------:R-:W-:Y:S01]  /*7930*/  @!P3 IMAD.IADD R61, R61, 0x1, -R252.reuse ;  /* 0x000000013d3db824 */ /* 0x100fe200078e0afc */
[----:B------:R-:W-:Y:S01]  /*7940*/  ISETP.GT.U32.AND P3, PT, R252, R68, PT ;  /* 0x00000044fc00720c */ /* 0x000fe20003f64070 */
[----:B------:R-:W-:Y:S01]  /*7950*/  @!P4 IMAD.IADD R66, R66, 0x1, -R252 ;  /* 0x000000014242c824 */ /* 0x000fe200078e0afc */
[----:B------:R-:W-:-:S02]  /*7960*/  ISETP.GT.U32.AND P4, PT, R252, R60, PT ;  /* 0x0000003cfc00720c */ /* 0x000fc40003f84070 */
[-C--:B------:R-:W-:Y:S01]  /*7970*/  @!P6 IADD3 R64, R64, -R252.reuse, RZ ;  /* 0x800000fc4040e210 */ /* 0x080fe20007ffe0ff */
[--C-:B------:R-:W-:Y:S01]  /*7980*/  @!P5 IMAD.IADD R67, R67, 0x1, -R252.reuse ;  /* 0x000000014343d824 */ /* 0x100fe200078e0afc */
[----:B------:R-:W-:Y:S02]  /*7990*/  ISETP.GT.U32.AND P5, PT, R252, R61, PT ;  /* 0x0000003dfc00720c */ /* 0x000fe40003fa4070 */
[----:B------:R-:W-:Y:S01]  /*79a0*/  @!P0 IADD3 R69, R69, -R252, RZ ;  /* 0x800000fc45458210 */ /* 0x000fe20007ffe0ff */
        /* <DEDUP_REMOVED lines=9> */
[C---:B------:R-:W-:Y:S02]  /*7a40*/  ISETP.GT.U32.AND P6, PT, R252.reuse, R58, PT ;  /* 0x0000003afc00720c */ /* 0x040fe40003fc4070 */
[-C--:B------:R-:W-:Y:S01]  /*7a50*/  @!P5 IADD3 R61, R61, -R252.reuse, RZ ;  /* 0x800000fc3d3dd210 */ /* 0x080fe20007ffe0ff */
[--C-:B------:R-:W-:Y:S01]  /*7a60*/  @!P0 IMAD.IADD R63, R63, 0x1, -R252.reuse ;  /* 0x000000013f3f8824 */ /* 0x100fe200078e0afc */
[----:B------:R-:W-:Y:S01]  /*7a70*/  ISETP.GT.U32.AND P5, PT, R252, R67, PT ;  /* 0x00000043fc00720c */ /* 0x000fe20003fa4070 */
[--C-:B------:R-:W-:Y:S01]  /*7a80*/  @!P1 IMAD.IADD R64, R64, 0x1, -R252.reuse ;  /* 0x0000000140409824 */ /* 0x100fe200078e0afc */
[----:B------:R-:W-:Y:S02]  /*7a90*/  ISETP.GT.U32.AND P0, PT, R252, R69, PT ;  /* 0x00000045fc00720c */ /* 0x000fe40003f04070 */
[----:B------:R-:W-:Y:S01]  /*7aa0*/  @!P2 IADD3 R65, R65, -R252, RZ ;  /* 0x800000fc4141a210 */ /* 0x000fe20007ffe0ff */
[----:B------:R-:W-:Y:S01]  /*7ab0*/  @!P3 IMAD.IADD R62, R62, 0x1, -R252 ;  /* 0x000000013e3eb824 */ /* 0x000fe200078e0afc */
[----:B------:R-:W-:-:S02]  /*7ac0*/  ISETP.GT.U32.AND P1, PT, R252, R71, PT ;  /* 0x00000047fc00720c */ /* 0x000fc40003f24070 */
[----:B------:R-:W-:Y:S01]  /*7ad0*/  ISETP.GT.U32.AND P2, PT, R252, R72, PT ;  /* 0x00000048fc00720c */ /* 0x000fe20003f44070 */
[--C-:B------:R-:W-:Y:S01]  /*7ae0*/  @!P4 IMAD.IADD R66, R66, 0x1, -R252.reuse ;  /* 0x000000014242c824 */ /* 0x100fe200078e0afc */
[C---:B------:R-:W-:Y:S02]  /*7af0*/  ISETP.GT.U32.AND P3, PT, R252.reuse, R68, PT ;  /* 0x00000044fc00720c */ /* 0x040fe40003f64070 */
        /* <DEDUP_REMOVED lines=11> */
[--C-:B------:R-:W-:Y:S01]  /*7bb0*/  @!P3 IMAD.IADD R68, R68, 0x1, -R252.reuse ;  /* 0x000000014444b824 */ /* 0x100fe200078e0afc */
[C---:B------:R-:W-:Y:S01]  /*7bc0*/  ISETP.GT.U32.AND P3, PT, R252.reuse, R75, PT ;  /* 0x0000004bfc00720c */ /* 0x040fe20003f64070 */
[----:B------:R-:W-:Y:S01]  /*7bd0*/  @!P4 IMAD.IADD R73, R73, 0x1, -R252 ;  /* 0x000000014949c824 */ /* 0x000fe200078e0afc */
[----:B------:R-:W-:-:S02]  /*7be0*/  ISETP.GT.U32.AND P4, PT, R252, R80, PT ;  /* 0x00000050fc00720c */ /* 0x000fc40003f84070 */
[----:B------:R-:W-:Y:S02]  /*7bf0*/  @!P6 IADD3 R70, R70, -R252, RZ ;  /* 0x800000fc4646e210 */ /* 0x000fe40007ffe0ff */
[----:B------:R-:W-:Y:S01]  /*7c00*/  ISETP.GT.U32.AND P6, PT, R252, R77, PT ;  /* 0x0000004dfc00720c */ /* 0x000fe20003fc4070 */
        /* <DEDUP_REMOVED lines=26> */
[C---:B------:R-:W-:Y:S01]  /*7db0*/  ISETP.GT.U32.AND P6, PT, R252.reuse, R71, PT ;  /* 0x00000047fc00720c */ /* 0x040fe20003fc4070 */
[--C-:B------:R-:W-:Y:S01]  /*7dc0*/  @!P0 IMAD.IADD R77, R77, 0x1, -R252.reuse ;  /* 0x000000014d4d8824 */ /* 0x100fe200078e0afc */
[C---:B------:R-:W-:Y:S02]  /*7dd0*/  ISETP.GT.U32.AND P5, PT, R252.reuse, R81, PT ;  /* 0x00000051fc00720c */ /* 0x040fe40003fa4070 */
[----:B------:R-:W-:Y:S01]  /*7de0*/  ISETP.GT.U32.AND P0, PT, R252, R84, PT ;  /* 0x00000054fc00720c */ /* 0x000fe20003f04070 */
        /* <DEDUP_REMOVED lines=10> */
[----:B------:R-:W-:Y:S01]  /*7e90*/  @!P5 IADD3 R81, R81, -R252, RZ ;  /* 0x800000fc5151d210 */ /* 0x000fe20007ffe0ff */
[--C-:B------:R-:W-:Y:S01]  /*7ea0*/  @!P0 IMAD.IADD R84, R84, 0x1, -R252.reuse ;  /* 0x0000000154548824 */ /* 0x100fe200078e0afc */
[C---:B------:R-:W-:Y:S01]  /*7eb0*/  ISETP.GT.U32.AND P5, PT, R252.reuse, R88, PT ;  /* 0x00000058fc00720c */ /* 0x040fe20003fa4070 */
[--C-:B------:R-:W-:Y:S01]  /*7ec0*/  @!P1 IMAD.IADD R85, R85, 0x1, -R252.reuse ;  /* 0x0000000155559824 */ /* 0x100fe200078e0afc */
[----:B------:R-:W-:Y:S02]  /*7ed0*/  ISETP.GT.U32.AND P0, PT, R252, R91, PT ;  /* 0x0000005bfc00720c */ /* 0x000fe40003f04070 */
[----:B------:R-:W-:Y:S01]  /*7ee0*/  @!P2 IADD3 R86, R86, -R252, RZ ;  /* 0x800000fc5656a210 */ /* 0x000fe20007ffe0ff */
[--C-:B------:R-:W-:Y:S01]  /*7ef0*/  @!P3 IMAD.IADD R82, R82, 0x1, -R252.reuse ;  /* 0x000000015252b824 */ /* 0x100fe200078e0afc */
[C---:B------:R-:W-:Y:S02]  /*7f00*/  ISETP.GT.U32.AND P1, PT, R252.reuse, R92, PT ;  /* 0x0000005cfc00720c */ /* 0x040fe40003f24070 */
[C---:B------:R-:W-:Y:S01]  /*7f10*/  ISETP.GT.U32.AND P2, PT, R252.reuse, R93, PT ;  /* 0x0000005dfc00720c */ /* 0x040fe20003f44070 */
[----:B------:R-:W-:Y:S01]  /*7f20*/  @!P4 IMAD.IADD R87, R87, 0x1, -R252 ;  /* 0x000000015757c824 */ /* 0x000fe200078e0afc */
[----:B------:R-:W-:-:S02]  /*7f30*/  ISETP.GT.U32.AND P3, PT, R252, R89, PT ;  /* 0x00000059fc00720c */ /* 0x000fc40003f64070 */
[C---:B------:R-:W-:Y:S01]  /*7f40*/  ISETP.GT.U32.AND P4, PT, R252.reuse, R94, PT ;  /* 0x0000005efc00720c */ /* 0x040fe20003f84070 */
[--C-:B------:R-:W-:Y:S01]  /*7f50*/  @!P6 IMAD.IADD R83, R83, 0x1, -R252.reuse ;  /* 0x000000015353e824 */ /* 0x100fe200078e0afc */
[----:B------:R-:W-:Y:S01]  /*7f60*/  ISETP.GT.U32.AND P6, PT, R252, R90, PT ;  /* 0x0000005afc00720c */ /* 0x000fe20003fc4070 */
[--C-:B------:R-:W-:Y:S01]  /*7f70*/  @!P5 IMAD.IADD R88, R88, 0x1, -R252.reuse ;  /* 0x000000015858d824 */ /* 0x100fe200078e0afc */
[----:B------:R-:W-:Y:S02]  /*7f80*/  @!P0 IADD3 R91, R91, -R252, RZ ;  /* 0x800000fc5b5b8210 */ /* 0x000fe40007ffe0ff */
[----:B------:R-:W-:Y:S01]  /*7f90*/  ISETP.GT.U32.AND P5, PT, R252, R95, PT ;  /* 0x0000005ffc00720c */ /* 0x000fe20003fa4070 */
        /* <DEDUP_REMOVED lines=8> */
[----:B------:R-:W-:Y:S01]  /*8020*/  ISETP.GT.U32.AND P4, PT, R252, R88, PT ;  /* 0x00000058fc00720c */ /* 0x000fe20003f84070 */
[--C-:B------:R-:W-:Y:S02]  /*8030*/  @!P6 IMAD.IADD R90, R90, 0x1, -R252.reuse ;  /* 0x000000015a5ae824 */ /* 0x100fe400078e0afc */
        /* <DEDUP_REMOVED lines=11> */
[C---:B------:R-:W-:Y:S02]  /*80f0*/  ISETP.GT.U32.AND P4, PT, R252.reuse, R94, PT ;  /* 0x0000005efc00720c */ /* 0x040fe40003f84070 */
[C---:B------:R-:W-:Y:S01]  /*8100*/  ISETP.GT.U32.AND P6, PT, R252.reuse, R84, PT ;  /* 0x00000054fc00720c */ /* 0x040fe20003fc4070 */
        /* <DEDUP_REMOVED lines=13> */
[----:B------:R-:W-:Y:S01]  /*81e0*/  ISETP.GT.U32.AND P6, PT, R252, R96, PT ;  /* 0x00000060fc00720c */ /* 0x000fe20003fc4070 */
[--C-:B------:R-:W-:Y:S01]  /*81f0*/  @!P5 IMAD.IADD R95, R95, 0x1, -R252.reuse ;  /* 0x000000015f5fd824 */ /* 0x100fe200078e0afc */
[----:B------:R-:W-:Y:S02]  /*8200*/  @!P0 IADD3 R98, R98, -R252, RZ ;  /* 0x800000fc62628210 */ /* 0x000fe40007ffe0ff */
[C---:B------:R-:W-:Y:S01]  /*8210*/  ISETP.GT.U32.AND P5, PT, R252.reuse, R102, PT ;  /* 0x00000066fc00720c */ /* 0x040fe20003fa4070 */
[--C-:B------:R-:W-:Y:S01]  /*8220*/  @!P1 IMAD.IADD R99, R99, 0x1, -R252.reuse ;  /* 0x0000000163639824 */ /* 0x100fe200078e0afc */
[----:B------:R-:W-:Y:S01]  /*8230*/  ISETP.GT.U32.AND P0, PT, R252, R105, PT ;  /* 0x00000069fc00720c */ /* 0x000fe20003f04070 */
[--C-:B------:R-:W-:Y:S01]  /*8240*/  @!P2 IMAD.IADD R100, R100, 0x1, -R252.reuse ;  /* 0x000000016464a824 */ /* 0x100fe200078e0afc */
[C---:B------:R-:W-:Y:S01]  /*8250*/  ISETP.GT.U32.AND P1, PT, R252.reuse, R106, PT ;  /* 0x0000006afc00720c */ /* 0x040fe20003f24070 */
        /* <DEDUP_REMOVED lines=18> */
[C---:B------:R-:W-:Y:S02]  /*8380*/  ISETP.GT.U32.AND P4, PT, R252.reuse, R102, PT ;  /* 0x00000066fc00720c */ /* 0x040fe40003f84070 */
[----:B------:R-:W-:Y:S01]  /*8390*/  @!P6 IADD3 R103, R103, -R252, RZ ;  /* 0x800000fc6767e210 */ /* 0x000fe20007ffe0ff */
[--C-:B------:R-:W-:Y:S02]  /*83a0*/  @!P5 IMAD.IADD R109, R109, 0x1, -R252.reuse ;  /* 0x000000016d6dd824 */ /* 0x100fe400078e0afc */
[--C-:B------:R-:W-:Y:S01]  /*83b0*/  @!P0 IMAD.IADD R99, R99, 0x1, -R252.reuse ;  /* 0x0000000163638824 */ /* 0x100fe200078e0afc */
[C---:B------:R-:W-:Y:S01]  /*83c0*/  ISETP.GT.U32.AND P5, PT, R252.reuse, R103, PT ;  /* 0x00000067fc00720c */ /* 0x040fe20003fa4070 */
[----:B------:R-:W-:Y:S01]  /*83d0*/  @!P2 IMAD.IADD R101, R101, 0x1, -R252 ;  /* 0x000000016565a824 */ /* 0x000fe200078e0afc */
[----:B------:R-:W-:-:S02]  /*83e0*/  ISETP.GT.U32.AND P0, PT, R252, R105, PT ;  /* 0x00000069fc00720c */ /* 0x000fc40003f04070 */
[----:B------:R-:W-:Y:S01]  /*83f0*/  @!P1 IADD3 R100, R100, -R252, RZ ;  /* 0x800000fc64649210 */ /* 0x000fe20007ffe0ff */
[--C-:B------:R-:W-:Y:S01]  /*8400*/  @!P3 IMAD.IADD R98, R98, 0x1, -R252.reuse ;  /* 0x000000016262b824 */ /* 0x100fe200078e0afc */
[C---:B------:R-:W-:Y:S02]  /*8410*/  ISETP.GT.U32.AND P6, PT, R252.reuse, R97, PT ;  /* 0x00000061fc00720c */ /* 0x040fe40003fc4070 */
        /* <DEDUP_REMOVED lines=86> */
[C---:B------:R-:W-:Y:S02]  /*8980*/  ISETP.GT.U32.AND P4, PT, R252.reuse, R124, PT ;  /* 0x0000007cfc00720c */ /* 0x040fe40003f84070 */
[----:B------:R-:W-:Y:S02]  /*8990*/  @!P6 IADD3 R125, R125, -R252, RZ ;  /* 0x800000fc7d7de210 */ /* 0x000fe40007ffe0ff */
        /* <DEDUP_REMOVED lines=16> */
[----:B------:R-:W-:Y:S02]  /*8aa0*/  @!P0 IADD3 R129, R129, -R252, RZ ;  /* 0x800000fc81818210 */ /* 0x000fe40007ffe0ff */
        /* <DEDUP_REMOVED lines=11> */
[----:B------:R-:W-:Y:S02]  /*8b60*/  ISETP.GT.U32.AND P6, PT, R252, R136, PT ;  /* 0x00000088fc00720c */ /* 0x000fe40003fc4070 */
[----:B------:R-:W-:Y:S01]  /*8b70*/  @!P5 IADD3 R134, R134, -R252, RZ ;  /* 0x800000fc8686d210 */ /* 0x000fe20007ffe0ff */
[--C-:B------:R-:W-:Y:S01]  /*8b80*/  @!P0 IMAD.IADD R135, R135, 0x1, -R252.reuse ;  /* 0x0000000187878824 */ /* 0x100fe200078e0afc */
[C---:B------:R-:W-:Y:S01]  /*8b90*/  ISETP.GT.U32.AND P5, PT, R252.reuse, R141, PT ;  /* 0x0000008dfc00720c */ /* 0x040fe20003fa4070 */
[--C-:B------:R-:W-:Y:S01]  /*8ba0*/  @!P1 IMAD.IADD R137, R137, 0x1, -R252.reuse ;  /* 0x0000000189899824 */ /* 0x100fe200078e0afc */
[----:B------:R-:W-:Y:S01]  /*8bb0*/  ISETP.GT.U32.AND P0, PT, R252, R142, PT ;  /* 0x0000008efc00720c */ /* 0x000fe20003f04070 */
[----:B------:R-:W-:Y:S01]  /*8bc0*/  @!P2 IMAD.IADD R138, R138, 0x1, -R252 ;  /* 0x000000018a8aa824 */ /* 0x000fe200078e0afc */
[----:B------:R-:W-:-:S02]  /*8bd0*/  ISETP.GT.U32.AND P1, PT, R252, R144, PT ;  /* 0x00000090fc00720c */ /* 0x000fc40003f24070 */
[----:B------:R-:W-:Y:S02]  /*8be0*/  ISETP.GT.U32.AND P2, PT, R252, R145, PT ;  /* 0x00000091fc00720c */ /* 0x000fe40003f44070 */
[----:B------:R-:W-:Y:S01]  /*8bf0*/  @!P3 IADD3 R139, R139, -R252, RZ ;  /* 0x800000fc8b8bb210 */ /* 0x000fe20007ffe0ff */
        /* <DEDUP_REMOVED lines=10> */
[----:B------:R-:W-:-:S02]  /*8ca0*/  @!P1 IADD3 R144, R144, -R252, RZ ;  /* 0x800000fc90909210 */ /* 0x000fc40007ffe0ff */
[----:B------:R-:W-:Y:S01]  /*8cb0*/  ISETP.GT.U32.AND P1, PT, R252, R138, PT ;  /* 0x0000008afc00720c */ /* 0x000fe20003f24070 */
        /* <DEDUP_REMOVED lines=13> */
[----:B------:R-:W-:Y:S01]  /*8d90*/  ISETP.GT.U32.AND P1, PT, R252, R144, PT ;  /* 0x00000090fc00720c */ /* 0x000fe20003f24070 */
[----:B------:R-:W-:Y:S01]  /*8da0*/  @!P3 IMAD.IADD R140, R140, 0x1, -R252 ;  /* 0x000000018c8cb824 */ /* 0x000fe200078e0afc */
[C---:B------:R-:W-:Y:S02]  /*8db0*/  ISETP.GT.U32.AND P2, PT, R252.reuse, R145, PT ;  /* 0x00000091fc00720c */ /* 0x040fe40003f44070 */
[----:B------:R-:W-:Y:S02]  /*8dc0*/  ISETP.GT.U32.AND P3, PT, R252, R146, PT ;  /* 0x00000092fc00720c */ /* 0x000fe40003f64070 */
[----:B------:R-:W-:-:S02]  /*8dd0*/  @!P4 IADD3 R141, R141, -R252, RZ ;  /* 0x800000fc8d8dc210 */ /* 0x000fc40007ffe0ff */
[----:B------:R-:W-:Y:S01]  /*8de0*/  ISETP.GT.U32.AND P4, PT, R252, R147, PT ;  /* 0x00000093fc00720c */ /* 0x000fe20003f84070 */
        /* <DEDUP_REMOVED lines=9> */
[C---:B------:R-:W-:Y:S01]  /*8e80*/  ISETP.GT.U32.AND P2, PT, R252.reuse, R152, PT ;  /* 0x00000098fc00720c */ /* 0x040fe20003f44070 */
[--C-:B------:R-:W-:Y:S01]  /*8e90*/  @!P4 IMAD.IADD R147, R147, 0x1, -R252.reuse ;  /* 0x000000019393c824 */ /* 0x100fe200078e0afc */
[C---:B------:R-:W-:Y:S02]  /*8ea0*/  ISETP.GT.U32.AND P3, PT, R252.reuse, R153, PT ;  /* 0x00000099fc00720c */ /* 0x040fe40003f64070 */
[C---:B------:R-:W-:Y:S02]  /*8eb0*/  ISETP.GT.U32.AND P4, PT, R252.reuse, R154, PT ;  /* 0x0000009afc00720c */ /* 0x040fe40003f84070 */
        /* <DEDUP_REMOVED lines=12> */
[C---:B------:R-:W-:Y:S01]  /*8f80*/  ISETP.GT.U32.AND P4, PT, R252.reuse, R161, PT ;  /* 0x000000a1fc00720c */ /* 0x040fe20003f84070 */
[--C-:B------:R-:W-:Y:S01]  /*8f90*/  @!P6 IMAD.IADD R149, R149, 0x1, -R252.reuse ;  /* 0x000000019595e824 */ /* 0x100fe200078e0afc */
[C---:B------:R-:W-:Y:S02]  /*8fa0*/  ISETP.GT.U32.AND P6, PT, R252.reuse, R156, PT ;  /* 0x0000009cfc00720c */ /* 0x040fe40003fc4070 */
[----:B------:R-:W-:Y:S01]  /*8fb0*/  @!P5 IADD3 R155, R155, -R252, RZ ;  /* 0x800000fc9b9bd210 */ /* 0x000fe20007ffe0ff */
[--C-:B------:R-:W-:Y:S01]  /*8fc0*/  @!P0 IMAD.IADD R157, R157, 0x1, -R252.reuse ;  /* 0x000000019d9d8824 */ /* 0x100fe200078e0afc */
[----:B------:R-:W-:Y:S01]  /*8fd0*/  ISETP.GT.U32.AND P5, PT, R252, R162, PT ;  /* 0x000000a2fc00720c */ /* 0x000fe20003fa4070 */
[--C-:B------:R-:W-:Y:S01]  /*8fe0*/  @!P1 IMAD.IADD R158, R158, 0x1, -R252.reuse ;  /* 0x000000019e9e9824 */ /* 0x100fe200078e0afc */
[C---:B------:R-:W-:Y:S01]  /*8ff0*/  ISETP.GT.U32.AND P0, PT, R252.reuse, R151, PT ;  /* 0x00000097fc00720c */ /* 0x040fe20003f04070 */
[----:B------:R-:W-:Y:S01]  /*9000*/  @!P2 IMAD.IADD R159, R159, 0x1, -R252 ;  /* 0x000000019f9fa824 */ /* 0x000fe200078e0afc */
[----:B------:R-:W-:-:S02]  /*9010*/  ISETP.GT.U32.AND P1, PT, R252, R152, PT ;  /* 0x00000098fc00720c */ /* 0x000fc40003f24070 */
[----:B------:R-:W-:Y:S02]  /*9020*/  ISETP.GT.U32.AND P2, PT, R252, R153, PT ;  /* 0x00000099fc00720c */ /* 0x000fe40003f44070 */
[----:B------:R-:W-:Y:S01]  /*9030*/  @!P3 IADD3 R160, R160, -R252, RZ ;  /* 0x800000fca0a0b210 */ /* 0x000fe20007ffe0ff */
[--C-:B------:R-:W-:Y:S01]  /*9040*/  @!P4 IMAD.IADD R161, R161, 0x1, -R252.reuse ;  /* 0x00000001a1a1c824 */ /* 0x100fe200078e0afc */
[C---:B------:R-:W-:Y:S02]  /*9050*/  ISETP.GT.U32.AND P3, PT, R252.reuse, R154, PT ;  /* 0x0000009afc00720c */ /* 0x040fe40003f64070 */
[----:B------:R-:W-:Y:S01]  /*9060*/  ISETP.GT.U32.AND P4, PT, R252, R155, PT ;  /* 0x0000009bfc00720c */ /* 0x000fe20003f84070 */
[----:B------:R-:W-:Y:S01]  /*9070*/  @!P6 IMAD.IADD R156, R156, 0x1, -R252 ;  /* 0x000000019c9ce824 */ /* 0x000fe200078e0afc */
[C---:B------:R-:W-:Y:S01]  /*9080*/  ISETP.GT.U32.AND P6, PT, R252.reuse, R163, PT ;  /* 0x000000a3fc00720c */ /* 0x040fe20003fc4070 */
[----:B------:R-:W-:Y:S02]  /*9090*/  IMAD R243, R252, R247, R243 ;  /* 0x000000f7fcf37224 */ /* 0x000fe400078e02f3 */
[----:B------:R-:W-:Y:S01]  /*90a0*/  IMAD.HI.U32 R247, R6, R246, RZ ;  /* 0x000000f606f77227 */ /* 0x000fe200078e00ff */
[----:B------:R-:W-:-:S03]  /*90b0*/  @!P1 IADD3 R152, R152, -R252, RZ ;  /* 0x800000fc98989210 */ /* 0x000fc60007ffe0ff */
[--C-:B------:R-:W-:Y:S01]  /*90c0*/  @!P5 IMAD.IADD R162, R162, 0x1, -R252.reuse ;  /* 0x00000001a2a2d824 */ /* 0x100fe200078e0afc */
[C---:B------:R-:W-:Y:S01]  /*90d0*/  ISETP.GT.U32.AND P5, PT, R252.reuse, R156, PT ;  /* 0x0000009cfc00720c */ /* 0x040fe20003fa4070 */
[--C-:B------:R-:W-:Y:S01]  /*90e0*/  @!P0 IMAD.IADD R151, R151, 0x1, -R252.reuse ;  /* 0x0000000197978824 */ /* 0x100fe200078e0afc */
[C---:B------:R-:W-:Y:S01]  /*90f0*/  ISETP.GT.U32.AND P0, PT, R252.reuse, R157, PT ;  /* 0x0000009dfc00720c */ /* 0x040fe20003f04070 */
[--C-:B------:R-:W-:Y:S01]  /*9100*/  @!P2 IMAD.IADD R153, R153, 0x1, -R252.reuse ;  /* 0x000000019999a824 */ /* 0x100fe200078e0afc */
[C---:B------:R-:W-:Y:S01]  /*9110*/  ISETP.GT.U32.AND P1, PT, R252.reuse, R158, PT ;  /* 0x0000009efc00720c */ /* 0x040fe20003f24070 */
[----:B------:R-:W-:Y:S01]  /*9120*/  IMAD.MOV R245, RZ, RZ, -R247 ;  /* 0x000000fffff57224 */ /* 0x000fe200078e0af7 */
[----:B------:R-:W-:Y:S01]  /*9130*/  ISETP.GT.U32.AND P2, PT, R252, R159, PT ;  /* 0x0000009ffc00720c */ /* 0x000fe20003f44070 */
[--C-:B------:R-:W-:Y:S01]  /*9140*/  @!P3 IMAD.IADD R154, R154, 0x1, -R252.reuse ;  /* 0x000000019a9ab824 */ /* 0x100fe200078e0afc */
[----:B------:R-:W-:Y:S01]  /*9150*/  IADD3 R126, R3, 0xf9, RZ ;  /* 0x000000f9037e7810 */ /* 0x000fe20007ffe0ff */
[----:B------:R-:W-:Y:S01]  /*9160*/  @!P4 IMAD.IADD R155, R155, 0x1, -R252 ;  /* 0x000000019b9bc824 */ /* 0x000fe200078e0afc */
[C---:B------:R-:W-:Y:S01]  /*9170*/  ISETP.GT.U32.AND P3, PT, R252.reuse, R160, PT ;  /* 0x000000a0fc00720c */ /* 0x040fe20003f64070 */
[C---:B------:R-:W-:Y:S01]  /*9180*/  IMAD R245, R252.reuse, R245, R246 ;  /* 0x000000f5fcf57224 */ /* 0x040fe200078e02f6 */
[----:B------:R-:W-:-:S02]  /*9190*/  ISETP.GT.U32.AND P4, PT, R252, R161, PT ;  /* 0x000000a1fc00720c */ /* 0x000fc40003f84070 */
[----:B------:R-:W-:Y:S01]  /*91a0*/  IABS R246, R126 ;  /* 0x0000007e00f67213 */ /* 0x000fe20000000000 */
[--C-:B------:R-:W-:Y:S01]  /*91b0*/  @!P6 IMAD.IADD R163, R163, 0x1, -R252.reuse ;  /* 0x00000001a3a3e824 */ /* 0x100fe200078e0afc */
[----:B------:R-:W-:Y:S01]  /*91c0*/  STL [R1+0xec4], R126 ;  /* 0x000ec47e01007387 */ /* 0x000fe20000100800 */
[--C-:B------:R-:W-:Y:S02]  /*91d0*/  @!P5 IMAD.IADD R156, R156, 0x1, -R252.reuse ;  /* 0x000000019c9cd824 */ /* 0x100fe400078e0afc */
[----:B------:R-:W-:Y:S01]  /*91e0*/  IMAD.HI.U32 R247, R6, R246, RZ ;  /* 0x000000f606f77227 */ /* 0x000fe200078e00ff */
[----:B------:R-:W-:Y:S01]  /*91f0*/  STL [R1+0xc], R248 ;  /* 0x00000cf801007387 */ /* 0x000fe20000100800 */
[C---:B------:R-:W-:Y:S02]  /*9200*/  ISETP.GT.U32.AND P5, PT, R252.reuse, R163, PT ;  /* 0x000000a3fc00720c */ /* 0x040fe40003fa4070 */
[--C-:B------:R-:W-:Y:S01]  /*9210*/  @!P0 IMAD.IADD R157, R157, 0x1, -R252.reuse ;  /* 0x000000019d9d8824 */ /* 0x100fe200078e0afc */
[----:B------:R-:W-:Y:S01]  /*9220*/  STL [R1+0x8], R249 ;  /* 0x000008f901007387 */ /* 0x000fe20000100800 */
[----:B------:R-:W-:Y:S01]  /*9230*/  ISETP.GT.U32.AND P0, PT, R252, R164, PT ;  /* 0x000000a4fc00720c */ /* 0x000fe20003f04070 */
[--C-:B------:R-:W-:Y:S01]  /*9240*/  @!P1 IMAD.IADD R158, R158, 0x1, -R252.reuse ;  /* 0x000000019e9e9824 */ /* 0x100fe200078e0afc */
[C---:B------:R-:W-:Y:S01]  /*9250*/  ISETP.GT.U32.AND P6, PT, R252.reuse, R162, PT ;  /* 0x000000a2fc00720c */ /* 0x040fe20003fc4070 */
[----:B------:R-:W-:Y:S01]  /*9260*/  STL [R1+0x4], R251 ;  /* 0x000004fb01007387 */ /* 0x000fe20000100800 */
[--C-:B------:R-:W-:Y:S01]  /*9270*/  @!P2 IMAD.IADD R159, R159, 0x1, -R252.reuse ;  /* 0x000000019f9fa824 */ /* 0x100fe200078e0afc */
[C---:B------:R-:W-:Y:S01]  /*9280*/  ISETP.GT.U32.AND P1, PT, R252.reuse, R165, PT ;  /* 0x000000a5fc00720c */ /* 0x040fe20003f24070 */
[----:B------:R-:W-:Y:S01]  /*9290*/  IMAD.MOV R247, RZ, RZ, -R247 ;  /* 0x000000fffff77224 */ /* 0x000fe200078e0af7 */
[----:B------:R1:W-:Y:S01]  /*92a0*/  STL [R1+0x12d4], R2 ;  /* 0x0012d40201007387 */ /* 0x0003e20000100800 */
[----:B------:R-:W-:Y:S01]  /*92b0*/  ISETP.GT.U32.AND P2, PT, R252, R166, PT ;  /* 0x000000a6fc00720c */ /* 0x000fe20003f44070 */
[----:B------:R-:W-:Y:S01]  /*92c0*/  @!P3 IMAD.IADD R160, R160, 0x1, -R252 ;  /* 0x00000001a0a0b824 */ /* 0x000fe200078e0afc */
[C---:B------:R-:W-:Y:S01]  /*92d0*/  ISETP.GT.U32.AND P3, PT, R252.reuse, R167, PT ;  /* 0x000000a7fc00720c */ /* 0x040fe20003f64070 */
[----:B------:R-:W-:Y:S01]  /*92e0*/  IMAD R246, R252, R247, R246 ;  /* 0x000000f7fcf67224 */ /* 0x000fe200078e02f6 */
[----:B------:R-:W-:-:S02]  /*92f0*/  @!P4 IADD3 R161, R161, -R252, RZ ;  /* 0x800000fca1a1c210 */ /* 0x000fc40007ffe0ff */
[----:B------:R-:W-:Y:S02]  /*9300*/  ISETP.GT.U32.AND P4, PT, R252, R168, PT ;  /* 0x000000a8fc00720c */ /* 0x000fe40003f84070 */
[----:B-1----:R-:W-:-:S04]  /*9310*/  IADD3 R2, R3, 0xfa, RZ ;  /* 0x000000fa03027810 */ /* 0x002fc80007ffe0ff */
[----:B------:R-:W-:Y:S01]  /*9320*/  IABS R247, R2 ;  /* 0x0000000200f77213 */ /* 0x000fe20000000000 */
[----:B------:R-:W-:Y:S01]  /*9330*/  STL [R1], R250 ;  /* 0x000000fa01007387 */ /* 0x000fe20000100800 */
[--C-:B------:R-:W-:Y:S01]  /*9340*/  @!P5 IMAD.IADD R163, R163, 0x1, -R252.reuse ;  /* 0x00000001a3a3d824 */ /* 0x100fe200078e0afc */
[----:B------:R-:W-:Y:S01]  /*9350*/  ISETP.GT.U32.AND P5, PT, R252, R170, PT ;  /* 0x000000aafc00720c */ /* 0x000fe20003fa4070 */
[--C-:B------:R-:W-:Y:S01]  /*9360*/  @!P0 IMAD.IADD R164, R164, 0x1, -R252.reuse ;  /* 0x00000001a4a48824 */ /* 0x100fe200078e0afc */
[----:B------:R-:W-:Y:S01]  /*9370*/  STL [R1+0x12d8], R4 ;  /* 0x0012d80401007387 */ /* 0x000fe20000100800 */
[----:B------:R-:W-:Y:S01]  /*9380*/  IMAD.HI.U32 R248, R6, R247, RZ ;  /* 0x000000f706f87227 */ /* 0x000fe200078e00ff */
[----:B------:R-:W-:Y:S02]  /*9390*/  ISETP.GT.U32.AND P0, PT, R252, R171, PT ;  /* 0x000000abfc00720c */ /* 0x000fe40003f04070 */
[----:B------:R-:W-:Y:S01]  /*93a0*/  STL [R1+0x12dc], R5 ;  /* 0x0012dc0501007387 */ /* 0x000fe20000100800 */
[--C-:B------:R-:W-:Y:S01]  /*93b0*/  @!P6 IMAD.IADD R162, R162, 0x1, -R252.reuse ;  /* 0x00000001a2a2e824 */ /* 0x100fe200078e0afc */
[----:B------:R-:W-:Y:S01]  /*93c0*/  @!P2 IADD3 R166, R166, -R252, RZ ;  /* 0x800000fca6a6a210 */ /* 0x000fe20007ffe0ff */
[----:B------:R-:W-:Y:S01]  /*93d0*/  @!P1 IMAD.IADD R165, R165, 0x1, -R252 ;  /* 0x00000001a5a59824 */ /* 0x000fe200078e0afc */
[----:B------:R-:W-:Y:S01]  /*93e0*/  STL [R1+0x12e0], R7 ;  /* 0x0012e00701007387 */ /* 0x000fe20000100800 */
[----:B------:R-:W-:Y:S01]  /*93f0*/  IMAD.MOV R248, RZ, RZ, -R248 ;  /* 0x000000fffff87224 */ /* 0x000fe200078e0af8 */
[----:B------:R-:W-:-:S02]  /*9400*/  ISETP.GT.U32.AND P6, PT, R252, R169, PT ;  /* 0x000000a9fc00720c */ /* 0x000fc40003fc4070 */
[----:B------:R-:W-:Y:S01]  /*9410*/  STL [R1+0x12e4], R8 ;  /* 0x0012e40801007387 */ /* 0x000fe20000100800 */
[C---:B------:R-:W-:Y:S01]  /*9420*/  ISETP.GT.U32.AND P1, PT, R252.reuse, R172, PT ;  /* 0x000000acfc00720c */ /* 0x040fe20003f24070 */
[--C-:B------:R-:W-:Y:S01]  /*9430*/  @!P3 IMAD.IADD R167, R167, 0x1, -R252.reuse ;  /* 0x00000001a7a7b824 */ /* 0x100fe200078e0afc */
[C---:B------:R-:W-:Y:S01]  /*9440*/  ISETP.GT.U32.AND P2, PT, R252.reuse, R173, PT ;  /* 0x000000adfc00720c */ /* 0x040fe20003f44070 */
[----:B------:R1:W-:Y:S01]  /*9450*/  STL [R1+0xec0], R2 ;  /* 0x000ec00201007387 */ /* 0x0003e20000100800 */
[----:B------:R-:W-:Y:S01]  /*9460*/  ISETP.GT.U32.AND P3, PT, R252, R174, PT ;  /* 0x000000aefc00720c */ /* 0x000fe20003f64070 */
[----:B------:R-:W-:Y:S01]  /*9470*/  @!P4 IMAD.IADD R168, R168, 0x1, -R252 ;  /* 0x00000001a8a8c824 */ /* 0x000fe200078e0afc */
[C---:B------:R-:W-:Y:S01]  /*9480*/  ISETP.GT.U32.AND P4, PT, R252.reuse, R175, PT ;  /* 0x000000affc00720c */ /* 0x040fe20003f84070 */
[----:B------:R-:W-:Y:S01]  /*9490*/  IMAD R247, R252, R248, R247 ;  /* 0x000000f8fcf77224 */ /* 0x000fe200078e02f7 */
[----:B-1----:R-:W-:-:S04]  /*94a0*/  IADD3 R2, R3, 0xfb, RZ ;  /* 0x000000fb03027810 */ /* 0x002fc80007ffe0ff */
[----:B------:R-:W-:Y:S01]  /*94b0*/  IABS R248, R2 ;  /* 0x0000000200f87213 */ /* 0x000fe20000000000 */
[----:B------:R-:W-:Y:S01]  /*94c0*/  @!P5 IMAD.IADD R170, R170, 0x1, -R252 ;  /* 0x00000001aaaad824 */ /* 0x000fe200078e0afc */
[----:B------:R-:W-:-:S03]  /*94d0*/  @!P0 IADD3 R171, R171, -R252, RZ ;  /* 0x800000fcabab8210 */ /* 0x000fc60007ffe0ff */
[----:B------:R-:W-:Y:S01]  /*94e0*/  IMAD.HI.U32 R249, R6, R248, RZ ;  /* 0x000000f806f97227 */ /* 0x000fe200078e00ff */
[C---:B------:R-:W-:Y:S02]  /*94f0*/  ISETP.GT.U32.AND P5, PT, R252.reuse, R164, PT ;  /* 0x000000a4fc00720c */ /* 0x040fe40003fa4070 */
[----:B------:R-:W-:Y:S01]  /*9500*/  ISETP.GT.U32.AND P0, PT, R252, R165, PT ;  /* 0x000000a5fc00720c */ /* 0x000fe20003f04070 */
[--C-:B------:R-:W-:Y:S01]  /*9510*/  @!P6 IMAD.IADD R169, R169, 0x1, -R252.reuse ;  /* 0x00000001a9a9e824 */ /* 0x100fe200078e0afc */
[----:B------:R1:W-:Y:S01]  /*9520*/  STL [R1+0xebc], R2 ;  /* 0x000ebc0201007387 */ /* 0x0003e20000100800 */
[--C-:B------:R-:W-:Y:S01]  /*9530*/  @!P1 IMAD.IADD R172, R172, 0x1, -R252.reuse ;  /* 0x00000001acac9824 */ /* 0x100fe200078e0afc */
[C---:B------:R-:W-:Y:S01]  /*9540*/  ISETP.GT.U32.AND P1, PT, R252.reuse, R166, PT ;  /* 0x000000a6fc00720c */ /* 0x040fe20003f24070 */
[--C-:B------:R-:W-:Y:S01]  /*9550*/  @!P2 IMAD.IADD R173, R173, 0x1, -R252.reuse ;  /* 0x00000001adada824 */ /* 0x100fe200078e0afc */
[C---:B------:R-:W-:Y:S01]  /*9560*/  ISETP.GT.U32.AND P2, PT, R252.reuse, R167, PT ;  /* 0x000000a7fc00720c */ /* 0x040fe20003f44070 */
[----:B------:R-:W-:Y:S01]  /*9570*/  IMAD.MOV R249, RZ, RZ, -R249 ;  /* 0x000000fffff97224 */ /* 0x000fe200078e0af9 */
[----:B------:R-:W-:Y:S01]  /*9580*/  ISETP.GT.U32.AND P6, PT, R252, R176, PT ;  /* 0x000000b0fc00720c */ /* 0x000fe20003fc4070 */
[----:B------:R-:W-:Y:S01]  /*9590*/  @!P3 IMAD.IADD R174, R174, 0x1, -R252 ;  /* 0x00000001aeaeb824 */ /* 0x000fe200078e0afc */
[----:B------:R-:W-:-:S02]  /*95a0*/  ISETP.GT.U32.AND P3, PT, R252, R168, PT ;  /* 0x000000a8fc00720c */ /* 0x000fc40003f64070 */
[----:B-1----:R-:W-:Y:S01]  /*95b0*/  IADD3 R2, R3, 0xfc, RZ ;  /* 0x000000fc03027810 */ /* 0x002fe20007ffe0ff */
[----:B------:R-:W-:Y:S01]  /*95c0*/  @!P4 IMAD.IADD R175, R175, 0x1, -R252 ;  /* 0x00000001afafc824 */ /* 0x000fe200078e0afc */
[C---:B------:R-:W-:Y:S01]  /*95d0*/  ISETP.GT.U32.AND P4, PT, R252.reuse, R169, PT ;  /* 0x000000a9fc00720c */ /* 0x040fe20003f84070 */
[----:B------:R-:W-:Y:S01]  /*95e0*/  IMAD R248, R252, R249, R248 ;  /* 0x000000f9fcf87224 */ /* 0x000fe200078e02f8 */
[----:B------:R-:W-:Y:S01]  /*95f0*/  IABS R249, R2 ;  /* 0x0000000200f97213 */ /* 0x000fe20000000000 */
[--C-:B------:R-:W-:Y:S01]  /*9600*/  @!P5 IMAD.IADD R164, R164, 0x1, -R252.reuse ;  /* 0x00000001a4a4d824 */ /* 0x100fe200078e0afc */
[----:B------:R-:W-:Y:S01]  /*9610*/  ISETP.GT.U32.AND P5, PT, R252, R170, PT ;  /* 0x000000aafc00720c */ /* 0x000fe20003fa4070 */
[--C-:B------:R-:W-:Y:S02]  /*9620*/  @!P0 IMAD.IADD R165, R165, 0x1, -R252.reuse ;  /* 0x00000001a5a58824 */ /* 0x100fe400078e0afc */
[----:B------:R-:W-:Y:S01]  /*9630*/  IMAD.HI.U32 R250, R6, R249, RZ ;  /* 0x000000f906fa7227 */ /* 0x000fe200078e00ff */
[----:B------:R-:W-:Y:S01]  /*9640*/  ISETP.GT.U32.AND P0, PT, R252, R171, PT ;  /* 0x000000abfc00720c */ /* 0x000fe20003f04070 */
[----:B------:R1:W-:Y:S01]  /*9650*/  STL [R1+0xeb8], R2 ;  /* 0x000eb80201007387 */ /* 0x0003e20000100800 */
[----:B------:R-:W-:Y:S01]  /*9660*/  @!P6 IADD3 R176, R176, -R252, RZ ;  /* 0x800000fcb0b0e210 */ /* 0x000fe20007ffe0ff */
[--C-:B------:R-:W-:Y:S01]  /*9670*/  @!P1 IMAD.IADD R166, R166, 0x1, -R252.reuse ;  /* 0x00000001a6a69824 */ /* 0x100fe200078e0afc */
[C---:B------:R-:W-:Y:S01]  /*9680*/  ISETP.GT.U32.AND P1, PT, R252.reuse, R172, PT ;  /* 0x000000acfc00720c */ /* 0x040fe20003f24070 */
[----:B------:R-:W-:Y:S01]  /*9690*/  @!P2 IMAD.IADD R167, R167, 0x1, -R252 ;  /* 0x00000001a7a7a824 */ /* 0x000fe200078e0afc */
[----:B------:R-:W-:Y:S01]  /*96a0*/  ISETP.GT.U32.AND P2, PT, R252, R173, PT ;  /* 0x000000adfc00720c */ /* 0x000fe20003f44070 */
[----:B------:R-:W-:Y:S01]  /*96b0*/  IMAD.MOV R250, RZ, RZ, -R250 ;  /* 0x000000fffffa7224 */ /* 0x000fe200078e0afa */
[----:B------:R-:W-:Y:S01]  /*96c0*/  @!P3 IADD3 R168, R168, -R252, RZ ;  /* 0x800000fca8a8b210 */ /* 0x000fe20007ffe0ff */
[----:B------:R-:W-:Y:S01]  /*96d0*/  @!P4 IMAD.IADD R169, R169, 0x1, -R252 ;  /* 0x00000001a9a9c824 */ /* 0x000fe200078e0afc */
[----:B------:R-:W-:-:S02]  /*96e0*/  ISETP.GT.U32.AND P3, PT, R252, R174, PT ;  /* 0x000000aefc00720c */ /* 0x000fc40003f64070 */
[----:B-1----:R-:W-:Y:S01]  /*96f0*/  IADD3 R2, R3, 0xfd, RZ ;  /* 0x000000fd03027810 */ /* 0x002fe20007ffe0ff */
[C---:B------:R-:W-:Y:S01]  /*9700*/  IMAD R249, R252.reuse, R250, R249 ;  /* 0x000000fafcf97224 */ /* 0x040fe200078e02f9 */
[----:B------:R-:W-:Y:S02]  /*9710*/  ISETP.GT.U32.AND P4, PT, R252, R176, PT ;  /* 0x000000b0fc00720c */ /* 0x000fe40003f84070 */
[----:B------:R-:W-:Y:S01]  /*9720*/  IABS R250, R2 ;  /* 0x0000000200fa7213 */ /* 0x000fe20000000000 */
[--C-:B------:R-:W-:Y:S01]  /*9730*/  @!P5 IMAD.IADD R170, R170, 0x1, -R252.reuse ;  /* 0x00000001aaaad824 */ /* 0x100fe200078e0afc */
[----:B------:R-:W-:Y:S01]  /*9740*/  ISETP.GT.U32.AND P6, PT, R252, R175, PT ;  /* 0x000000affc00720c */ /* 0x000fe20003fc4070 */
[--C-:B------:R-:W-:Y:S02]  /*9750*/  @!P0 IMAD.IADD R171, R171, 0x1, -R252.reuse ;  /* 0x00000001abab8824 */ /* 0x100fe400078e0afc */
[----:B------:R-:W-:Y:S01]  /*9760*/  IMAD.HI.U32 R251, R6, R250, RZ ;  /* 0x000000fa06fb7227 */ /* 0x000fe200078e00ff */
[C---:B------:R-:W-:Y:S01]  /*9770*/  ISETP.GT.U32.AND P5, PT, R252.reuse, R177, PT ;  /* 0x000000b1fc00720c */ /* 0x040fe20003fa4070 */
[----:B------:R1:W-:Y:S01]  /*9780*/  STL [R1+0xeb4], R2 ;  /* 0x000eb40201007387 */ /* 0x0003e20000100800 */
[----:B------:R-:W-:Y:S01]  /*9790*/  ISETP.GT.U32.AND P0, PT, R252, R178, PT ;  /* 0x000000b2fc00720c */ /* 0x000fe20003f04070 */
[--C-:B------:R-:W-:Y:S01]  /*97a0*/  @!P1 IMAD.IADD R172, R172, 0x1, -R252.reuse ;  /* 0x00000001acac9824 */ /* 0x100fe200078e0afc */
[----:B------:R-:W-:Y:S01]  /*97b0*/  @!P2 IADD3 R173, R173, -R252, RZ ;  /* 0x800000fcadada210 */ /* 0x000fe20007ffe0ff */
[----:B------:R-:W-:Y:S01]  /*97c0*/  IMAD.MOV R251, RZ, RZ, -R251 ;  /* 0x000000fffffb7224 */ /* 0x000fe200078e0afb */
[----:B------:R-:W-:Y:S01]  /*97d0*/  ISETP.GT.U32.AND P1, PT, R252, R179, PT ;  /* 0x000000b3fc00720c */ /* 0x000fe20003f24070 */
[----:B------:R-:W-:Y:S01]  /*97e0*/  @!P3 IMAD.IADD R174, R174, 0x1, -R252 ;  /* 0x00000001aeaeb824 */ /* 0x000fe200078e0afc */
[----:B------:R-:W-:-:S02]  /*97f0*/  ISETP.GT.U32.AND P2, PT, R252, R180, PT ;  /* 0x000000b4fc00720c */ /* 0x000fc40003f44070 */
[----:B-1----:R-:W-:Y:S01]  /*9800*/  IADD3 R2, R3, 0xfe, RZ ;  /* 0x000000fe03027810 */ /* 0x002fe20007ffe0ff */
[----:B------:R-:W-:Y:S01]  /*9810*/  @!P4 IMAD.IADD R176, R176, 0x1, -R252 ;  /* 0x00000001b0b0c824 */ /* 0x000fe200078e0afc */
[C---:B------:R-:W-:Y:S01]  /*9820*/  ISETP.GT.U32.AND P3, PT, R252.reuse, R181, PT ;  /* 0x000000b5fc00720c */ /* 0x040fe20003f64070 */
[C---:B------:R-:W-:Y:S01]  /*9830*/  IMAD R250, R252.reuse, R251, R250 ;  /* 0x000000fbfcfa7224 */ /* 0x040fe200078e02fa */
[----:B------:R-:W-:Y:S01]  /*9840*/  ISETP.GT.U32.AND P4, PT, R252, R183, PT ;  /* 0x000000b7fc00720c */ /* 0x000fe20003f84070 */
[----:B------:R1:W-:Y:S01]  /*9850*/  STL [R1+0xeb0], R2 ;  /* 0x000eb00201007387 */ /* 0x0003e20000100800 */
[----:B------:R-:W-:Y:S01]  /*9860*/  IABS R251, R2 ;  /* 0x0000000200fb7213 */ /* 0x000fe20000000000 */
[--C-:B------:R-:W-:Y:S01]  /*9870*/  @!P6 IMAD.IADD R175, R175, 0x1, -R252.reuse ;  /* 0x00000001afafe824 */ /* 0x100fe200078e0afc */
[----:B------:R-:W-:Y:S01]  /*9880*/  @!P0 IADD3 R178, R178, -R252, RZ ;  /* 0x800000fcb2b28210 */ /* 0x000fe20007ffe0ff */
[--C-:B------:R-:W-:Y:S01]  /*9890*/  @!P5 IMAD.IADD R177, R177, 0x1, -R252.reuse ;  /* 0x00000001b1b1d824 */ /* 0x100fe200078e0afc */
[----:B-1----:R-:W2:Y:S01]  /*98a0*/  LDL R2, [R1+0xe9c] ;  /* 0x000e9c0001027983 */ /* 0x002ea20000100800 */
[C---:B------:R-:W-:Y:S01]  /*98b0*/  ISETP.GT.U32.AND P6, PT, R252.reuse, R182, PT ;  /* 0x000000b6fc00720c */ /* 0x040fe20003fc4070 */
[--C-:B------:R-:W-:Y:S01]  /*98c0*/  @!P1 IMAD.IADD R179, R179, 0x1, -R252.reuse ;  /* 0x00000001b3b39824 */ /* 0x100fe200078e0afc */
[----:B------:R-:W-:Y:S01]  /*98d0*/  ISETP.GT.U32.AND P5, PT, R252, R184, PT ;  /* 0x000000b8fc00720c */ /* 0x000fe20003fa4070 */
[--C-:B------:R-:W-:Y:S01]  /*98e0*/  @!P2 IMAD.IADD R180, R180, 0x1, -R252.reuse ;  /* 0x00000001b4b4a824 */ /* 0x100fe200078e0afc */
[C---:B------:R-:W-:Y:S01]  /*98f0*/  ISETP.GT.U32.AND P0, PT, R252.reuse, R185, PT ;  /* 0x000000b9fc00720c */ /* 0x040fe20003f04070 */
[----:B------:R-:W-:Y:S01]  /*9900*/  @!P3 IMAD.IADD R181, R181, 0x1, -R252 ;  /* 0x00000001b5b5b824 */ /* 0x000fe200078e0afc */
[----:B------:R-:W-:-:S02]  /*9910*/  ISETP.GT.U32.AND P1, PT, R252, R186, PT ;  /* 0x000000bafc00720c */ /* 0x000fc40003f24070 */
[----:B------:R-:W-:Y:S01]  /*9920*/  @!P4 IADD3 R183, R183, -R252, RZ ;  /* 0x800000fcb7b7c210 */ /* 0x000fe20007ffe0ff */
[----:B------:R-:W1:Y:S01]  /*9930*/  S2R R4, SR_TID.X ;  /* 0x0000000000047919 */ /* 0x000e620000002100 */
[C---:B------:R-:W-:Y:S02]  /*9940*/  ISETP.GT.U32.AND P2, PT, R252.reuse, R187, PT ;  /* 0x000000bbfc00720c */ /* 0x040fe40003f44070 */
[----:B------:R-:W-:Y:S01]  /*9950*/  ISETP.GT.U32.AND P3, PT, R252, R188, PT ;  /* 0x000000bcfc00720c */ /* 0x000fe20003f64070 */
[----:B------:R-:W-:Y:S01]  /*9960*/  IMAD.HI.U32 R6, R6, R251, RZ ;  /* 0x000000fb06067227 */ /* 0x000fe200078e00ff */
[----:B------:R-:W-:Y:S01]  /*9970*/  ISETP.GT.U32.AND P4, PT, R252, R177, PT ;  /* 0x000000b1fc00720c */ /* 0x000fe20003f84070 */
[----:B------:R-:W3:Y:S02]  /*9980*/  LDL.LU R126, [R1+0x20] ;  /* 0x00002000017e7983 */ /* 0x000ee40000300800 */
        /* <DEDUP_REMOVED lines=13> */
[----:B------:R-:W-:Y:S01]  /*9a60*/  ISETP.GT.U32.AND P4, PT, R252, R183, PT ;  /* 0x000000b7fc00720c */ /* 0x000fe20003f84070 */
[--C-:B------:R-:W-:Y:S02]  /*9a70*/  @!P6 IMAD.IADD R189, R189, 0x1, -R252.reuse ;  /* 0x00000001bdbde824 */ /* 0x100fe400078e0afc */
[--C-:B------:R-:W-:Y:S01]  /*9a80*/  @!P5 IMAD.IADD R178, R178, 0x1, -R252.reuse ;  /* 0x00000001b2b2d824 */ /* 0x100fe200078e0afc */
        /* <DEDUP_REMOVED lines=10> */
[C---:B------:R-:W-:Y:S02]  /*9b30*/  ISETP.GT.U32.AND P4, PT, R252.reuse, R190, PT ;  /* 0x000000befc00720c */ /* 0x040fe40003f84070 */
        /* <DEDUP_REMOVED lines=8> */
[----:B------:R-:W-:Y:S02]  /*9bc0*/  ISETP.GT.U32.AND P2, PT, R252, R194, PT ;  /* 0x000000c2fc00720c */ /* 0x000fe40003f44070 */
[----:B------:R-:W-:Y:S01]  /*9bd0*/  @!P3 IADD3 R189, R189, -R252, RZ ;  /* 0x800000fcbdbdb210 */ /* 0x000fe20007ffe0ff */
[----:B------:R-:W-:Y:S01]  /*9be0*/  @!P4 IMAD.IADD R190, R190, 0x1, -R252 ;  /* 0x00000001bebec824 */ /* 0x000fe200078e0afc */
[----:B------:R-:W-:-:S02]  /*9bf0*/  ISETP.GT.U32.AND P3, PT, R252, R196, PT ;  /* 0x000000c4fc00720c */ /* 0x000fc40003f64070 */
        /* <DEDUP_REMOVED lines=8> */
[----:B------:R-:W-:Y:S02]  /*9c80*/  @!P2 IADD3 R194, R194, -R252, RZ ;  /* 0x800000fcc2c2a210 */ /* 0x000fe40007ffe0ff */
[----:B------:R-:W-:Y:S01]  /*9c90*/  ISETP.GT.U32.AND P1, PT, R252, R200, PT ;  /* 0x000000c8fc00720c */ /* 0x000fe20003f24070 */
[--C-:B------:R-:W-:Y:S01]  /*9ca0*/  @!P3 IMAD.IADD R196, R196, 0x1, -R252.reuse ;  /* 0x00000001c4c4b824 */ /* 0x100fe200078e0afc */
        /* <DEDUP_REMOVED lines=12> */
[----:B------:R-:W-:Y:S01]  /*9d70*/  ISETP.GT.U32.AND P1, PT, R252, R194, PT ;  /* 0x000000c2fc00720c */ /* 0x000fe20003f24070 */
[----:B------:R-:W-:Y:S01]  /*9d80*/  @!P3 IMAD.IADD R190, R190, 0x1, -R252 ;  /* 0x00000001bebeb824 */ /* 0x000fe200078e0afc */
[----:B------:R-:W-:-:S02]  /*9d90*/  ISETP.GT.U32.AND P2, PT, R252, R195, PT ;  /* 0x000000c3fc00720c */ /* 0x000fc40003f44070 */
[C---:B------:R-:W-:Y:S02]  /*9da0*/  ISETP.GT.U32.AND P3, PT, R252.reuse, R196, PT ;  /* 0x000000c4fc00720c */ /* 0x040fe40003f64070 */
[----:B------:R-:W-:Y:S02]  /*9db0*/  @!P4 IADD3 R191, R191, -R252, RZ ;  /* 0x800000fcbfbfc210 */ /* 0x000fe40007ffe0ff */
        /* <DEDUP_REMOVED lines=16> */
[C---:B------:R-:W-:Y:S01]  /*9ec0*/  ISETP.GT.U32.AND P5, PT, R252.reuse, R205, PT ;  /* 0x000000cdfc00720c */ /* 0x040fe20003fa4070 */
        /* <DEDUP_REMOVED lines=11> */
[----:B------:R-:W-:Y:S01]  /*9f80*/  ISETP.GT.U32.AND P6, PT, R252, R208, PT ;  /* 0x000000d0fc00720c */ /* 0x000fe20003fc4070 */
[--C-:B------:R-:W-:Y:S01]  /*9f90*/  @!P0 IMAD.IADD R206, R206, 0x1, -R252.reuse ;  /* 0x00000001cece8824 */ /* 0x100fe200078e0afc */
[----:B------:R-:W-:Y:S02]  /*9fa0*/  @!P5 IADD3 R205, R205, -R252, RZ ;  /* 0x800000fccdcdd210 */ /* 0x000fe40007ffe0ff */
[C---:B------:R-:W-:Y:S01]  /*9fb0*/  ISETP.GT.U32.AND P5, PT, R252.reuse, R212, PT ;  /* 0x000000d4fc00720c */ /* 0x040fe20003fa4070 */
        /* <DEDUP_REMOVED lines=35> */
[C---:B------:R-:W-:Y:S02]  /*a1f0*/  ISETP.GT.U32.AND P4, PT, R252.reuse, R218, PT ;  /* 0x000000dafc00720c */ /* 0x040fe40003f84070 */
        /* <DEDUP_REMOVED lines=107> */
[C---:B------:R-:W-:Y:S01]  /*a8b0*/  ISETP.GT.U32.AND P3, PT, R252.reuse, R245, PT ;  /* 0x000000f5fc00720c */ /* 0x040fe20003f64070 */
[----:B------:R-:W-:Y:S01]  /*a8c0*/  IMAD.MOV R6, RZ, RZ, -R6 ;  /* 0x000000ffff067224 */ /* 0x000fe200078e0a06 */
[----:B------:R-:W-:-:S02]  /*a8d0*/  ISETP.GT.U32.AND P4, PT, R252, R246, PT ;  /* 0x000000f6fc00720c */ /* 0x000fc40003f84070 */
[----:B------:R-:W-:Y:S01]  /*a8e0*/  @!P6 IADD3 R240, R240, -R252, RZ ;  /* 0x800000fcf0f0e210 */ /* 0x000fe20007ffe0ff */
[C---:B------:R-:W-:Y:S01]  /*a8f0*/  IMAD R251, R252.reuse, R6, R251 ;  /* 0x00000006fcfb7224 */ /* 0x040fe200078e02fb */
[C---:B------:R-:W-:Y:S01]  /*a900*/  ISETP.GT.U32.AND P6, PT, R252.reuse, R247, PT ;  /* 0x000000f7fc00720c */ /* 0x040fe20003fc4070 */
[--C-:B------:R-:W-:Y:S01]  /*a910*/  @!P5 IMAD.IADD R241, R241, 0x1, -R252.reuse ;  /* 0x00000001f1f1d824 */ /* 0x100fe200078e0afc */
[----:B------:R-:W-:Y:S01]  /*a920*/  ISETP.GT.U32.AND P5, PT, R252, R248, PT ;  /* 0x000000f8fc00720c */ /* 0x000fe20003fa4070 */
[--C-:B------:R-:W-:Y:S02]  /*a930*/  @!P0 IMAD.IADD R242, R242, 0x1, -R252.reuse ;  /* 0x00000001f2f28824 */ /* 0x100fe400078e0afc */
[--C-:B------:R-:W-:Y:S02]  /*a940*/  @!P1 IMAD.IADD R243, R243, 0x1, -R252.reuse ;  /* 0x00000001f3f39824 */ /* 0x100fe400078e0afc */
[----:B------:R-:W-:Y:S01]  /*a950*/  @!P2 IMAD.IADD R244, R244, 0x1, -R252 ;  /* 0x00000001f4f4a824 */ /* 0x000fe200078e0afc */
[----:B------:R-:W-:-:S02]  /*a960*/  ISETP.GT.U32.AND P2, PT, R252, R251, PT ;  /* 0x000000fbfc00720c */ /* 0x000fc40003f44070 */
[----:B------:R-:W-:Y:S02]  /*a970*/  ISETP.GT.U32.AND P0, PT, R252, R249, PT ;  /* 0x000000f9fc00720c */ /* 0x000fe40003f04070 */
[----:B------:R-:W-:Y:S01]  /*a980*/  @!P3 IADD3 R245, R245, -R252, RZ ;  /* 0x800000fcf5f5b210 */ /* 0x000fe20007ffe0ff */
[--C-:B------:R-:W-:Y:S01]  /*a990*/  @!P4 IMAD.IADD R246, R246, 0x1, -R252.reuse ;  /* 0x00000001f6f6c824 */ /* 0x100fe200078e0afc */
[C---:B------:R-:W-:Y:S02]  /*a9a0*/  ISETP.GT.U32.AND P3, PT, R252.reuse, R242, PT ;  /* 0x000000f2fc00720c */ /* 0x040fe40003f64070 */
[C---:B------:R-:W-:Y:S01]  /*a9b0*/  ISETP.GT.U32.AND P4, PT, R252.reuse, R243, PT ;  /* 0x000000f3fc00720c */ /* 0x040fe20003f84070 */
[--C-:B------:R-:W-:Y:S01]  /*a9c0*/  @!P6 IMAD.IADD R247, R247, 0x1, -R252.reuse ;  /* 0x00000001f7f7e824 */ /* 0x100fe200078e0afc */
[----:B------:R-:W-:Y:S01]  /*a9d0*/  ISETP.GT.U32.AND P1, PT, R252, R250, PT ;  /* 0x000000fafc00720c */ /* 0x000fe20003f24070 */
[----:B------:R-:W-:Y:S02]  /*a9e0*/  @!P5 IMAD.IADD R248, R248, 0x1, -R252 ;  /* 0x00000001f8f8d824 */ /* 0x000fe400078e0afc */
[----:B-1----:R-:W-:-:S02]  /*a9f0*/  IMAD.SHL.U32 R6, R4, 0x4, RZ ;  /* 0x0000000404067824 */ /* 0x002fc400078e00ff */
[--C-:B------:R-:W-:Y:S01]  /*aa00*/  @!P2 IMAD.IADD R251, R251, 0x1, -R252.reuse ;  /* 0x00000001fbfba824 */ /* 0x100fe200078e0afc */
[----:B------:R-:W-:Y:S02]  /*aa10*/  @!P0 IADD3 R249, R249, -R252, RZ ;  /* 0x800000fcf9f98210 */ /* 0x000fe40007ffe0ff */
[----:B------:R-:W-:Y:S01]  /*aa20*/  ISETP.GT.U32.AND P2, PT, R252, R247, PT ;  /* 0x000000f7fc00720c */ /* 0x000fe20003f44070 */
[--C-:B------:R-:W-:Y:S01]  /*aa30*/  @!P3 IMAD.IADD R242, R242, 0x1, -R252.reuse ;  /* 0x00000001f2f2b824 */ /* 0x100fe200078e0afc */
[----:B------:R-:W-:Y:S01]  /*aa40*/  ISETP.GT.U32.AND P3, PT, R252, R248, PT ;  /* 0x000000f8fc00720c */ /* 0x000fe20003f64070 */
[--C-:B------:R-:W-:Y:S01]  /*aa50*/  @!P4 IMAD.IADD R243, R243, 0x1, -R252.reuse ;  /* 0x00000001f3f3c824 */ /* 0x100fe200078e0afc */
[----:B------:R-:W-:Y:S02]  /*aa60*/  LOP3.LUT R5, R4, 0x60, RZ, 0xc0, !PT ;  /* 0x0000006004057812 */ /* 0x000fe400078ec0ff */
[----:B------:R-:W-:Y:S01]  /*aa70*/  ISETP.GT.U32.AND P4, PT, R252, R249, PT ;  /* 0x000000f9fc00720c */ /* 0x000fe20003f84070 */
[----:B------:R-:W-:Y:S01]  /*aa80*/  @!P1 IMAD.IADD R250, R250, 0x1, -R252 ;  /* 0x00000001fafa9824 */ /* 0x000fe200078e0afc */
[----:B------:R-:W-:Y:S01]  /*aa90*/  LOP3.LUT R6, R6, 0x7c, RZ, 0xc0, !PT ;  /* 0x0000007c06067812 */ /* 0x000fe200078ec0ff */
[----:B------:R-:W4:Y:S01]  /*aaa0*/  LDL R4, [R1+0x1298] ;  /* 0x0012980001047983 */ /* 0x000f220000100800 */
[----:B--2---:R-:W-:-:S03]  /*aab0*/  ISETP.GE.AND P1, PT, R2, RZ, PT ;  /* 0x000000ff0200720c */ /* 0x004fc60003f26270 */
[----:B------:R-:W-:Y:S01]  /*aac0*/  IMAD R6, R5, 0x400, R6 ;  /* 0x0000040005067824 */ /* 0x000fe200078e0206 */
[----:B------:R-:W2:Y:S01]  /*aad0*/  LDL.LU R2, [R1+0x24] ;  /* 0x0000240001027983 */ /* 0x000ea20000300800 */
[--C-:B------:R-:W-:Y:S01]  /*aae0*/  @!P2 IMAD.IADD R247, R247, 0x1, -R252.reuse ;  /* 0x00000001f7f7a824 */ /* 0x100fe200078e0afc */
[----:B------:R-:W-:Y:S02]  /*aaf0*/  @!P3 IADD3 R248, R248, -R252, RZ ;  /* 0x800000fcf8f8b210 */ /* 0x000fe40007ffe0ff */
[----:B------:R1:W-:Y:S01]  /*ab00*/  STL [R1+0x129c], R6 ;  /* 0x00129c0601007387 */ /* 0x0003e20000100800 */
[----:B------:R-:W-:-:S03]  /*ab10*/  @!P4 IMAD.IADD R249, R249, 0x1, -R252 ;  /* 0x00000001f9f9c824 */ /* 0x000fc600078e0afc */
[----:B-1----:R-:W4:Y:S04]  /*ab20*/  LDL R6, [R1+0xea4] ;  /* 0x000ea40001067983 */ /* 0x002f280000100800 */
[----:B------:R1:W-:Y:S04]  /*ab30*/  STL [R1+0x28], R127 ;  /* 0x0000287f01007387 */ /* 0x0003e80000100800 */
[----:B------:R-:W2:Y:S04]  /*ab40*/  LDL R8, [R1+0xeac] ;  /* 0x000eac0001087983 */ /* 0x000ea80000100800 */
[----:B------:R-:W2:Y:S04]  /*ab50*/  LDL R7, [R1+0xec8] ;  /* 0x000ec80001077983 */ /* 0x000ea80000100800 */
[----:B-1----:R-:W2:Y:S04]  /*ab60*/  LDL R127, [R1+0xea8] ;  /* 0x000ea800017f7983 */ /* 0x002ea80000100800 */
[----:B------:R-:W2:Y:S04]  /*ab70*/  LDL R5, [R1+0xed4] ;  /* 0x000ed40001057983 */ /* 0x000ea80000100800 */
[----:B------:R1:W-:Y:S04]  /*ab80*/  STL [R1+0x12c8], R247 ;  /* 0x0012c8f701007387 */ /* 0x0003e80000100800 */
[----:B-1----:R-:W2:Y:S04]  /*ab90*/  LDL R247, [R1+0xea0] ;  /* 0x000ea00001f77983 */ /* 0x002ea80000100800 */
[----:B------:R1:W-:Y:S04]  /*aba0*/  STL [R1+0x12cc], R248 ;  /* 0x0012ccf801007387 */ /* 0x0003e80000100800 */
[----:B-1----:R-:W2:Y:S04]  /*abb0*/  LDL R248, [R1+0xecc] ;  /* 0x000ecc0001f87983 */ /* 0x002ea80000100800 */
[----:B------:R1:W-:Y:S04]  /*abc0*/  STL [R1+0x12d0], R249 ;  /* 0x0012d0f901007387 */ /* 0x0003e80000100800 */
[----:B-1----:R-:W4:Y:S01]  /*abd0*/  LDL.LU R249, [R1+0x28] ;  /* 0x0000280001f97983 */ /* 0x002f220000300800 */
[----:B------:R-:W-:-:S13]  /*abe0*/  ISETP.GT.U32.AND P0, PT, R252, R246, PT ;  /* 0x000000f6fc00720c */ /* 0x000fda0003f04070 */
[----:B------:R-:W-:Y:S01]  /*abf0*/  @!P0 IMAD.IADD R246, R246, 0x1, -R252 ;  /* 0x00000001f6f68824 */ /* 0x000fe200078e0afc */
[----:B---3--:R-:W-:Y:S01]  /*ac00*/  ISETP.NE.AND P0, PT, R126, RZ, PT ;  /* 0x000000ff7e00720c */ /* 0x008fe20003f05270 */
[----:B------:R1:W-:Y:S01]  /*ac10*/  STL [R1+0x12a0], R3 ;  /* 0x0012a00301007387 */ /* 0x0003e20000100800 */
[----:B----4-:R-:W-:-:S11]  /*ac20*/  @!P1 IMAD.MOV R249, RZ, RZ, -R249 ;  /* 0x000000fffff99224 */ /* 0x010fd600078e0af9 */
[----:B------:R-:W-:Y:S02]  /*ac30*/  @!P0 LOP3.LUT R249, RZ, R126, RZ, 0x33, !PT ;  /* 0x0000007efff98212 */ /* 0x000fe400078e33ff */
[----:B------:R-:W3:Y:S01]  /*ac40*/  LDL.LU R126, [R1+0x12e8] ;  /* 0x0012e800017e7983 */ /* 0x000ee20000300800 */
[C---:B------:R-:W-:Y:S02]  /*ac50*/  ISETP.GT.U32.AND P5, PT, R252.reuse, R245, PT ;  /* 0x000000f5fc00720c */ /* 0x040fe40003fa4070 */
[----:B------:R-:W-:Y:S02]  /*ac60*/  ISETP.GT.U32.AND P6, PT, R252, R244, PT ;  /* 0x000000f4fc00720c */ /* 0x000fe40003fc4070 */
[----:B------:R-:W-:Y:S02]  /*ac70*/  ISETP.GE.AND P2, PT, R6, RZ, PT ;  /* 0x000000ff0600720c */ /* 0x000fe40003f46270 */
[----:B--2---:R-:W-:-:S07]  /*ac80*/  ISETP.GE.AND P3, PT, R127, RZ, PT ;  /* 0x000000ff7f00720c */ /* 0x004fce0003f66270 */
[--C-:B------:R-:W-:Y:S01]  /*ac90*/  @!P5 IMAD.IADD R245, R245, 0x1, -R252.reuse ;  /* 0x00000001f5f5d824 */ /* 0x100fe200078e0afc */
[----:B------:R-:W-:Y:S02]  /*aca0*/  ISETP.GT.U32.AND P5, PT, R252, R251, PT ;  /* 0x000000fbfc00720c */ /* 0x000fe40003fa4070 */
[----:B------:R-:W-:Y:S02]  /*acb0*/  @!P6 IADD3 R244, R244, -R252, RZ ;  /* 0x800000fcf4f4e210 */ /* 0x000fe40007ffe0ff */
[----:B------:R-:W-:Y:S02]  /*acc0*/  ISETP.GT.U32.AND P6, PT, R252, R250, PT ;  /* 0x000000fafc00720c */ /* 0x000fe40003fc4070 */
[----:B------:R-:W-:Y:S02]  /*acd0*/  ISETP.GE.AND P4, PT, R3, RZ, PT ;  /* 0x000000ff0300720c */ /* 0x000fe40003f86270 */
[----:B------:R-:W-:Y:S01]  /*ace0*/  ISETP.NE.AND P0, PT, R2, RZ, PT ;  /* 0x000000ff0200720c */ /* 0x000fe20003f05270 */
[----:B-1----:R-:W2:Y:S04]  /*acf0*/  LDL R3, [R1+0xef4] ;  /* 0x000ef40001037983 */ /* 0x002ea80000100800 */
[----:B------:R-:W-:Y:S01]  /*ad00*/  @!P5 IMAD.IADD R251, R251, 0x1, -R252 ;  /* 0x00000001fbfbd824 */ /* 0x000fe200078e0afc */
[----:B------:R-:W-:-:S02]  /*ad10*/  ISETP.GE.AND P5, PT, R4, RZ, PT ;  /* 0x000000ff0400720c */ /* 0x000fc40003fa6270 */
[----:B------:R-:W-:Y:S01]  /*ad20*/  ISETP.GE.AND P1, PT, R247, RZ, PT ;  /* 0x000000fff700720c */ /* 0x000fe20003f26270 */
[----:B------:R-:W-:Y:S01]  /*ad30*/  @!P6 IMAD.IADD R250, R250, 0x1, -R252 ;  /* 0x00000001fafae824 */ /* 0x000fe200078e0afc */
[----:B------:R-:W-:Y:S01]  /*ad40*/  LOP3.LUT R252, RZ, R2, RZ, 0x33, !PT ;  /* 0x00000002fffc7212 */ /* 0x000fe200078e33ff */
[----:B------:R-:W4:Y:S01]  /*ad50*/  LDL R4, [R1+0xedc] ;  /* 0x000edc0001047983 */ /* 0x000f220000100800 */
[----:B------:R-:W-:-:S03]  /*ad60*/  IMAD.MOV.U32 R247, RZ, RZ, R0 ;  /* 0x000000fffff77224 */ /* 0x000fc600078e0000 */
[----:B------:R-:W2:Y:S04]  /*ad70*/  LDL R2, [R1+0xee0] ;  /* 0x000ee00001027983 */ /* 0x000ea80000100800 */
[----:B------:R-:W-:Y:S01]  /*ad80*/  @!P5 IMAD.MOV R247, RZ, RZ, -R247 ;  /* 0x000000fffff7d224 */ /* 0x000fe200078e0af7 */
[----:B------:R-:W-:Y:S02]  /*ad90*/  ISETP.GE.AND P5, PT, R7, RZ, PT ;  /* 0x000000ff0700720c */ /* 0x000fe40003fa6270 */
[----:B---3--:R-:W-:Y:S02]  /*ada0*/  MOV R6, R126 ;  /* 0x0000007e00067202 */ /* 0x008fe40000000f00 */
[----:B------:R-:W1:Y:S03]  /*adb0*/  LDC.64 R126, c[0x0][0x238] ;  /* 0x00008e00ff7e7b82 */ /* 0x000e660000000a00 */
[----:B------:R-:W-:Y:S01]  /*adc0*/  @!P4 IMAD.MOV R6, RZ, RZ, -R6 ;  /* 0x000000ffff06c224 */ /* 0x000fe200078e0a06 */
[----:B------:R-:W-:Y:S01]  /*add0*/  ISETP.GE.AND P4, PT, R8, RZ, PT ;  /* 0x000000ff0800720c */ /* 0x000fe20003f86270 */
[----:B-1----:R1:W-:Y:S04]  /*ade0*/  STL [R1+0x12a4], R126 ;  /* 0x0012a47e01007387 */ /* 0x0023e80000100800 */
[----:B------:R-:W3:Y:S04]  /*adf0*/  LDL R0, [R1+0xee8] ;  /* 0x000ee80001007983 */ /* 0x000ee80000100800 */
[----:B-1----:R-:W3:Y:S04]  /*ae00*/  LDL R126, [R1+0xef0] ;  /* 0x000ef000017e7983 */ /* 0x002ee80000100800 */
[----:B------:R-:W4:Y:S04]  /*ae10*/  LDL.LU R8, [R1+0x1c] ;  /* 0x00001c0001087983 */ /* 0x000f280000300800 */
[----:B------:R1:W-:Y:S04]  /*ae20*/  STL [R1+0x30], R6 ;  /* 0x0000300601007387 */ /* 0x0003e80000100800 */
[----:B-1----:R-:W3:Y:S04]  /*ae30*/  LDL R6, [R1+0xf00] ;  /* 0x000f000001067983 */ /* 0x002ee80000100800 */
[----:B------:R-:W2:Y:S04]  /*ae40*/  LDL.LU R7, [R1+0x18] ;  /* 0x0000180001077983 */ /* 0x000ea80000300800 */
[----:B------:R1:W-:Y:S04]  /*ae50*/  STL [R1+0x2c], R247 ;  /* 0x00002cf701007387 */ /* 0x0003e80000100800 */
[----:B-1----:R-:W3:Y:S01]  /*ae60*/  LDL R247, [R1+0xf04] ;  /* 0x000f040001f77983 */ /* 0x002ee20000100800 */
[----:B----4-:R-:W-:Y:S01]  /*ae70*/  @!P3 IMAD.MOV R8, RZ, RZ, -R8 ;  /* 0x000000ffff08b224 */ /* 0x010fe200078e0a08 */
[----:B------:R-:W-:-:S04]  /*ae80*/  ISETP.GE.AND P3, PT, R248, RZ, PT ;  /* 0x000000fff800720c */ /* 0x000fc80003f66270 */
[----:B------:R1:W-:Y:S04]  /*ae90*/  STL [R1+0x24], R8 ;  /* 0x0000240801007387 */ /* 0x0003e80000100800 */
[----:B-1----:R-:W4:Y:S01]  /*aea0*/  LDL.LU R8, [R1+0x12e4] ;  /* 0x0012e40001087983 */ /* 0x002f220000300800 */
[----:B--2---:R-:W-:-:S03]  /*aeb0*/  @!P2 IADD3 R7, -R7, RZ, RZ ;  /* 0x000000ff0707a210 */ /* 0x004fc60007ffe1ff */
[----:B------:R-:W2:Y:S01]  /*aec0*/  LDL.LU R248, [R1+0x14] ;  /* 0x0000140001f87983 */ /* 0x000ea20000300800 */
[----:B------:R-:W-:-:S03]  /*aed0*/  ISETP.GE.AND P2, PT, R5, RZ, PT ;  /* 0x000000ff0500720c */ /* 0x000fc60003f46270 */
[----:B------:R1:W-:Y:S04]  /*aee0*/  STL [R1+0x20], R7 ;  /* 0x0000200701007387 */ /* 0x0003e80000100800 */
[----:B-1----:R-:W4:Y:S04]  /*aef0*/  LDL.LU R7, [R1+0x12e0] ;  /* 0x0012e00001077983 */ /* 0x002f280000300800 */
[----:B------:R-:W3:Y:S01]  /*af00*/  LDL.LU R5, [R1+0x10] ;  /* 0x0000100001057983 */ /* 0x000ee20000300800 */
[----:B--2---:R-:W-:Y:S01]  /*af10*/  @!P1 IMAD.MOV R248, RZ, RZ, -R248 ;  /* 0x000000fffff89224 */ /* 0x004fe200078e0af8 */
[----:B------:R-:W-:-:S04]  /*af20*/  ISETP.GE.AND P1, PT, R4, RZ, PT ;  /* 0x000000ff0400720c */ /* 0x000fc80003f26270 */
[----:B------:R1:W-:Y:S04]  /*af30*/  STL [R1+0x1c], R248 ;  /* 0x00001cf801007387 */ /* 0x0003e80000100800 */
[----:B-1----:R-:W2:Y:S01]  /*af40*/  LDL R248, [R1+0xf08] ;  /* 0x000f080001f87983 */ /* 0x002ea20000100800 */
[----:B---3--:R-:W-:-:S03]  /*af50*/  @!P4 IMAD.MOV R5, RZ, RZ, -R5 ;  /* 0x000000ffff05c224 */ /* 0x008fc600078e0a05 */
[----:B------:R-:W3:Y:S01]  /*af60*/  LDL.LU R4, [R1+0xc] ;  /* 0x00000c0001047983 */ /* 0x000ee20000300800 */
[----:B------:R-:W-:-:S03]  /*af70*/  ISETP.GE.AND P4, PT, R2, RZ, PT ;  /* 0x000000ff0200720c */ /* 0x000fc60003f86270 */
[----:B------:R1:W-:Y:S04]  /*af80*/  STL [R1+0x18], R5 ;  /* 0x0000180501007387 */ /* 0x0003e80000100800 */
[----:B-1----:R-:W4:Y:S04]  /*af90*/  LDL.LU R5, [R1+0x12dc] ;  /* 0x0012dc0001057983 */ /* 0x002f280000300800 */
[----:B------:R-:W2:Y:S01]  /*afa0*/  LDL.LU R2, [R1+0x8] ;  /* 0x0000080001027983 */ /* 0x000ea20000300800 */
[----:B---3--:R-:W-:Y:S01]  /*afb0*/  @!P5 IMAD.MOV R4, RZ, RZ, -R4 ;  /* 0x000000ffff04d224 */ /* 0x008fe200078e0a04 */
[----:B------:R-:W-:-:S04]  /*afc0*/  ISETP.GE.AND P5, PT, R0, RZ, PT ;  /* 0x000000ff0000720c */ /* 0x000fc80003fa6270 */
[----:B------:R1:W-:Y:S04]  /*afd0*/  STL [R1+0x14], R4 ;  /* 0x0000140401007387 */ /* 0x0003e80000100800 */
[----:B-1----:R-:W3:Y:S01]  /*afe0*/  LDL.LU R4, [R1+0x12d8] ;  /* 0x0012d80001047983 */ /* 0x002ee20000300800 */
[----:B--2---:R-:W-:-:S03]  /*aff0*/  @!P3 IMAD.MOV R2, RZ, RZ, -R2 ;  /* 0x000000ffff02b224 */ /* 0x004fc600078e0a02 */
[----:B------:R-:W2:Y:S01]  /*b000*/  LDL.LU R0, [R1+0x4] ;  /* 0x0000040001007983 */ /* 0x000ea20000300800 */
[----:B------:R-:W-:-:S03]  /*b010*/  ISETP.GE.AND P3, PT, R126, RZ, PT ;  /* 0x000000ff7e00720c */ /* 0x000fc60003f66270 */
[----:B------:R1:W-:Y:S04]  /*b020*/  STL [R1+0x10], R2 ;  /* 0x0000100201007387 */ /* 0x0003e80000100800 */
[----:B-1----:R-:W4:Y:S04]  /*b030*/  LDL.LU R2, [R1+0x12d4] ;  /* 0x0012d40001027983 */ /* 0x002f280000300800 */
[----:B------:R-:W3:Y:S01]  /*b040*/  LDL.LU R126, [R1] ;  /* 0x00000000017e7983 */ /* 0x000ee20000300800 */
[----:B--2---:R-:W-:Y:S02]  /*b050*/  @!P2 IADD3 R0, -R0, RZ, RZ ;  /* 0x000000ff0000a210 */ /* 0x004fe40007ffe1ff */
[----:B------:R-:W-:Y:S01]  /*b060*/  ISETP.GE.AND P2, PT, R3, RZ, PT ;  /* 0x000000ff0300720c */ /* 0x000fe20003f46270 */
[----:B----4-:R-:W-:-:S02]  /*b070*/  IMAD.MOV.U32 R3, RZ, RZ, R2 ;  /* 0x000000ffff037224 */ /* 0x010fc400078e0002 */
[----:B------:R-:W2:Y:S01]  /*b080*/  LDL R2, [R1+0xf18] ;  /* 0x000f180001027983 */ /* 0x000ea20000100800 */
[----:B---3--:R-:W-:-:S03]  /*b090*/  @!P1 IMAD.MOV R126, RZ, RZ, -R126 ;  /* 0x000000ffff7e9224 */ /* 0x008fc600078e0a7e */
[----:B------:R-:W-:Y:S04]  /*b0a0*/  STL [R1+0xc], R0 ;  /* 0x00000c0001007387 */ /* 0x000fe80000100800 */
[----:B------:R1:W-:Y:S04]  /*b0b0*/  STL [R1+0x12a8], R126 ;  /* 0x0012a87e01007387 */ /* 0x0003e80000100800 */
[----:B-1----:R-:W3:Y:S01]  /*b0c0*/  LDL R126, [R1+0xf10] ;  /* 0x000f1000017e7983 */ /* 0x002ee20000100800 */
[----:B------:R-:W-:Y:S01]  /*b0d0*/  ISETP.GE.AND P1, PT, R6, RZ, PT ;  /* 0x000000ff0600720c */ /* 0x000fe20003f26270 */
[----:B------:R-:W-:-:S02]  /*b0e0*/  IMAD.MOV.U32 R6, RZ, RZ, R4 ;  /* 0x000000ffff067224 */ /* 0x000fc400078e0004 */
[----:B------:R-:W-:Y:S02]  /*b0f0*/  @!P4 IMAD.MOV R3, RZ, RZ, -R3 ;  /* 0x000000ffff03c224 */ /* 0x000fe400078e0a03 */
[----:B------:R-:W-:Y:S01]  /*b100*/  @!P5 IMAD.MOV R6, RZ, RZ, -R6 ;  /* 0x000000ffff06d224 */ /* 0x000fe200078e0a06 */
[----:B------:R-:W-:Y:S02]  /*b110*/  ISETP.GE.AND P4, PT, R247, RZ, PT ;  /* 0x000000fff700720c */ /* 0x000fe40003f86270 */
[----:B------:R1:W-:Y:S01]  /*b120*/  STL [R1+0x12ac], R3 ;  /* 0x0012ac0301007387 */ /* 0x0003e20000100800 */
[----:B------:R-:W-:-:S03]  /*b130*/  MOV R0, R5 ;  /* 0x0000000500007202 */ /* 0x000fc60000000f00 */
[----:B------:R-:W4:Y:S04]  /*b140*/  LDL R247, [R1+0xf2c] ;  /* 0x000f2c0001f77983 */ /* 0x000f280000100800 */
[----:B------:R-:W4:Y:S04]  /*b150*/  LDL R5, [R1+0xf28] ;  /* 0x000f280001057983 */ /* 0x000f280000100800 */
[----:B-1----:R-:W4:Y:S04]  /*b160*/  LDL R3, [R1+0xf34] ;  /* 0x000f340001037983 */ /* 0x002f280000100800 */
[----:B------:R1:W-:Y:S04]  /*b170*/  STL [R1+0x12b0], R6 ;  /* 0x0012b00601007387 */ /* 0x0003e80000100800 */
[----:B-1----:R-:W4:Y:S01]  /*b180*/  LDL R6, [R1+0xf1c] ;  /* 0x000f1c0001067983 */ /* 0x002f220000100800 */
[----:B------:R-:W-:Y:S01]  /*b190*/  ISETP.GE.AND P5, PT, R248, RZ, PT ;  /* 0x000000fff800720c */ /* 0x000fe20003fa6270 */
[----:B------:R-:W-:-:S02]  /*b1a0*/  @!P3 IMAD.MOV R0, RZ, RZ, -R0 ;  /* 0x000000ffff00b224 */ /* 0x000fc400078e0a00 */
[----:B------:R-:W4:Y:S01]  /*b1b0*/  LDL R248, [R1+0xf3c] ;  /* 0x000f3c0001f87983 */ /* 0x000f220000100800 */
[----:B------:R-:W-:-:S03]  /*b1c0*/  @!P2 IMAD.MOV R7, RZ, RZ, -R7 ;  /* 0x000000ffff07a224 */ /* 0x000fc600078e0a07 */
[----:B------:R-:W-:Y:S04]  /*b1d0*/  STL [R1+0x12b4], R0 ;  /* 0x0012b40001007387 */ /* 0x000fe80000100800 */
[----:B------:R-:W4:Y:S04]  /*b1e0*/  LDL R4, [R1+0xf44] ;  /* 0x000f440001047983 */ /* 0x000f280000100800 */
[----:B------:R1:W-:Y:S01]  /*b1f0*/  STL [R1+0x12b8], R7 ;  /* 0x0012b80701007387 */ /* 0x0003e20000100800 */
[----:B--2---:R-:W-:-:S03]  /*b200*/  ISETP.GE.AND P2, PT, R2, RZ, PT ;  /* 0x000000ff0200720c */ /* 0x004fc60003f46270 */
[----:B------:R-:W2:Y:S01]  /*b210*/  LDL R2, [R1+0xf50] ;  /* 0x000f500001027983 */ /* 0x000ea20000100800 */
[----:B---3--:R-:W-:-:S03]  /*b220*/  ISETP.GE.AND P3, PT, R126, RZ, PT ;  /* 0x000000ff7e00720c */ /* 0x008fc60003f66270 */
[----:B------:R-:W3:Y:S01]  /*b230*/  LDL R126, [R1+0xf48] ;  /* 0x000f4800017e7983 */ /* 0x000ee20000100800 */
[----:B------:R-:W-:Y:S01]  /*b240*/  @!P1 IMAD.MOV R8, RZ, RZ, -R8 ;  /* 0x000000ffff089224 */ /* 0x000fe200078e0a08 */
[----:B------:R-:W-:Y:S01]  /*b250*/  @!P4 IADD3 R9, -R9, RZ, RZ ;  /* 0x000000ff0909c210 */ /* 0x000fe20007ffe1ff */
[----:B------:R-:W-:-:S03]  /*b260*/  @!P5 IMAD.MOV R10, RZ, RZ, -R10 ;  /* 0x000000ffff0ad224 */ /* 0x000fc600078e0a0a */
[----:B------:R-:W-:Y:S01]  /*b270*/  STL [R1+0x12bc], R8 ;  /* 0x0012bc0801007387 */ /* 0x000fe20000100800 */
[----:B----4-:R-:W-:Y:S02]  /*b280*/  ISETP.GE.AND P5, PT, R247, RZ, PT ;  /* 0x000000fff700720c */ /* 0x010fe40003fa6270 */
[----:B------:R-:W-:Y:S02]  /*b290*/  ISETP.GE.AND P4, PT, R5, RZ, PT ;  /* 0x000000ff0500720c */ /* 0x000fe40003f86270 */
[----:B------:R-:W-:Y:S02]  /*b2a0*/  ISETP.GE.AND P1, PT, R6, RZ, PT ;  /* 0x000000ff0600720c */ /* 0x000fe40003f26270 */
[----:B------:R-:W4:Y:S04]  /*b2b0*/  LDL R6, [R1+0xf58] ;  /* 0x000f580001067983 */ /* 0x000f280000100800 */
[----:B------:R-:W-:Y:S04]  /*b2c0*/  STL [R1+0x12c0], R9 ;  /* 0x0012c00901007387 */ /* 0x000fe80000100800 */
[----:B------:R-:W4:Y:S04]  /*b2d0*/  LDL R5, [R1+0xf5c] ;  /* 0x000f5c0001057983 */ /* 0x000f280000100800 */
[----:B------:R4:W-:Y:S04]  /*b2e0*/  STL [R1+0x12c4], R10 ;  /* 0x0012c40a01007387 */ /* 0x0009e80000100800 */
[----:B------:R-:W4:Y:S01]  /*b2f0*/  LDL R247, [R1+0xf64] ;  /* 0x000f640001f77983 */ /* 0x000f220000100800 */
[----:B------:R-:W-:Y:S01]  /*b300*/  @!P2 IMAD.MOV R12, RZ, RZ, -R12 ;  /* 0x000000ffff0ca224 */ /* 0x000fe200078e0a0c */
[----:B------:R-:W-:-:S02]  /*b310*/  ISETP.GE.AND P2, PT, R248, RZ, PT ;  /* 0x000000fff800720c */ /* 0x000fc40003f46270 */
[----:B------:R-:W4:Y:S01]  /*b320*/  LDL R248, [R1+0xf74] ;  /* 0x000f740001f87983 */ /* 0x000f220000100800 */
[----:B------:R-:W-:Y:S01]  /*b330*/  @!P3 IMAD.MOV R11, RZ, RZ, -R11 ;  /* 0x000000ffff0bb224 */ /* 0x000fe200078e0a0b */
[----:B------:R-:W-:Y:S01]  /*b340*/  ISETP.GE.AND P3, PT, R3, RZ, PT ;  /* 0x000000ff0300720c */ /* 0x000fe20003f66270 */
[----:B------:R-:W-:Y:S01]  /*b350*/  @!P5 IMAD.MOV R15, RZ, RZ, -R15 ;  /* 0x000000ffff0fd224 */ /* 0x000fe200078e0a0f */
[----:B------:R-:W-:Y:S01]  /*b360*/  @!P4 IADD3 R14, -R14, RZ, RZ ;  /* 0x000000ff0e0ec210 */ /* 0x000fe20007ffe1ff */
[----:B------:R-:W4:Y:S01]  /*b370*/  LDL R3, [R1+0xf70] ;  /* 0x000f700001037983 */ /* 0x000f220000100800 */
[----:B------:R-:W-:-:S03]  /*b380*/  @!P1 IMAD.MOV R13, RZ, RZ, -R13 ;  /* 0x000000ffff0d9224 */ /* 0x000fc600078e0a0d */
[----:B-1----:R-:W4:Y:S04]  /*b390*/  LDL R7, [R1+0xf0c] ;  /* 0x000f0c0001077983 */ /* 0x002f280000100800 */
[----:B------:R-:W4:Y:S01]  /*b3a0*/  LDL R0, [R1+0xefc] ;  /* 0x000efc0001007983 */ /* 0x000f220000100800 */
[----:B--2---:R-:W-:-:S03]  /*b3b0*/  ISETP.GE.AND P5, PT, R2, RZ, PT ;  /* 0x000000ff0200720c */ /* 0x004fc60003fa6270 */
[----:B------:R-:W2:Y:S01]  /*b3c0*/  LDL R2, [R1+0xf88] ;  /* 0x000f880001027983 */ /* 0x000ea20000100800 */
[----:B---3--:R-:W-:-:S03]  /*b3d0*/  ISETP.GE.AND P4, PT, R126, RZ, PT ;  /* 0x000000ff7e00720c */ /* 0x008fc60003f86270 */
[----:B------:R-:W3:Y:S01]  /*b3e0*/  LDL R126, [R1+0xf84] ;  /* 0x000f8400017e7983 */ /* 0x000ee20000100800 */
[----:B------:R-:W-:-:S03]  /*b3f0*/  ISETP.GE.AND P1, PT, R4, RZ, PT ;  /* 0x000000ff0400720c */ /* 0x000fc60003f26270 */
[----:B------:R-:W3:Y:S10]  /*b400*/  LDL R4, [R1+0xf7c] ;  /* 0x000f7c0001047983 */ /* 0x000ef40000100800 */
[----:B------:R-:W-:-:S02]  /*b410*/  @!P1 IMAD.MOV R18, RZ, RZ, -R18 ;  /* 0x000000ffff129224 */ /* 0x000fc400078e0a12 */
[----:B------:R-:W-:Y:S02]  /*b420*/  @!P2 IMAD.MOV R17, RZ, RZ, -R17 ;  /* 0x000000ffff11a224 */ /* 0x000fe400078e0a11 */
[----:B------:R-:W-:Y:S01]  /*b430*/  @!P5 IMAD.MOV R20, RZ, RZ, -R20 ;  /* 0x000000ffff14d224 */ /* 0x000fe200078e0a14 */
[----:B----4-:R-:W-:Y:S02]  /*b440*/  ISETP.GE.AND P1, PT, R247, RZ, PT ;  /* 0x000000fff700720c */ /* 0x010fe40003f26270 */
[----:B------:R-:W4:Y:S01]  /*b450*/  LDL R247, [R1+0xfa0] ;  /* 0x000fa00001f77983 */ /* 0x000f220000100800 */
[----:B------:R-:W-:-:S03]  /*b460*/  ISETP.GE.AND P2, PT, R5, RZ, PT ;  /* 0x000000ff0500720c */ /* 0x000fc60003f46270 */
[----:B------:R-:W4:Y:S01]  /*b470*/  LDL R5, [R1+0xf94] ;  /* 0x000f940001057983 */ /* 0x000f220000100800 */
[----:B------:R-:W-:-:S03]  /*b480*/  ISETP.GE.AND P5, PT, R248, RZ, PT ;  /* 0x000000fff800720c */ /* 0x000fc60003fa6270 */
[----:B------:R-:W4:Y:S01]  /*b490*/  LDL R248, [R1+0xfac] ;  /* 0x000fac0001f87983 */ /* 0x000f220000100800 */
[----:B------:R-:W-:Y:S01]  /*b4a0*/  @!P3 IMAD.MOV R16, RZ, RZ, -R16 ;  /* 0x000000ffff10b224 */ /* 0x000fe200078e0a10 */
[----:B------:R-:W-:Y:S01]  /*b4b0*/  ISETP.GE.AND P3, PT, R6, RZ, PT ;  /* 0x000000ff0600720c */ /* 0x000fe20003f66270 */
[----:B------:R-:W-:Y:S01]  /*b4c0*/  @!P1 IMAD.MOV R23, RZ, RZ, -R23 ;  /* 0x000000ffff179224 */ /* 0x000fe200078e0a17 */
[----:B------:R-:W-:Y:S01]  /*b4d0*/  @!P4 IADD3 R19, -R19, RZ, RZ ;  /* 0x000000ff1313c210 */ /* 0x000fe20007ffe1ff */
[----:B------:R-:W4:Y:S01]  /*b4e0*/  LDL R6, [R1+0xf8c] ;  /* 0x000f8c0001067983 */ /* 0x000f220000100800 */
[----:B------:R-:W-:Y:S01]  /*b4f0*/  ISETP.GE.AND P4, PT, R3, RZ, PT ;  /* 0x000000ff0300720c */ /* 0x000fe20003f86270 */
[----:B------:R-:W-:Y:S02]  /*b500*/  @!P2 IMAD.MOV R22, RZ, RZ, -R22 ;  /* 0x000000ffff16a224 */ /* 0x000fe400078e0a16 */
[----:B------:R-:W4:Y:S01]  /*b510*/  LDL R3, [R1+0xfa8] ;  /* 0x000fa80001037983 */ /* 0x000f220000100800 */
[----:B--2---:R-:W-:-:S03]  /*b520*/  ISETP.GE.AND P1, PT, R2, RZ, PT ;  /* 0x000000ff0200720c */ /* 0x004fc60003f26270 */
[----:B------:R-:W2:Y:S01]  /*b530*/  LDL R2, [R1+0xfc4] ;  /* 0x000fc40001027983 */ /* 0x000ea20000100800 */
[----:B---3--:R-:W-:-:S03]  /*b540*/  ISETP.GE.AND P2, PT, R126, RZ, PT ;  /* 0x000000ff7e00720c */ /* 0x008fc60003f46270 */
[----:B------:R-:W3:Y:S01]  /*b550*/  LDL R126, [R1+0xfb8] ;  /* 0x000fb800017e7983 */ /* 0x000ee20000100800 */
[----:B------:R-:W-:Y:S01]  /*b560*/  @!P3 IMAD.MOV R21, RZ, RZ, -R21 ;  /* 0x000000ffff15b224 */ /* 0x000fe200078e0a15 */
[----:B------:R-:W-:Y:S02]  /*b570*/  ISETP.GE.AND P3, PT, R4, RZ, PT ;  /* 0x000000ff0400720c */ /* 0x000fe40003f66270 */
[----:B------:R-:W3:Y:S11]  /*b580*/  LDL R4, [R1+0xfb4] ;  /* 0x000fb40001047983 */ /* 0x000ef60000100800 */
        /* <DEDUP_REMOVED lines=9> */
[----:B------:R-:W-:Y:S01]  /*b620*/  @!P4 IADD3 R24, -R24, RZ, RZ ;  /* 0x000000ff1818c210 */ /* 0x000fe20007ffe1ff */
[----:B------:R-:W-:Y:S01]  /*b630*/  @!P2 IMAD.MOV R27, RZ, RZ, -R27 ;  /* 0x000000ffff1ba224 */ /* 0x000fe200078e0a1b */
[----:B------:R-:W-:Y:S01]  /*b640*/  ISETP.GE.AND P4, PT, R6, RZ, PT ;  /* 0x000000ff0600720c */ /* 0x000fe20003f86270 */
[----:B------:R-:W-:Y:S01]  /*b650*/  @!P3 IMAD.MOV R31, RZ, RZ, -R31 ;  /* 0x000000ffff1fb224 */ /* 0x000fe200078e0a1f */
        /* <DEDUP_REMOVED lines=8> */
[----:B------:R-:W-:Y:S02]  /*b6e0*/  @!P4 IADD3 R29, -R29, RZ, RZ ;  /* 0x000000ff1d1dc210 */ /* 0x000fe40007ffe1ff */
[----:B------:R-:W-:Y:S02]  /*b6f0*/  ISETP.GE.AND P4, PT, R4, RZ, PT ;  /* 0x000000ff0400720c */ /* 0x000fe40003f86270 */
[----:B------:R-:W3:Y:S11]  /*b700*/  LDL R4, [R1+0xfec] ;  /* 0x000fec0001047983 */ /* 0x000ef60000100800 */
[----:B------:R-:W-:Y:S01]  /*b710*/  @!P4 IADD3 R34, -R34, RZ, RZ ;  /* 0x000000ff2222c210 */ /* 0x000fe20007ffe1ff */
[----:B------:R-:W-:-:S02]  /*b720*/  @!P1 IMAD.MOV R33, RZ, RZ, -R33 ;  /* 0x000000ffff219224 */ /* 0x000fc400078e0a21 */
        /* <DEDUP_REMOVED lines=10> */
[----:B------:R-:W4:Y:S01]  /*b7d0*/  LDL R6, [R1+0x1000] ;  /* 0x0010000001067983 */ /* 0x000f220000100800 */
[----:B------:R-:W-:Y:S01]  /*b7e0*/  @!P4 IADD3 R39, -R39, RZ, RZ ;  /* 0x000000ff2727c210 */ /* 0x000fe20007ffe1ff */
[----:B------:R-:W-:Y:S01]  /*b7f0*/  @!P1 IMAD.MOV R38, RZ, RZ, -R38 ;  /* 0x000000ffff269224 */ /* 0x000fe200078e0a26 */
[----:B------:R-:W-:Y:S02]  /*b800*/  ISETP.GE.AND P5, PT, R3, RZ, PT ;  /* 0x000000ff0300720c */ /* 0x000fe40003fa6270 */
        /* <DEDUP_REMOVED lines=9> */
[----:B------:R-:W-:Y:S01]  /*b8a0*/  @!P3 IMAD.MOV R41, RZ, RZ, -R41 ;  /* 0x000000ffff29b224 */ /* 0x000fe200078e0a29 */
[----:B------:R-:W-:Y:S02]  /*b8b0*/  @!P4 IADD3 R44, -R44, RZ, RZ ;  /* 0x000000ff2c2cc210 */ /* 0x000fe40007ffe1ff */
        /* <DEDUP_REMOVED lines=10> */
[----:B------:R-:W-:Y:S01]  /*b960*/  @!P2 IMAD.MOV R47, RZ, RZ, -R47 ;  /* 0x000000ffff2fa224 */ /* 0x000fe200078e0a2f */
[----:B------:R-:W-:Y:S01]  /*b970*/  ISETP.GE.AND P1, PT, R3, RZ, PT ;  /* 0x000000ff0300720c */ /* 0x000fe20003f26270 */
[----:B------:R-:W-:Y:S01]  /*b980*/  @!P3 IMAD.MOV R46, RZ, RZ, -R46 ;  /* 0x000000ffff2eb224 */ /* 0x000fe200078e0a2e */
        /* <DEDUP_REMOVED lines=8> */
[----:B------:R-:W-:Y:S01]  /*ba10*/  @!P5 IMAD.MOV R50, RZ, RZ, -R50 ;  /* 0x000000ffff32d224 */ /* 0x000fe200078e0a32 */
[----:B------:R-:W-:Y:S01]  /*ba20*/  @!P4 IADD3 R49, -R49, RZ, RZ ;  /* 0x000000ff3131c210 */ /* 0x000fe20007ffe1ff */
[----:B------:R-:W-:Y:S01]  /*ba30*/  @!P2 IMAD.MOV R52, RZ, RZ, -R52 ;  /* 0x000000ffff34a224 */ /* 0x000fe200078e0a34 */
[----:B----4-:R-:W-:-:S02]  /*ba40*/  ISETP.GE.AND P5, PT, R247, RZ, PT ;  /* 0x000000fff700720c */ /* 0x010fc40003fa6270 */
        /* <DEDUP_REMOVED lines=10> */
[----:B------:R-:W-:Y:S02]  /*baf0*/  @!P4 IADD3 R54, -R54, RZ, RZ ;  /* 0x000000ff3636c210 */ /* 0x000fe40007ffe1ff */
        /* <DEDUP_REMOVED lines=19> */
[----:B------:R-:W-:Y:S01]  /*bc30*/  @!P4 IADD3 R59, -R59, RZ, RZ ;  /* 0x000000ff3b3bc210 */ /* 0x000fe20007ffe1ff */
[----:B------:R-:W-:Y:S01]  /*bc40*/  @!P1 IMAD.MOV R63, RZ, RZ, -R63 ;  /* 0x000000ffff3f9224 */ /* 0x000fe200078e0a3f */
[----:B------:R-:W-:Y:S02]  /*bc50*/  ISETP.GE.AND P3, PT, R6, RZ, PT ;  /* 0x000000ff0600720c */ /* 0x000fe40003f66270 */
[----:B------:R-:W4:Y:S01]  /*bc60*/  LDL R6, [R1+0x10ac] ;  /* 0x0010ac0001067983 */ /* 0x000f220000100800 */
        /* <DEDUP_REMOVED lines=43> */
[----:B------:R-:W-:Y:S02]  /*bf20*/  @!P2 IMAD.MOV R72, RZ, RZ, -R72 ;  /* 0x000000ffff48a224 */ /* 0x000fe400078e0a48 */
[----:B------:R-:W-:Y:S01]  /*bf30*/  @!P5 IMAD.MOV R75, RZ, RZ, -R75 ;  /* 0x000000ffff4bd224 */ /* 0x000fe200078e0a4b */
[----:B------:R-:W-:Y:S02]  /*bf40*/  ISETP.GE.AND P2, PT, R6, RZ, PT ;  /* 0x000000ff0600720c */ /* 0x000fe40003f46270 */
[----:B------:R-:W4:Y:S01]  /*bf50*/  LDL R6, [R1+0x1114] ;  /* 0x0011140001067983 */ /* 0x000f220000100800 */
[----:B------:R-:W-:Y:S01]  /*bf60*/  @!P1 IMAD.MOV R78, RZ, RZ, -R78 ;  /* 0x000000ffff4e9224 */ /* 0x000fe200078e0a4e */
[----:B------:R-:W-:Y:S02]  /*bf70*/  @!P4 IADD3 R79, -R79, RZ, RZ ;  /* 0x000000ff4f4fc210 */ /* 0x000fe40007ffe1ff */
[----:B------:R-:W-:-:S02]  /*bf80*/  ISETP.GE.AND P5, PT, R3, RZ, PT ;  /* 0x000000ff0300720c */ /* 0x000fc40003fa6270 */
        /* <DEDUP_REMOVED lines=438> */
[----:B------:R-:W-:Y:S01]  /*daf0*/  ISETP.GE.AND P3, PT, R4, RZ, PT ;  /* 0x000000ff0400720c */ /* 0x000fe20003f66270 */
[----:B------:R-:W-:Y:S01]  /*db00*/  @!P5 IMAD.MOV R227, RZ, RZ, -R227 ;  /* 0x000000ffffe3d224 */ /* 0x000fe200078e0ae3 */
[----:B------:R-:W3:Y:S11]  /*db10*/  LDL R4, [R1+0xf24] ;  /* 0x000f240001047983 */ /* 0x000ef60000100800 */
        /* <DEDUP_REMOVED lines=19> */
[----:B------:R-:W3:Y:S10]  /*dc50*/  LDL R126, [R1+0xec0] ;  /* 0x000ec000017e7983 */ /* 0x000ef40000100800 */
[----:B------:R-:W-:-:S02]  /*dc60*/  @!P5 IMAD.MOV R237, RZ, RZ, -R237 ;  /* 0x000000ffffedd224 */ /* 0x000fc400078e0aed */
[----:B------:R-:W-:Y:S01]  /*dc70*/  @!P2 IMAD.MOV R234, RZ, RZ, -R234 ;  /* 0x000000ffffeaa224 */ /* 0x000fe200078e0aea */
[----:B------:R-:W-:Y:S01]  /*dc80*/  ISETP.GE.AND P2, PT, R7, RZ, PT ;  /* 0x000000ff0700720c */ /* 0x000fe20003f46270 */
[----:B------:R-:W-:Y:S01]  /*dc90*/  @!P1 IMAD.MOV R235, RZ, RZ, -R235 ;  /* 0x000000ffffeb9224 */ /* 0x000fe200078e0aeb */
[----:B------:R-:W-:Y:S01]  /*dca0*/  @!P4 IADD3 R231, -R231, RZ, RZ ;  /* 0x000000ffe7e7c210 */ /* 0x000fe20007ffe1ff */
[----:B------:R-:W-:Y:S01]  /*dcb0*/  @!P3 IMAD.MOV R238, RZ, RZ, -R238 ;  /* 0x000000ffffeeb224 */ /* 0x000fe200078e0aee */
[----:B------:R-:W-:Y:S02]  /*dcc0*/  ISETP.GE.AND P4, PT, R4, RZ, PT ;  /* 0x000000ff0400720c */ /* 0x000fe40003f86270 */
[----:B------:R-:W-:Y:S01]  /*dcd0*/  ISETP.GE.AND P1, PT, R0, RZ, PT ;  /* 0x000000ff0000720c */ /* 0x000fe20003f26270 */
[----:B------:R-:W3:Y:S01]  /*dce0*/  LDL R4, [R1+0xec4] ;  /* 0x000ec40001047983 */ /* 0x000ee20000100800 */
[----:B----4-:R-:W-:-:S03]  /*dcf0*/  ISETP.GE.AND P5, PT, R247, RZ, PT ;  /* 0x000000fff700720c */ /* 0x010fc60003fa6270 */
[----:B------:R-:W4:Y:S01]  /*dd00*/  LDL R247, [R1+0xeb8] ;  /* 0x000eb80001f77983 */ /* 0x000f220000100800 */
[----:B------:R-:W-:Y:S01]  /*dd10*/  ISETP.GE.AND P3, PT, R5, RZ, PT ;  /* 0x000000ff0500720c */ /* 0x000fe20003f66270 */
[----:B------:R-:W-:Y:S01]  /*dd20*/  @!P2 IMAD.MOV R239, RZ, RZ, -R239 ;  /* 0x000000ffffefa224 */ /* 0x000fe200078e0aef */
[----:B------:R-:W-:Y:S02]  /*dd30*/  ISETP.GE.AND P2, PT, R248, RZ, PT ;  /* 0x000000fff800720c */ /* 0x000fe40003f46270 */
[----:B------:R-:W4:Y:S01]  /*dd40*/  LDL R248, [R1+0xeb4] ;  /* 0x000eb40001f87983 */ /* 0x000f220000100800 */
[----:B------:R-:W-:-:S03]  /*dd50*/  @!P4 IADD3 R236, -R236, RZ, RZ ;  /* 0x000000ffececc210 */ /* 0x000fc60007ffe1ff */
[----:B------:R-:W4:Y:S01]  /*dd60*/  LDL.LU R10, [R1+0x30] ;  /* 0x00003000010a7983 */ /* 0x000f220000300800 */
[----:B------:R-:W-:-:S03]  /*dd70*/  ISETP.GE.AND P4, PT, R6, RZ, PT ;  /* 0x000000ff0600720c */ /* 0x000fc60003f86270 */
[----:B------:R-:W4:Y:S01]  /*dd80*/  LDL.LU R9, [R1+0x2c] ;  /* 0x00002c0001097983 */ /* 0x000f220000300800 */
[----:B------:R-:W-:-:S03]  /*dd90*/  @!P1 IMAD.MOV R240, RZ, RZ, -R240 ;  /* 0x000000fffff09224 */ /* 0x000fc600078e0af0 */
[----:B------:R-:W4:Y:S01]  /*dda0*/  LDL.LU R8, [R1+0x24] ;  /* 0x0000240001087983 */ /* 0x000f220000300800 */
[----:B------:R-:W-:Y:S01]  /*ddb0*/  ISETP.GE.AND P1, PT, R3, RZ, PT ;  /* 0x000000ff0300720c */ /* 0x000fe20003f26270 */
[----:B------:R-:W-:Y:S02]  /*ddc0*/  @!P5 IMAD.MOV R242, RZ, RZ, -R242 ;  /* 0x000000fffff2d224 */ /* 0x000fe400078e0af2 */
[----:B------:R-:W4:Y:S01]  /*ddd0*/  LDL.LU R7, [R1+0x20] ;  /* 0x0000200001077983 */ /* 0x000f220000300800 */
[----:B------:R-:W-:-:S03]  /*dde0*/  @!P3 IMAD.MOV R243, RZ, RZ, -R243 ;  /* 0x000000fffff3b224 */ /* 0x000fc600078e0af3 */
[----:B------:R-:W4:Y:S04]  /*ddf0*/  LDL.LU R0, [R1+0x1c] ;  /* 0x00001c0001007983 */ /* 0x000f280000300800 */
[----:B------:R-:W4:Y:S04]  /*de00*/  LDL.LU R6, [R1+0x18] ;  /* 0x0000180001067983 */ /* 0x000f280000300800 */
[----:B------:R-:W4:Y:S01]  /*de10*/  LDL.LU R3, [R1+0x14] ;  /* 0x0000140001037983 */ /* 0x000f220000300800 */
[----:B--2---:R-:W-:Y:S01]  /*de20*/  ISETP.GE.AND P3, PT, R2, RZ, PT ;  /* 0x000000ff0200720c */ /* 0x004fe20003f66270 */
[----:B------:R-:W-:Y:S01]  /*de30*/  IMAD R2, R249, UR4, RZ ;  /* 0x00000004f9027c24 */ /* 0x000fe2000f8e02ff */
[----:B---3--:R-:W-:-:S02]  /*de40*/  ISETP.GE.AND P5, PT, R126, RZ, PT ;  /* 0x000000ff7e00720c */ /* 0x008fc40003fa6270 */
[----:B------:R-:W2:Y:S04]  /*de50*/  LDL.LU R126, [R1+0x10] ;  /* 0x00001000017e7983 */ /* 0x000ea80000300800 */
[----:B------:R-:W3:Y:S04]  /*de60*/  LDL.LU R249, [R1+0x12d0] ;  /* 0x0012d00001f97983 */ /* 0x000ee80000300800 */
[----:B------:R-:W2:Y:S01]  /*de70*/  LDL R5, [R1+0xeb0] ;  /* 0x000eb00001057983 */ /* 0x000ea20000100800 */
[----:B------:R-:W-:Y:S01]  /*de80*/  @!P2 IMAD.MOV R244, RZ, RZ, -R244 ;  /* 0x000000fffff4a224 */ /* 0x000fe200078e0af4 */
[----:B------:R-:W-:-:S02]  /*de90*/  @!P4 IADD3 R241, -R241, RZ, RZ ;  /* 0x000000fff1f1c210 */ /* 0x000fc40007ffe1ff */
[----:B------:R-:W-:Y:S02]  /*dea0*/  ISETP.GE.AND P4, PT, R4, RZ, PT ;  /* 0x000000ff0400720c */ /* 0x000fe40003f86270 */
[----:B----4-:R-:W-:Y:S02]  /*deb0*/  ISETP.GE.AND P2, PT, R247, RZ, PT ;  /* 0x000000fff700720c */ /* 0x010fe40003f46270 */
[----:B------:R-:W1:Y:S01]  /*dec0*/  S2R R247, SR_TID.X ;  /* 0x0000000000f77919 */ /* 0x000e620000002100 */
[----:B------:R-:W-:Y:S01]  /*ded0*/  @!P1 IMAD.MOV R245, RZ, RZ, -R245 ;  /* 0x000000fffff59224 */ /* 0x000fe200078e0af5 */
[----:B------:R-:W-:-:S07]  /*dee0*/  LEA R4, P1, R2, UR6, 0x2 ;  /* 0x0000000602047c11 */ /* 0x000fce000f8210ff */
[----:B------:R-:W-:Y:S02]  /*def0*/  @!P4 IADD3 R246, -R246, RZ, RZ ;  /* 0x000000fff6f6c210 */ /* 0x000fe40007ffe1ff */
[----:B------:R-:W-:Y:S02]  /*df00*/  ISETP.GE.AND P4, PT, R248, RZ, PT ;  /* 0x000000fff800720c */ /* 0x000fe40003f86270 */
[----:B------:R-:W4:Y:S01]  /*df10*/  LDL.LU R248, [R1+0x12cc] ;  /* 0x0012cc0001f87983 */ /* 0x000f220000300800 */
[C---:B------:R-:W-:Y:S02]  /*df20*/  SEL R10, R252.reuse, R10, !P0 ;  /* 0x0000000afc0a7207 */ /* 0x040fe40004000000 */
[C---:B------:R-:W-:Y:S02]  /*df30*/  SEL R9, R252.reuse, R9, !P0 ;  /* 0x00000009fc097207 */ /* 0x040fe40004000000 */
[C---:B------:R-:W-:Y:S02]  /*df40*/  SEL R8, R252.reuse, R8, !P0 ;  /* 0x00000008fc087207 */ /* 0x040fe40004000000 */
[----:B------:R-:W-:-:S02]  /*df50*/  SEL R7, R252, R7, !P0 ;  /* 0x00000007fc077207 */ /* 0x000fc40004000000 */
[----:B-1----:R-:W-:-:S05]  /*df60*/  LOP3.LUT R247, R247, 0x7f, RZ, 0xc0, !PT ;  /* 0x0000007ff7f77812 */ /* 0x002fca00078ec0ff */
[----:B------:R-:W-:Y:S01]  /*df70*/  IMAD R127, R247, R127, RZ ;  /* 0x0000007ff77f7224 */ /* 0x000fe200078e02ff */
[C---:B------:R-:W-:Y:S02]  /*df80*/  SEL R0, R252.reuse, R0, !P0 ;  /* 0x00000000fc007207 */ /* 0x040fe40004000000 */
[C---:B------:R-:W-:Y:S02]  /*df90*/  SEL R6, R252.reuse, R6, !P0 ;  /* 0x00000006fc067207 */ /* 0x040fe40004000000 */
[----:B------:R-:W-:Y:S02]  /*dfa0*/  SEL R3, R252, R3, !P0 ;  /* 0x00000003fc037207 */ /* 0x000fe40004000000 */
[----:B--2---:R-:W-:Y:S02]  /*dfb0*/  ISETP.GE.AND P6, PT, R5, RZ, PT ;  /* 0x000000ff0500720c */ /* 0x004fe40003fc6270 */
[----:B------:R-:W-:Y:S02]  /*dfc0*/  LEA.HI.X.SX32 R5, R2, UR7, 0x2, P1 ;  /* 0x0000000702057c11 */ /* 0x000fe400088f16ff */
[----:B------:R-:W2:Y:S04]  /*dfd0*/  LDL.LU R2, [R1+0xc] ;  /* 0x00000c0001027983 */ /* 0x000ea80000300800 */
[----:B------:R-:W2:Y:S04]  /*dfe0*/  LDL.LU R247, [R1+0x12c8] ;  /* 0x0012c80001f77983 */ /* 0x000ea80000300800 */
[----:B------:R1:W-:Y:S01]  /*dff0*/  STL [R1+0xd8], R10 ;  /* 0x0000d80a01007387 */ /* 0x0003e20000100800 */
[----:B------:R-:W-:-:S03]  /*e000*/  SEL R126, R252, R126, !P0 ;  /* 0x0000007efc7e7207 */ /* 0x000fc60004000000 */
[----:B-1----:R-:W2:Y:S04]  /*e010*/  LDL.LU R10, [R1+0x12c4] ;  /* 0x0012c400010a7983 */ /* 0x002ea80000300800 */
[----:B------:R1:W-:Y:S04]  /*e020*/  STL [R1+0x28], R9 ;  /* 0x0000280901007387 */ /* 0x0003e80000100800 */
        /* <DEDUP_REMOVED lines=12> */
[----:B-1----:R-:W2:Y:S01]  /*e0f0*/  LDL.LU R126, [R1+0x12a8] ;  /* 0x0012a800017e7983 */ /* 0x002ea20000300800 */
[----:B----4-:R-:W-:Y:S01]  /*e100*/  @!P3 IMAD.MOV R248, RZ, RZ, -R248 ;  /* 0x000000fffff8b224 */ /* 0x010fe200078e0af8 */
[----:B------:R-:W-:Y:S01]  /*e110*/  @!P6 IADD3 R251, -R251, RZ, RZ ;  /* 0x000000fffbfbe210 */ /* 0x000fe20007ffe1ff */
[----:B---3--:R-:W-:Y:S01]  /*e120*/  @!P2 IMAD.MOV R249, RZ, RZ, -R249 ;  /* 0x000000fffff9a224 */ /* 0x008fe200078e0af9 */
[C---:B------:R-:W-:Y:S01]  /*e130*/  SEL R36, R252.reuse, R36, !P0 ;  /* 0x00000024fc247207 */ /* 0x040fe20004000000 */
[----:B------:R-:W-:Y:S01]  /*e140*/  @!P4 IMAD.MOV R250, RZ, RZ, -R250 ;  /* 0x000000fffffac224 */ /* 0x000fe200078e0afa */
[----:B------:R-:W-:-:S02]  /*e150*/  SEL R79, R252, R79, !P0 ;  /* 0x0000004ffc4f7207 */ /* 0x000fc40004000000 */
[C---:B------:R-:W-:Y:S02]  /*e160*/  SEL R80, R252.reuse, R80, !P0 ;  /* 0x00000050fc507207 */ /* 0x040fe40004000000 */
[C---:B------:R-:W-:Y:S02]  /*e170*/  SEL R81, R252.reuse, R81, !P0 ;  /* 0x00000051fc517207 */ /* 0x040fe40004000000 */
[C---:B------:R-:W-:Y:S02]  /*e180*/  SEL R82, R252.reuse, R82, !P0 ;  /* 0x00000052fc527207 */ /* 0x040fe40004000000 */
[C---:B------:R-:W-:Y:S02]  /*e190*/  SEL R83, R252.reuse, R83, !P0 ;  /* 0x00000053fc537207 */ /* 0x040fe40004000000 */
[C---:B------:R-:W-:Y:S02]  /*e1a0*/  SEL R84, R252.reuse, R84, !P0 ;  /* 0x00000054fc547207 */ /* 0x040fe40004000000 */
        /* <DEDUP_REMOVED lines=17> */
[----:B--2---:R-:W-:-:S05]  /*e2c0*/  SEL R2, R252, R2, !P0 ;  /* 0x00000002fc027207 */ /* 0x004fca0004000000 */
[----:B------:R1:W-:Y:S01]  /*e2d0*/  STL [R1+0xbc], R2 ;  /* 0x0000bc0201007387 */ /* 0x0003e20000100800 */
[C---:B------:R-:W-:Y:S02]  /*e2e0*/  SEL R0, R252.reuse, R0, !P0 ;  /* 0x00000000fc007207 */ /* 0x040fe40004000000 */
[C---:B-1----:R-:W-:Y:S02]  /*e2f0*/  SEL R2, R252.reuse, R126, !P0 ;  /* 0x0000007efc027207 */ /* 0x042fe40004000000 */
[----:B------:R-:W2:Y:S04]  /*e300*/  LDL.LU R126, [R1+0x12a4] ;  /* 0x0012a400017e7983 */ /* 0x000ea80000300800 */
[----:B------:R1:W-:Y:S02]  /*e310*/  STL [R1+0xb8], R2 ;  /* 0x0000b80201007387 */ /* 0x0003e40000100800 */
[----:B-1----:R-:W-:-:S02]  /*e320*/  SEL R2, R252, R3, !P0 ;  /* 0x00000003fc027207 */ /* 0x002fc40004000000 */
[----:B------:R-:W3:Y:S04]  /*e330*/  LDL.LU R3, [R1+0x12a0] ;  /* 0x0012a00001037983 */ /* 0x000ee80000300800 */
[----:B------:R1:W-:Y:S02]  /*e340*/  STL [R1+0xb4], R2 ;  /* 0x0000b40201007387 */ /* 0x0003e40000100800 */
[C---:B-1----:R-:W-:Y:S02]  /*e350*/  SEL R2, R252.reuse, R6, !P0 ;  /* 0x00000006fc027207 */ /* 0x042fe40004000000 */
[----:B------:R-:W4:Y:S04]  /*e360*/  LDL.LU R6, [R1+0x129c] ;  /* 0x00129c0001067983 */ /* 0x000f280000300800 */
[----:B------:R1:W-:Y:S04]  /*e370*/  STL [R1+0xb0], R2 ;  /* 0x0000b00201007387 */ /* 0x0003e80000100800 */
[----:B------:R1:W-:Y:S02]  /*e380*/  STL [R1+0xac], R0 ;  /* 0x0000ac0001007387 */ /* 0x0003e40000100800 */
[----:B-1----:R-:W-:-:S02]  /*e390*/  SEL R2, R252, R7, !P0 ;  /* 0x00000007fc027207 */ /* 0x002fc40004000000 */
[----:B------:R-:W-:-:S03]  /*e3a0*/  SEL R0, R252, R8, !P0 ;  /* 0x00000008fc007207 */ /* 0x000fc60004000000 */
[----:B------:R1:W-:Y:S01]  /*e3b0*/  STL [R1+0xa8], R2 ;  /* 0x0000a80201007387 */ /* 0x0003e20000100800 */
[----:B------:R-:W-:-:S03]  /*e3c0*/  SEL R7, R252, R9, !P0 ;  /* 0x00000009fc077207 */ /* 0x000fc60004000000 */
[----:B------:R1:W-:Y:S02]  /*e3d0*/  STL [R1+0xa4], R0 ;  /* 0x0000a40001007387 */ /* 0x0003e40000100800 */
[C---:B-1----:R-:W-:Y:S02]  /*e3e0*/  SEL R2, R252.reuse, R10, !P0 ;  /* 0x0000000afc027207 */ /* 0x042fe40004000000 */
[----:B------:R1:W-:Y:S01]  /*e3f0*/  STL [R1+0xa0], R7 ;  /* 0x0000a00701007387 */ /* 0x0003e20000100800 */
[----:B------:R-:W-:-:S03]  /*e400*/  SEL R0, R252, R11, !P0 ;  /* 0x0000000bfc007207 */ /* 0x000fc60004000000 */
[----:B------:R1:W-:Y:S04]  /*e410*/  STL [R1+0x9c], R2 ;  /* 0x00009c0201007387 */ /* 0x0003e80000100800 */
[----:B------:R1:W-:Y:S02]  /*e420*/  STL [R1+0x98], R0 ;  /* 0x0000980001007387 */ /* 0x0003e40000100800 */
[C---:B-1----:R-:W-:Y:S02]  /*e430*/  SEL R7, R252.reuse, R12, !P0 ;  /* 0x0000000cfc077207 */ /* 0x042fe40004000000 */
[----:B------:R-:W-:-:S03]  /*e440*/  SEL R2, R252, R13, !P0 ;  /* 0x0000000dfc027207 */ /* 0x000fc60004000000 */
        /* <DEDUP_REMOVED lines=42> */
[----:B------:R-:W-:Y:S01]  /*e6f0*/  STL [R1+0x40], R7 ;  /* 0x0000400701007387 */ /* 0x000fe20000100800 */
[----:B------:R-:W-:-:S03]  /*e700*/  SEL R0, R252, R35, !P0 ;  /* 0x00000023fc007207 */ /* 0x000fc60004000000 */
[----:B------:R-:W-:Y:S04]  /*e710*/  STL [R1+0x3c], R2 ;  /* 0x00003c0201007387 */ /* 0x000fe80000100800 */
[----:B------:R1:W-:Y:S01]  /*e720*/  STL [R1+0x38], R0 ;  /* 0x0000380001007387 */ /* 0x0003e20000100800 */
[C---:B------:R-:W-:Y:S02]  /*e730*/  SEL R35, R252.reuse, R37, !P0 ;  /* 0x00000025fc237207 */ /* 0x040fe40004000000 */
[C---:B------:R-:W-:Y:S02]  /*e740*/  SEL R37, R252.reuse, R67, !P0 ;  /* 0x00000043fc257207 */ /* 0x040fe40004000000 */
[C---:B-1----:R-:W-:Y:S02]  /*e750*/  SEL R0, R252.reuse, R66, !P0 ;  /* 0x00000042fc007207 */ /* 0x042fe40004000000 */
[----:B------:R-:W-:-:S03]  /*e760*/  SEL R2, R252, R68, !P0 ;  /* 0x00000044fc027207 */ /* 0x000fc60004000000 */
[----:B------:R1:W-:Y:S04]  /*e770*/  STL [R1+0x34], R0 ;  /* 0x0000340001007387 */ /* 0x0003e80000100800 */
[----:B------:R1:W-:Y:S02]  /*e780*/  STL [R1+0x30], R37 ;  /* 0x0000302501007387 */ /* 0x0003e40000100800 */
[C---:B-1----:R-:W-:Y:S02]  /*e790*/  SEL R0, R252.reuse, R69, !P0 ;  /* 0x00000045fc007207 */ /* 0x042fe40004000000 */
        /* <DEDUP_REMOVED lines=19> */
[----:B------:R1:W-:Y:S01]  /*e8d0*/  STL [R1], R0 ;  /* 0x0000000001007387 */ /* 0x0003e20000100800 */
[----:B------:R-:W-:Y:S01]  /*e8e0*/  @!P5 IMAD.MOV R247, RZ, RZ, -R247 ;  /* 0x000000fffff7d224 */ /* 0x000fe200078e0af7 */
        /* <DEDUP_REMOVED lines=171> */
[C---:B------:R-:W-:Y:S01]  /*f3a0*/  SEL R247, R252.reuse, R247, !P0 ;  /* 0x000000f7fcf77207 */ /* 0x040fe20004000000 */
[----:B------:R-:W-:Y:S01]  /*f3b0*/  STL [R1+0x15f4], R4 ;  /* 0x0015f40401007387 */ /* 0x000fe20000100800 */
[----:B------:R-:W-:Y:S01]  /*f3c0*/  ULDC.64 UR4, c[0x0][0x218] ;  /* 0x0000860000047ab9 */ /* 0x000fe20000000a00 */
[----:B------:R-:W-:Y:S01]  /*f3d0*/  ULDC UR59, c[0x0][0x240] ;  /* 0x00009000003b7ab9 */ /* 0x000fe20000000800 */
[C---:B-1----:R-:W-:Y:S01]  /*f3e0*/  LEA R0, P1, R127.reuse, UR4, 0x2 ;  /* 0x000000047f007c11 */ /* 0x042fe2000f8210ff */
[----:B------:R-:W-:Y:S01]  /*f3f0*/  STL [R1+0x15f0], R5 ;  /* 0x0015f00501007387 */ /* 0x000fe20000100800 */
[----:B------:R-:W-:Y:S01]  /*f400*/  ULDC UR4, c[0x0][0x240] ;  /* 0x0000900000047ab9 */ /* 0x000fe20000000800 */
[----:B------:R-:W-:Y:S01]  /*f410*/  SEL R248, R252, R248, !P0 ;  /* 0x000000f8fcf87207 */ /* 0x000fe20004000000 */
[----:B------:R-:W-:Y:S01]  /*f420*/  ULDC UR45, c[0x0][0x240] ;  /* 0x00009000002d7ab9 */ /* 0x000fe20000000800 */
[----:B----4-:R-:W-:Y:S01]  /*f430*/  STL [R1+0x15ec], R6 ;  /* 0x0015ec0601007387 */ /* 0x010fe20000100800 */
[----:B------:R-:W-:-:S02]  /*f440*/  LEA.HI.X.SX32 R2, R127, UR5, 0x2, P1 ;  /* 0x000000057f027c11 */ /* 0x000fc400088f16ff */
[C---:B------:R-:W-:Y:S01]  /*f450*/  SEL R249, R252.reuse, R249, !P0 ;  /* 0x000000f9fcf97207 */ /* 0x040fe20004000000 */
[----:B---3--:R-:W-:Y:S01]  /*f460*/  STL [R1+0x15e8], R3 ;  /* 0x0015e80301007387 */ /* 0x008fe20000100800 */
[C---:B------:R-:W-:Y:S02]  /*f470*/  SEL R250, R252.reuse, R250, !P0 ;  /* 0x000000fafcfa7207 */ /* 0x040fe40004000000 */
[----:B------:R-:W-:Y:S01]  /*f480*/  SEL R251, R252, R251, !P0 ;  /* 0x000000fbfcfb7207 */ /* 0x000fe20004000000 */
[----:B------:R-:W3:Y:S01]  /*f490*/  LDL.LU R40, [R1+0x28] ;  /* 0x0000280001287983 */ /* 0x000ee20000300800 */
[----:B------:R-:W-:Y:S01]  /*f4a0*/  IMAD R151, R151, UR45, RZ ;  /* 0x0000002d97977c24 */ /* 0x000fe2000f8e02ff */
[----:B------:R-:W-:Y:S01]  /*f4b0*/  ULDC UR42, c[0x0][0x240] ;  /* 0x00009000002a7ab9 */ /* 0x000fe20000000800 */
[----:B------:R-:W-:Y:S01]  /*f4c0*/  ULDC UR32, c[0x0][0x240] ;  /* 0x0000900000207ab9 */ /* 0x000fe20000000800 */
[----:B------:R-:W4:Y:S01]  /*f4d0*/  LDL.LU R52, [R1+0xd8] ;  /* 0x0000d80001347983 */ /* 0x000f220000300800 */
[----:B------:R-:W-:Y:S01]  /*f4e0*/  ULDC UR45, c[0x0][0x240] ;  /* 0x00009000002d7ab9 */ /* 0x000fe20000000800 */
[----:B------:R-:W-:Y:S01]  /*f4f0*/  ULDC UR22, c[0x0][0x240] ;  /* 0x0000900000167ab9 */ /* 0x000fe20000000800 */
[----:B------:R-:W-:Y:S01]  /*f500*/  ULDC UR38, c[0x0][0x240] ;  /* 0x0000900000267ab9 */ /* 0x000fe20000000800 */
[----:B------:R-:W2:Y:S01]  /*f510*/  LDL.LU R51, [R1+0xd4] ;  /* 0x0000d40001337983 */ /* 0x000ea20000300800 */
        /* <DEDUP_REMOVED lines=20> */
[----:B------:R-:W-:Y:S01]  /*f660*/  IMAD R36, R36, UR59, RZ ;  /* 0x0000003b24247c24 */ /* 0x000fe2000f8e02ff */
[----:B------:R-:W-:Y:S01]  /*f670*/  ULDC UR31, c[0x0][0x240] ;  /* 0x00009000001f7ab9 */ /* 0x000fe20000000800 */
[----:B------:R-:W-:Y:S01]  /*f680*/  IMAD R35, R35, UR59, RZ ;  /* 0x0000003b23237c24 */ /* 0x000fe2000f8e02ff */
        /* <DEDUP_REMOVED lines=85> */
[----:B---3--:R-:W-:Y:S01]  /*fbe0*/  IMAD R78, R40, UR4, RZ ;  /* 0x00000004284e7c24 */ /* 0x008fe2000f8e02ff */
[----:B------:R-:W-:Y:S01]  /*fbf0*/  ULDC UR4, c[0x0][0x240] ;  /* 0x0000900000047ab9 */ /* 0x000fe20000000800 */
[----:B------:R-:W3:Y:S01]  /*fc00*/  LDL.LU R40, [R1+0x9c] ;  /* 0x00009c0001287983 */ /* 0x000ee20000300800 */
[----:B----4-:R-:W-:-:S02]  /*fc10*/  IMAD R77, R52, UR59, RZ ;  /* 0x0000003b344d7c24 */ /* 0x010fc4000f8e02ff */
[----:B--2---:R-:W-:Y:S02]  /*fc20*/  IMAD R76, R51, UR59, RZ ;  /* 0x0000003b334c7c24 */ /* 0x004fe4000f8e02ff */
[----:B------:R-:W-:Y:S02]  /*fc30*/  IMAD R75, R50, UR59, RZ ;  /* 0x0000003b324b7c24 */ /* 0x000fe4000f8e02ff */
[----:B------:R-:W-:Y:S02]  /*fc40*/  IMAD R74, R39, UR59, RZ ;  /* 0x0000003b274a7c24 */ /* 0x000fe4000f8e02ff */
[----:B------:R-:W2:Y:S01]  /*fc50*/  LDL.LU R39, [R1+0x98] ;  /* 0x0000980001277983 */ /* 0x000ea20000300800 */
[----:B------:R-:W-:Y:S02]  /*fc60*/  IMAD R73, R49, UR59, RZ ;  /* 0x0000003b31497c24 */ /* 0x000fe4000f8e02ff */
[----:B------:R-:W-:Y:S02]  /*fc70*/  IMAD R72, R38, UR59, RZ ;  /* 0x0000003b26487c24 */ /* 0x000fe4000f8e02ff */
[----:B------:R-:W4:Y:S01]  /*fc80*/  LDL.LU R38, [R1+0x94] ;  /* 0x0000940001267983 */ /* 0x000f220000300800 */
[----:B------:R-:W-:-:S02]  /*fc90*/  IMAD R71, R48, UR59, RZ ;  /* 0x0000003b30477c24 */ /* 0x000fc4000f8e02ff */
[----:B------:R-:W-:Y:S02]  /*fca0*/  IMAD R70, R47, UR59, RZ ;  /* 0x0000003b2f467c24 */ /* 0x000fe4000f8e02ff */
[----:B------:R-:W-:-:S03]  /*fcb0*/  IMAD R69, R46, UR59, RZ ;  /* 0x0000003b2e457c24 */ /* 0x000fc6000f8e02ff */
[----:B------:R-:W-:Y:S01]  /*fcc0*/  STL.64 [R1+0x1668], R70 ;  /* 0x0016684601007387 */ /* 0x000fe20000100a00 */
[----:B------:R-:W-:-:S03]  /*fcd0*/  IMAD R68, R37, UR59, RZ ;  /* 0x0000003b25447c24 */ /* 0x000fc6000f8e02ff */
[----:B------:R-:W4:Y:S01]  /*fce0*/  LDL.LU R37, [R1+0x90] ;  /* 0x0000900001257983 */ /* 0x000f220000300800 */
[----:B------:R-:W-:-:S03]  /*fcf0*/  IMAD R67, R45, UR59, RZ ;  /* 0x0000003b2d437c24 */ /* 0x000fc6000f8e02ff */
[----:B------:R-:W-:Y:S01]  /*fd00*/  STL.64 [R1+0x1660], R68 ;  /* 0x0016604401007387 */ /* 0x000fe20000100a00 */
[----:B------:R-:W-:Y:S02]  /*fd10*/  IMAD R66, R44, UR59, RZ ;  /* 0x0000003b2c427c24 */ /* 0x000fe4000f8e02ff */
[----:B------:R-:W-:-:S03]  /*fd20*/  IMAD R65, R43, UR59, RZ ;  /* 0x0000003b2b417c24 */ /* 0x000fc6000f8e02ff */
[----:B------:R-:W-:Y:S01]  /*fd30*/  STL.64 [R1+0x1650], R66 ;  /* 0x0016504201007387 */ /* 0x000fe20000100a00 */
[----:B------:R-:W-:-:S03]  /*fd40*/  IMAD R64, R42, UR59, RZ ;  /* 0x0000003b2a407c24 */ /* 0x000fc6000f8e02ff */
[----:B------:R-:W4:Y:S04]  /*fd50*/  LDL.LU R58, [R1+0x8c] ;  /* 0x00008c00013a7983 */ /* 0x000f280000300800 */
[----:B------:R-:W4:Y:S04]  /*fd60*/  LDL.LU R57, [R1+0x88] ;  /* 0x0000880001397983 */ /* 0x000f280000300800 */
[----:B------:R-:W4:Y:S04]  /*fd70*/  LDL.LU R56, [R1+0x84] ;  /* 0x0000840001387983 */ /* 0x000f280000300800 */
[----:B------:R-:W4:Y:S01]  /*fd80*/  LDL.LU R55, [R1+0x80] ;  /* 0x0000800001377983 */ /* 0x000f220000300800 */
[----:B------:R-:W-:-:S03]  /*fd90*/  IMAD R63, R41, UR59, RZ ;  /* 0x0000003b293f7c24 */ /* 0x000fc6000f8e02ff */
[----:B------:R-:W4:Y:S04]  /*fda0*/  LDL.LU R54, [R1+0x7c] ;  /* 0x00007c0001367983 */ /* 0x000f280000300800 */
[----:B------:R1:W-:Y:S04]  /*fdb0*/  STL.64 [R1+0x1640], R64 ;  /* 0x0016404001007387 */ /* 0x0003e80000100a00 */
[----:B------:R-:W4:Y:S04]  /*fdc0*/  LDL.LU R53, [R1+0x78] ;  /* 0x0000780001357983 */ /* 0x000f280000300800 */
[----:B------:R-:W4:Y:S04]  /*fdd0*/  LDL.LU R52, [R1+0x74] ;  /* 0x0000740001347983 */ /* 0x000f280000300800 */
[----:B------:R-:W4:Y:S04]  /*fde0*/  LDL.LU R51, [R1+0x70] ;  /* 0x0000700001337983 */ /* 0x000f280000300800 */
[----:B------:R-:W4:Y:S04]  /*fdf0*/  LDL.LU R50, [R1+0x6c] ;  /* 0x00006c0001327983 */ /* 0x000f280000300800 */
[----:B------:R-:W4:Y:S04]  /*fe00*/  LDL.LU R49, [R1+0x68] ;  /* 0x0000680001317983 */ /* 0x000f280000300800 */
[----:B------:R-:W4:Y:S01]  /*fe10*/  LDL.LU R48, [R1+0x64] ;  /* 0x0000640001307983 */ /* 0x000f220000300800 */
[----:B---3--:R-:W-:-:S05]  /*fe20*/  IMAD R62, R40, UR59, RZ ;  /* 0x0000003b283e7c24 */ /* 0x008fca000f8e02ff */
[----:B------:R-:W-:Y:S04]  /*fe30*/  STL.64 [R1+0x1638], R62 ;  /* 0x0016383e01007387 */ /* 0x000fe80000100a00 */
[----:B------:R-:W3:Y:S04]  /*fe40*/  LDL.LU R47, [R1+0x60] ;  /* 0x00006000012f7983 */ /* 0x000ee80000300800 */
[----:B------:R-:W3:Y:S04]  /*fe50*/  LDL.LU R46, [R1+0x5c] ;  /* 0x00005c00012e7983 */ /* 0x000ee80000300800 */
[----:B------:R-:W3:Y:S04]  /*fe60*/  LDL.LU R45, [R1+0x58] ;  /* 0x00005800012d7983 */ /* 0x000ee80000300800 */
[----:B------:R-:W3:Y:S04]  /*fe70*/  LDL.LU R44, [R1+0x54] ;  /* 0x00005400012c7983 */ /* 0x000ee80000300800 */
[----:B------:R-:W3:Y:S04]  /*fe80*/  LDL.LU R43, [R1+0x50] ;  /* 0x00005000012b7983 */ /* 0x000ee80000300800 */
[----:B------:R-:W3:Y:S01]  /*fe90*/  LDL.LU R42, [R1+0x4c] ;  /* 0x00004c00012a7983 */ /* 0x000ee20000300800 */
[----:B--2---:R-:W-:-:S02]  /*fea0*/  IMAD R61, R39, UR59, RZ ;  /* 0x0000003b273d7c24 */ /* 0x004fc4000f8e02ff */
[----:B----4-:R-:W-:-:S05]  /*feb0*/  IMAD R60, R38, UR59, RZ ;  /* 0x0000003b263c7c24 */ /* 0x010fca000f8e02ff */
[----:B------:R-:W-:Y:S01]  /*fec0*/  STL.64 [R1+0x1630], R60 ;  /* 0x0016303c01007387 */ /* 0x000fe20000100a00 */
[----:B------:R-:W-:-:S03]  /*fed0*/  IMAD R59, R37, UR59, RZ ;  /* 0x0000003b253b7c24 */ /* 0x000fc6000f8e02ff */
[----:B------:R-:W2:Y:S04]  /*fee0*/  LDL.LU R41, [R1+0x48] ;  /* 0x0000480001297983 */ /* 0x000ea80000300800 */
[----:B------:R-:W4:Y:S04]  /*fef0*/  LDL.LU R40, [R1+0x44] ;  /* 0x0000440001287983 */ /* 0x000f280000300800 */
[----:B------:R-:W4:Y:S04]  /*ff00*/  LDL.LU R39, [R1+0x40] ;  /* 0x0000400001277983 */ /* 0x000f280000300800 */
[----:B------:R-:W4:Y:S01]  /*ff10*/  LDL.LU R38, [R1+0x3c] ;  /* 0x00003c0001267983 */ /* 0x000f220000300800 */
[----:B------:R-:W-:-:S03]  /*ff20*/  IMAD R58, R58, UR59, RZ ;  /* 0x0000003b3a3a7c24 */ /* 0x000fc6000f8e02ff */
[----:B------:R-:W4:Y:S01]  /*ff30*/  LDL.LU R37, [R1+0x38] ;  /* 0x0000380001257983 */ /* 0x000f220000300800 */
[----:B------:R-:W-:Y:S02]  /*ff40*/  IMAD R57, R57, UR59, RZ ;  /* 0x0000003b39397c24 */ /* 0x000fe4000f8e02ff */
[----:B------:R-:W-:Y:S01]  /*ff50*/  IMAD R56, R56, UR59, RZ ;  /* 0x0000003b38387c24 */ /* 0x000fe2000f8e02ff */
[----:B------:R-:W-:Y:S01]  /*ff60*/  STL.64 [R1+0x1648], R58 ;  /* 0x0016483a01007387 */ /* 0x000fe20000100a00 */
[----:B------:R-:W-:Y:S02]  /*ff70*/  IMAD R55, R55, UR59, RZ ;  /* 0x0000003b37377c24 */ /* 0x000fe4000f8e02ff */
[----:B------:R-:W-:Y:S01]  /*ff80*/  IMAD R54, R54, UR59, RZ ;  /* 0x0000003b36367c24 */ /* 0x000fe2000f8e02ff */
[----:B------:R-:W-:Y:S01]  /*ff90*/  STL.64 [R1+0x1620], R56 ;  /* 0x0016203801007387 */ /* 0x000fe20000100a00 */
[----:B------:R-:W-:Y:S02]  /*ffa0*/  IMAD R53, R53, UR59, RZ ;  /* 0x0000003b35357c24 */ /* 0x000fe4000f8e02ff */
[----:B------:R-:W-:Y:S01]  /*ffb0*/  IMAD R52, R52, UR59, RZ ;  /* 0x0000003b34347c24 */ /* 0x000fe2000f8e02ff */
[----:B------:R-:W-:Y:S01]  /*ffc0*/  STL.64 [R1+0x1610], R54 ;  /* 0x0016103601007387 */ /* 0x000fe20000100a00 */
[----:B------:R-:W-:-:S02]  /*ffd0*/  IMAD R51, R51, UR59, RZ ;  /* 0x0000003b33337c24 */ /* 0x000fc4000f8e02ff */
[----:B------:R-:W-:Y:S01]  /*ffe0*/  IMAD R50, R50, UR59, RZ ;  /* 0x0000003b32327c24 */ /* 0x000fe2000f8e02ff */
[----:B------:R2:W-:Y:S01]  /*fff0*/  STL.64 [R1+0x1600], R52 ;  /* 0x0016003401007387 */ /* 0x0005e20000100a00 */
[----:B------:R-:W-:Y:S02]  /*10000*/  IMAD R49, R49, UR59, RZ ;  /* 0x0000003b31317c24 */ /* 0x000fe4000f8e02ff */
[----:B------:R-:W-:Y:S01]  /*10010*/  IMAD R48, R48, UR59, RZ ;  /* 0x0000003b30307c24 */ /* 0x000fe2000f8e02ff */
[----:B------:R-:W-:Y:S04]  /*10020*/  STL.64 [R1+0x15f8], R50 ;  /* 0x0015f83201007387 */ /* 0x000fe80000100a00 */
[----:B------:R-:W-:Y:S01]  /*10030*/  STL.64 [R1+0x1608], R48 ;  /* 0x0016083001007387 */ /* 0x000fe20000100a00 */
[----:B---3--:R-:W-:-:S02]  /*10040*/  IMAD R47, R47, UR59, RZ ;  /* 0x0000003b2f2f7c24 */ /* 0x008fc4000f8e02ff */
[----:B------:R-:W-:Y:S02]  /*10050*/  IMAD R46, R46, UR59, RZ ;  /* 0x0000003b2e2e7c24 */ /* 0x000fe4000f8e02ff */
[----:B------:R-:W-:Y:S02]  /*10060*/  IMAD R45, R45, UR59, RZ ;  /* 0x0000003b2d2d7c24 */ /* 0x000fe4000f8e02ff */
[----:B------:R-:W-:Y:S01]  /*10070*/  IMAD R44, R44, UR59, RZ ;  /* 0x0000003b2c2c7c24 */ /* 0x000fe2000f8e02ff */
[----:B------:R-:W-:Y:S01]  /*10080*/  STL.64 [R1+0x1618], R46 ;  /* 0x0016182e01007387 */ /* 0x000fe20000100a00 */
[----:B------:R-:W-:Y:S02]  /*10090*/  IMAD R43, R43, UR59, RZ ;  /* 0x0000003b2b2b7c24 */ /* 0x000fe4000f8e02ff */
[----:B------:R-:W-:Y:S01]  /*100a0*/  IMAD R42, R42, UR59, RZ ;  /* 0x0000003b2a2a7c24 */ /* 0x000fe2000f8e02ff */
[----:B------:R-:W-:Y:S04]  /*100b0*/  STL.64 [R1+0x1628], R44 ;  /* 0x0016282c01007387 */ /* 0x000fe80000100a00 */
[----:B------:R3:W-:Y:S04]  /*100c0*/  STL.64 [R1+0x1658], R42 ;  /* 0x0016582a01007387 */ /* 0x0007e80000100a00 */
[----:B------:R-:W4:Y:S04]  /*100d0*/  LDL.LU R127, [R1+0x34] ;  /* 0x00003400017f7983 */ /* 0x000f280000300800 */
[----:B------:R-:W4:Y:S04]  /*100e0*/  LDL.LU R252, [R1+0x30] ;  /* 0x0000300001fc7983 */ /* 0x000f280000300800 */
[----:B-1----:R-:W4:Y:S04]  /*100f0*/  LDL.LU R65, [R1+0x10] ;  /* 0x0000100001417983 */ /* 0x002f280000300800 */
[----:B------:R-:W4:Y:S04]  /*10100*/  LDL.LU R66, [R1+0x1c] ;  /* 0x00001c0001427983 */ /* 0x000f280000300800 */
[----:B------:R-:W4:Y:S04]  /*10110*/  LDL.LU R67, [R1+0x24] ;  /* 0x0000240001437983 */ /* 0x000f280000300800 */
[----:B------:R-:W4:Y:S04]  /*10120*/  LDL.LU R68, [R1+0x2c] ;  /* 0x00002c0001447983 */ /* 0x000f280000300800 */
[----:B------:R-:W4:Y:S04]  /*10130*/  LDL.LU R6, [R1+0x20] ;  /* 0x0000200001067983 */ /* 0x000f280000300800 */
[----:B------:R-:W4:Y:S04]  /*10140*/  LDL.LU R3, [R1+0x18] ;  /* 0x0000180001037983 */ /* 0x000f280000300800 */
[----:B------:R-:W4:Y:S04]  /*10150*/  LDL.LU R4, [R1+0x14] ;  /* 0x0000140001047983 */ /* 0x000f280000300800 */
[----:B------:R-:W4:Y:S04]  /*10160*/  LDL.LU R5, [R1+0xc] ;  /* 0x00000c0001057983 */ /* 0x000f280000300800 */
[----:B------:R-:W4:Y:S04]  /*10170*/  LDL.LU R69, [R1+0x8] ;  /* 0x0000080001457983 */ /* 0x000f280000300800 */
[----:B------:R-:W2:Y:S04]  /*10180*/  LDL.LU R70, [R1+0x4] ;  /* 0x0000040001467983 */ /* 0x000ea80000300800 */
[----:B------:R-:W3:Y:S01]  /*10190*/  LDL.LU R71, [R1] ;  /* 0x0000000001477983 */ /* 0x000ee20000300800 */
[----:B--2---:R-:W-:Y:S01]  /*101a0*/  IMAD R53, R70, UR59, RZ ;  /* 0x0000003b46357c24 */ /* 0x004fe2000f8e02ff */
[----:B------:R-:W-:Y:S01]  /*101b0*/  LEA R70, P1, R78, R0, 0x2 ;  /* 0x000000004e467211 */ /* 0x000fe200078210ff */
[----:B---3--:R-:W-:-:S03]  /*101c0*/  IMAD R43, R71, UR59, RZ ;  /* 0x0000003b472b7c24 */ /* 0x008fc6000f8e02ff */
[----:B------:R-:W-:-:S05]  /*101d0*/  LEA.HI.X.SX32 R71, R78, R2, 0x2, P1 ;  /* 0x000000024e477211 */ /* 0x000fca00008f16ff */
[----:B------:R1:W-:Y:S04]  /*101e0*/  STL.64 [R1+0x860], R70 ;  /* 0x0008604601007387 */ /* 0x0003e80000100a00 */
[----:B-1----:R-:W2:Y:S01]  /*101f0*/  LDL.LU.64 R70, [R1+0x1668] ;  /* 0x0016680001467983 */ /* 0x002ea20000300a00 */
[----:B------:R-:W-:Y:S01]  /*10200*/  IMAD R154, R154, UR42, RZ ;  /* 0x0000002a9a9a7c24 */ /* 0x000fe2000f8e02ff */
[----:B------:R-:W-:Y:S01]  /*10210*/  ULDC UR42, c[0x0][0x240] ;  /* 0x00009000002a7ab9 */ /* 0x000fe20000000800 */
[----:B------:R-:W-:Y:S01]  /*10220*/  IMAD R164, R164, UR32, RZ ;  /* 0x00000020a4a47c24 */ /* 0x000fe2000f8e02ff */
[----:B------:R-:W-:Y:S01]  /*10230*/  ULDC UR32, c[0x0][0x240] ;  /* 0x0000900000207ab9 */ /* 0x000fe20000000800 */
[----:B------:R-:W-:Y:S01]  /*10240*/  IMAD R42, R209, UR45, RZ ;  /* 0x0000002dd12a7c24 */ /* 0x000fe2000f8e02ff */
[-C--:B------:R-:W-:Y:S01]  /*10250*/  LEA R62, P2, R77, R0.reuse, 0x2 ;  /* 0x000000004d3e7211 */ /* 0x080fe200078410ff */
[----:B----4-:R-:W-:Y:S01]  /*10260*/  IMAD R47, R68, UR59, RZ ;  /* 0x0000003b442f7c24 */ /* 0x010fe2000f8e02ff */
[-C--:B------:R-:W-:Y:S01]  /*10270*/  LEA R68, P3, R76, R0.reuse, 0x2 ;  /* 0x000000004c447211 */ /* 0x080fe200078610ff */
[----:B------:R-:W-:Y:S01]  /*10280*/  IMAD R3, R3, UR59, RZ ;  /* 0x0000003b03037c24 */ /* 0x000fe2000f8e02ff */
[----:B------:R-:W-:Y:S01]  /*10290*/  LEA R58, P6, R73, R0, 0x2 ;  /* 0x00000000493a7211 */ /* 0x000fe200078c10ff */
[----:B------:R-:W-:Y:S01]  /*102a0*/  IMAD R176, R176, UR22, RZ ;  /* 0x00000016b0b07c24 */ /* 0x000fe2000f8e02ff */
[----:B------:R-:W-:Y:S01]  /*102b0*/  ULDC UR22, c[0x0][0x240] ;  /* 0x0000900000167ab9 */ /* 0x000fe20000000800 */
[----:B------:R-:W-:-:S02]  /*102c0*/  IMAD R50, R212, UR42, RZ ;  /* 0x0000002ad4327c24 */ /* 0x000fc4000f8e02ff */
[----:B------:R-:W-:Y:S01]  /*102d0*/  IMAD R60, R222, UR32, RZ ;  /* 0x00000020de3c7c24 */ /* 0x000fe2000f8e02ff */
[----:B------:R-:W-:Y:S01]  /*102e0*/  LEA.HI.X.SX32 R63, R77, R2, 0x2, P2 ;  /* 0x000000024d3f7211 */ /* 0x000fe200010f16ff */
[----:B------:R-:W-:Y:S01]  /*102f0*/  IMAD R158, R158, UR38, RZ ;  /* 0x000000269e9e7c24 */ /* 0x000fe2000f8e02ff */
[----:B------:R-:W-:Y:S01]  /*10300*/  ULDC UR38, c[0x0][0x240] ;  /* 0x0000900000267ab9 */ /* 0x000fe20000000800 */
[----:B------:R-:W-:Y:S01]  /*10310*/  IMAD.MOV.U32 R212, RZ, RZ, R42 ;  /* 0x000000ffffd47224 */ /* 0x000fe200078e002a */
[----:B------:R-:W-:Y:S01]  /*10320*/  LEA R42, P4, R75, R0, 0x2 ;  /* 0x000000004b2a7211 */ /* 0x000fe200078810ff */
[----:B------:R-:W-:Y:S01]  /*10330*/  IMAD R55, R69, UR59, RZ ;  /* 0x0000003b45377c24 */ /* 0x000fe2000f8e02ff */
[----:B------:R-:W-:Y:S01]  /*10340*/  LEA.HI.X.SX32 R69, R76, R2, 0x2, P3 ;  /* 0x000000024c457211 */ /* 0x000fe200018f16ff */
[----:B------:R-:W-:Y:S02]  /*10350*/  IMAD.MOV.U32 R209, RZ, RZ, R3 ;  /* 0x000000ffffd17224 */ /* 0x000fe400078e0003 */
[----:B------:R-:W-:Y:S01]  /*10360*/  IMAD R44, R66, UR59, RZ ;  /* 0x0000003b422c7c24 */ /* 0x000fe2000f8e02ff */
[----:B------:R-:W-:Y:S01]  /*10370*/  LEA R66, P5, R74, R0, 0x2 ;  /* 0x000000004a427211 */ /* 0x000fe200078a10ff */
[----:B------:R-:W-:-:S02]  /*10380*/  IMAD R3, R234, UR22, RZ ;  /* 0x00000016ea037c24 */ /* 0x000fc4000f8e02ff */
[----:B------:R-:W-:Y:S02]  /*10390*/  IMAD R54, R216, UR38, RZ ;  /* 0x00000026d8367c24 */ /* 0x000fe4000f8e02ff */
[----:B------:R-:W-:Y:S01]  /*103a0*/  IMAD.MOV.U32 R234, RZ, RZ, R60 ;  /* 0x000000ffffea7224 */ /* 0x000fe200078e003c */
[----:B------:R-:W-:Y:S01]  /*103b0*/  STL [R1+0x348], R58 ;  /* 0x0003483a01007387 */ /* 0x000fe20000100800 */
[----:B------:R-:W-:Y:S01]  /*103c0*/  IMAD.MOV.U32 R216, RZ, RZ, R43 ;  /* 0x000000ffffd87224 */ /* 0x000fe200078e002b */
[-C--:B------:R-:W-:Y:S01]  /*103d0*/  LEA.HI.X.SX32 R43, R75, R2.reuse, 0x2, P4 ;  /* 0x000000024b2b7211 */ /* 0x080fe200020f16ff */
[----:B------:R-:W-:Y:S01]  /*103e0*/  IMAD R57, R67, UR59, RZ ;  /* 0x0000003b43397c24 */ /* 0x000fe2000f8e02ff */
[----:B------:R-:W-:Y:S01]  /*103f0*/  STL.64 [R1+0x368], R62 ;  /* 0x0003683e01007387 */ /* 0x000fe20000100a00 */
[----:B------:R-:W-:-:S03]  /*10400*/  LEA.HI.X.SX32 R67, R74, R2, 0x2, P5 ;  /* 0x000000024a437211 */ /* 0x000fc600028f16ff */
[----:B------:R1:W-:Y:S04]  /*10410*/  STL.64 [R1+0x360], R68 ;  /* 0x0003604401007387 */ /* 0x0003e80000100a00 */
[----:B-1----:R-:W3:Y:S01]  /*10420*/  LDL.LU.64 R68, [R1+0x1660] ;  /* 0x0016600001447983 */ /* 0x002ee20000300a00 */
[----:B--2---:R-:W-:-:S05]  /*10430*/  LEA R60, P1, R71, R0, 0x2 ;  /* 0x00000000473c7211 */ /* 0x004fca00078210ff */
[----:B------:R-:W-:Y:S04]  /*10440*/  STL [R1+0x338], R60 ;  /* 0x0003383c01007387 */ /* 0x000fe80000100800 */
[----:B------:R1:W-:Y:S04]  /*10450*/  STL.64 [R1+0x358], R42 ;  /* 0x0003582a01007387 */ /* 0x0003e80000100a00 */
[----:B-1----:R-:W2:Y:S04]  /*10460*/  LDL.LU.64 R42, [R1+0x1658] ;  /* 0x00165800012a7983 */ /* 0x002ea80000300a00 */
[----:B------:R1:W-:Y:S04]  /*10470*/  STL.64 [R1+0x350], R66 ;  /* 0x0003504201007387 */ /* 0x0003e80000100a00 */
[----:B-1----:R-:W4:Y:S01]  /*10480*/  LDL.LU.64 R66, [R1+0x1650] ;  /* 0x0016500001427983 */ /* 0x002f220000300a00 */
[----:B------:R-:W-:Y:S01]  /*10490*/  IMAD R150, R150, UR46, RZ ;  /* 0x0000002e96967c24 */ /* 0x000fe2000f8e02ff */
[----:B------:R-:W-:Y:S01]  /*104a0*/  ULDC UR46, c[0x0][0x240] ;  /* 0x00009000002e7ab9 */ /* 0x000fe20000000800 */
[----:B------:R-:W-:Y:S01]  /*104b0*/  LEA R64, P0, R72, R0, 0x2 ;  /* 0x0000000048407211 */ /* 0x000fe200078010ff */
[----:B------:R-:W-:-:S02]  /*104c0*/  IMAD R46, R208, UR46, RZ ;  /* 0x0000002ed02e7c24 */ /* 0x000fc4000f8e02ff */
[----:B------:R-:W-:Y:S02]  /*104d0*/  IMAD.MOV.U32 R208, RZ, RZ, R44 ;  /* 0x000000ffffd07224 */ /* 0x000fe400078e002c */
[----:B------:R-:W-:Y:S01]  /*104e0*/  IMAD.MOV.U32 R75, RZ, RZ, R59 ;  /* 0x000000ffff4b7224 */ /* 0x000fe200078e003b */
[-C--:B------:R-:W-:Y:S01]  /*104f0*/  LEA.HI.X.SX32 R75, R73, R2.reuse, 0x2, P6 ;  /* 0x00000002494b7211 */ /* 0x080fe200030f16ff */
[----:B------:R-:W-:Y:S01]  /*10500*/  IMAD R52, R65, UR59, RZ ;  /* 0x0000003b41347c24 */ /* 0x000fe2000f8e02ff */
[----:B------:R-:W-:Y:S02]  /*10510*/  LEA.HI.X.SX32 R65, R72, R2, 0x2, P0 ;  /* 0x0000000248417211 */ /* 0x000fe400000f16ff */
[----:B------:R-:W-:Y:S02]  /*10520*/  MOV R74, R58 ;  /* 0x0000003a004a7202 */ /* 0x000fe40000000f00 */
[----:B------:R-:W2:Y:S01]  /*10530*/  LDL.LU.64 R58, [R1+0x1648] ;  /* 0x00164800013a7983 */ /* 0x000ea20000300a00 */
[----:B----4-:R-:W-:-:S05]  /*10540*/  LEA R44, P5, R67, R0, 0x2 ;  /* 0x00000000432c7211 */ /* 0x010fca00078a10ff */
[----:B------:R-:W-:Y:S04]  /*10550*/  STL [R1+0x318], R44 ;  /* 0x0003182c01007387 */ /* 0x000fe80000100800 */
[----:B------:R-:W-:Y:S04]  /*10560*/  STL [R1+0x34c], R75 ;  /* 0x00034c4b01007387 */ /* 0x000fe80000100800 */
[----:B------:R1:W-:Y:S04]  /*10570*/  STL.64 [R1+0x340], R64 ;  /* 0x0003404001007387 */ /* 0x0003e80000100a00 */
[----:B-1----:R-:W4:Y:S01]  /*10580*/  LDL.LU.64 R64, [R1+0x1640] ;  /* 0x0016400001407983 */ /* 0x002f220000300a00 */
[----:B------:R-:W-:Y:S01]  /*10590*/  IMAD R157, R157, UR39, RZ ;  /* 0x000000279d9d7c24 */ /* 0x000fe2000f8e02ff */
[----:B------:R-:W-:Y:S01]  /*105a0*/  ULDC UR39, c[0x0][0x240] ;  /* 0x0000900000277ab9 */ /* 0x000fe20000000800 */
[----:B------:R-:W-:-:S02]  /*105b0*/  IMAD R6, R6, UR59, RZ ;  /* 0x0000003b06067c24 */ /* 0x000fc4000f8e02ff */
[----:B------:R-:W-:Y:S01]  /*105c0*/  IMAD R155, R155, UR41, RZ ;  /* 0x000000299b9b7c24 */ /* 0x000fe2000f8e02ff */
[----:B------:R-:W-:Y:S01]  /*105d0*/  ULDC UR41, c[0x0][0x240] ;  /* 0x0000900000297ab9 */ /* 0x000fe20000000800 */
[----:B------:R-:W-:Y:S01]  /*105e0*/  IMAD R161, R161, UR35, RZ ;  /* 0x00000023a1a17c24 */ /* 0x000fe2000f8e02ff */
[----:B------:R-:W-:Y:S01]  /*105f0*/  ULDC UR35, c[0x0][0x240] ;  /* 0x0000900000237ab9 */ /* 0x000fe20000000800 */
[----:B------:R-:W-:Y:S01]  /*10600*/  IMAD R49, R215, UR39, RZ ;  /* 0x00000027d7317c24 */ /* 0x000fe2000f8e02ff */
[----:B------:R-:W-:Y:S01]  /*10610*/  LEA R62, P2, R70, R0, 0x2 ;  /* 0x00000000463e7211 */ /* 0x000fe200078410ff */
[----:B------:R-:W-:Y:S01]  /*10620*/  IMAD R162, R162, UR34, RZ ;  /* 0x00000022a2a27c24 */ /* 0x000fe2000f8e02ff */
[----:B------:R-:W-:Y:S01]  /*10630*/  ULDC UR34, c[0x0][0x240] ;  /* 0x0000900000227ab9 */ /* 0x000fe20000000800 */
[----:B------:R-:W-:Y:S02]  /*10640*/  IMAD R48, R213, UR41, RZ ;  /* 0x00000029d5307c24 */ /* 0x000fe4000f8e02ff */
[----:B------:R-:W-:Y:S01]  /*10650*/  IMAD.MOV.U32 R215, RZ, RZ, R46 ;  /* 0x000000ffffd77224 */ /* 0x000fe200078e002e */
[----:B------:R-:W-:Y:S01]  /*10660*/  MOV R76, R60 ;  /* 0x0000003c004c7202 */ /* 0x000fe20000000f00 */
[----:B------:R-:W-:Y:S01]  /*10670*/  IMAD R156, R156, UR40, RZ ;  /* 0x000000289c9c7c24 */ /* 0x000fe2000f8e02ff */
[----:B------:R-:W-:Y:S01]  /*10680*/  ULDC UR40, c[0x0][0x240] ;  /* 0x0000900000287ab9 */ /* 0x000fe20000000800 */
[----:B------:R-:W-:Y:S01]  /*10690*/  IMAD R160, R160, UR36, RZ ;  /* 0x00000024a0a07c24 */ /* 0x000fe2000f8e02ff */
[----:B------:R-:W-:Y:S01]  /*106a0*/  ULDC UR36, c[0x0][0x240] ;  /* 0x0000900000247ab9 */ /* 0x000fe20000000800 */
[----:B------:R-:W-:Y:S01]  /*106b0*/  IMAD R46, R219, UR35, RZ ;  /* 0x00000023db2e7c24 */ /* 0x000fe2000f8e02ff */
[----:B------:R-:W-:Y:S01]  /*106c0*/  MOV R219, R6 ;  /* 0x0000000600db7202 */ /* 0x000fe20000000f00 */
[----:B------:R-:W-:Y:S01]  /*106d0*/  IMAD R163, R163, UR33, RZ ;  /* 0x00000021a3a37c24 */ /* 0x000fe2000f8e02ff */
[----:B------:R-:W-:Y:S01]  /*106e0*/  ULDC UR33, c[0x0][0x240] ;  /* 0x0000900000217ab9 */ /* 0x000fe20000000800 */
[----:B------:R-:W-:Y:S01]  /*106f0*/  IMAD R168, R168, UR30, RZ ;  /* 0x0000001ea8a87c24 */ /* 0x000fe2000f8e02ff */
[----:B---3--:R-:W-:Y:S01]  /*10700*/  LEA R60, P3, R69, R0, 0x2 ;  /* 0x00000000453c7211 */ /* 0x008fe200078610ff */
[----:B------:R-:W-:Y:S01]  /*10710*/  IMAD R6, R220, UR34, RZ ;  /* 0x00000022dc067c24 */ /* 0x000fe2000f8e02ff */
[----:B------:R-:W-:Y:S01]  /*10720*/  ULDC UR30, c[0x0][0x240] ;  /* 0x00009000001e7ab9 */ /* 0x000fe20000000800 */
[----:B------:R-:W-:Y:S01]  /*10730*/  IMAD.MOV.U32 R77, RZ, RZ, R61 ;  /* 0x000000ffff4d7224 */ /* 0x000fe200078e003d */
[-C--:B------:R-:W-:Y:S01]  /*10740*/  LEA.HI.X.SX32 R77, R71, R2.reuse, 0x2, P1 ;  /* 0x00000002474d7211 */ /* 0x080fe200008f16ff */
[----:B------:R-:W-:Y:S01]  /*10750*/  IMAD R169, R169, UR29, RZ ;  /* 0x0000001da9a97c24 */ /* 0x000fe2000f8e02ff */
[----:B------:R-:W-:Y:S01]  /*10760*/  ULDC UR29, c[0x0][0x240] ;  /* 0x00009000001d7ab9 */ /* 0x000fe20000000800 */
[----:B------:R-:W-:Y:S01]  /*10770*/  IMAD R51, R214, UR40, RZ ;  /* 0x00000028d6337c24 */ /* 0x000fe2000f8e02ff */
[----:B------:R-:W-:Y:S01]  /*10780*/  LEA.HI.X.SX32 R63, R70, R2, 0x2, P2 ;  /* 0x00000002463f7211 */ /* 0x000fe200010f16ff */
[----:B------:R-:W-:-:S02]  /*10790*/  IMAD R56, R218, UR36, RZ ;  /* 0x00000024da387c24 */ /* 0x000fc4000f8e02ff */
[----:B------:R-:W-:Y:S01]  /*107a0*/  IMAD.MOV.U32 R220, RZ, RZ, R48 ;  /* 0x000000ffffdc7224 */ /* 0x000fe200078e0030 */
[-C--:B------:R-:W-:Y:S01]  /*107b0*/  LEA R48, P4, R68, R0.reuse, 0x2 ;  /* 0x0000000044307211 */ /* 0x080fe200078810ff */
[----:B------:R-:W-:Y:S01]  /*107c0*/  IMAD R170, R170, UR28, RZ ;  /* 0x0000001caaaa7c24 */ /* 0x000fe2000f8e02ff */
[----:B------:R-:W-:Y:S01]  /*107d0*/  ULDC UR28, c[0x0][0x240] ;  /* 0x00009000001c7ab9 */ /* 0x000fe20000000800 */
[----:B------:R-:W-:Y:S01]  /*107e0*/  IMAD R214, R221, UR33, RZ ;  /* 0x00000021ddd67c24 */ /* 0x000fe2000f8e02ff */
[----:B------:R-:W-:Y:S01]  /*107f0*/  LEA R74, P6, R66, R0, 0x2 ;  /* 0x00000000424a7211 */ /* 0x000fe200078c10ff */
[----:B------:R-:W-:Y:S01]  /*10800*/  IMAD R221, R226, UR30, RZ ;  /* 0x0000001ee2dd7c24 */ /* 0x000fe2000f8e02ff */
[----:B------:R-:W-:Y:S01]  /*10810*/  LEA.HI.X.SX32 R61, R69, R2, 0x2, P3 ;  /* 0x00000002453d7211 */ /* 0x000fe200018f16ff */
[----:B------:R-:W-:Y:S02]  /*10820*/  IMAD R226, R227, UR29, RZ ;  /* 0x0000001de3e27c24 */ /* 0x000fe4000f8e02ff */
[----:B------:R-:W-:Y:S01]  /*10830*/  IMAD.MOV.U32 R72, RZ, RZ, R44 ;  /* 0x000000ffff487224 */ /* 0x000fe200078e002c */
[----:B------:R-:W-:Y:S01]  /*10840*/  STL [R1+0x33c], R77 ;  /* 0x00033c4d01007387 */ /* 0x000fe20000100800 */
[----:B------:R-:W-:Y:S01]  /*10850*/  IMAD R227, R228, UR28, RZ ;  /* 0x0000001ce4e37c24 */ /* 0x000fe2000f8e02ff */
[----:B------:R-:W-:Y:S01]  /*10860*/  MOV R228, R56 ;  /* 0x0000003800e47202 */ /* 0x000fe20000000f00 */
[----:B------:R-:W-:Y:S01]  /*10870*/  IMAD.MOV.U32 R222, RZ, RZ, R49 ;  /* 0x000000ffffde7224 */ /* 0x000fe200078e0031 */
[-C--:B------:R-:W-:Y:S01]  /*10880*/  LEA.HI.X.SX32 R49, R68, R2.reuse, 0x2, P4 ;  /* 0x0000000244317211 */ /* 0x080fe200020f16ff */
[----:B------:R-:W-:Y:S01]  /*10890*/  IMAD.MOV.U32 R73, RZ, RZ, R45 ;  /* 0x000000ffff497224 */ /* 0x000fe200078e002d */
[----:B------:R1:W-:Y:S01]  /*108a0*/  STL.64 [R1+0x330], R62 ;  /* 0x0003303e01007387 */ /* 0x0003e20000100a00 */
[----:B------:R-:W-:-:S02]  /*108b0*/  LEA.HI.X.SX32 R73, R67, R2, 0x2, P5 ;  /* 0x0000000243497211 */ /* 0x000fc400028f16ff */
[----:B------:R-:W-:Y:S01]  /*108c0*/  LEA.HI.X.SX32 R75, R66, R2, 0x2, P6 ;  /* 0x00000002424b7211 */ /* 0x000fe200030f16ff */
[----:B------:R-:W-:Y:S01]  /*108d0*/  IMAD.MOV.U32 R76, RZ, RZ, R57 ;  /* 0x000000ffff4c7224 */ /* 0x000fe200078e0039 */
[----:B-1----:R-:W3:Y:S04]  /*108e0*/  LDL.LU.64 R62, [R1+0x1638] ;  /* 0x00163800013e7983 */ /* 0x002ee80000300a00 */
[----:B------:R1:W-:Y:S04]  /*108f0*/  STL.64 [R1+0x328], R60 ;  /* 0x0003283c01007387 */ /* 0x0003e80000100a00 */
[----:B-1----:R-:W2:Y:S04]  /*10900*/  LDL.LU.64 R60, [R1+0x1630] ;  /* 0x00163000013c7983 */ /* 0x002ea80000300a00 */
[----:B------:R-:W-:Y:S04]  /*10910*/  STL.64 [R1+0x320], R48 ;  /* 0x0003203001007387 */ /* 0x000fe80000100a00 */
[----:B------:R-:W-:Y:S04]  /*10920*/  STL [R1+0x31c], R73 ;  /* 0x00031c4901007387 */ /* 0x000fe80000100800 */
[----:B------:R-:W-:Y:S01]  /*10930*/  STL.64 [R1+0x310], R74 ;  /* 0x0003104a01007387 */ /* 0x000fe20000100a00 */
[----:B----4-:R-:W-:-:S02]  /*10940*/  LEA R44, P0, R65, R0, 0x2 ;  /* 0x00000000412c7211 */ /* 0x010fc400078010ff */
[C---:B------:R-:W-:Y:S02]  /*10950*/  LEA R56, P1, R64.reuse, R0, 0x2 ;  /* 0x0000000040387211 */ /* 0x040fe400078210ff */
[-C--:B------:R-:W-:Y:S02]  /*10960*/  LEA.HI.X.SX32 R45, R65, R2.reuse, 0x2, P0 ;  /* 0x00000002412d7211 */ /* 0x080fe400000f16ff */
[----:B------:R-:W-:-:S03]  /*10970*/  LEA.HI.X.SX32 R57, R64, R2, 0x2, P1 ;  /* 0x0000000240397211 */ /* 0x000fc600008f16ff */
[----:B------:R1:W-:Y:S04]  /*10980*/  STL.64 [R1+0x308], R44 ;  /* 0x0003082c01007387 */ /* 0x0003e80000100a00 */
[----:B-1----:R-:W4:Y:S04]  /*10990*/  LDL.LU.64 R44, [R1+0x1628] ;  /* 0x00162800012c7983 */ /* 0x002f280000300a00 */
[----:B------:R1:W-:Y:S04]  /*109a0*/  STL.64 [R1+0x300], R56 ;  /* 0x0003003801007387 */ /* 0x0003e80000100a00 */
[----:B-1----:R-:W4:Y:S01]  /*109b0*/  LDL.LU.64 R56, [R1+0x1620] ;  /* 0x0016200001387983 */ /* 0x002f220000300a00 */
[----:B------:R-:W-:-:S02]  /*109c0*/  IMAD R4, R4, UR59, RZ ;  /* 0x0000003b04047c24 */ /* 0x000fc4000f8e02ff */
[----:B------:R-:W-:Y:S02]  /*109d0*/  IMAD R5, R5, UR59, RZ ;  /* 0x0000003b05057c24 */ /* 0x000fe4000f8e02ff */
[----:B------:R-:W-:Y:S01]  /*109e0*/  IMAD R166, R166, UR60, RZ ;  /* 0x0000003ca6a67c24 */ /* 0x000fe2000f8e02ff */
[----:B------:R-:W-:Y:S01]  /*109f0*/  ULDC UR60, c[0x0][0x240] ;  /* 0x00009000003c7ab9 */ /* 0x000fe20000000800 */
[----:B------:R-:W-:Y:S01]  /*10a00*/  IMAD R179, R179, UR19, RZ ;  /* 0x00000013b3b37c24 */ /* 0x000fe2000f8e02ff */
[----:B------:R-:W-:Y:S01]  /*10a10*/  ULDC UR19, c[0x0][0x240] ;  /* 0x0000900000137ab9 */ /* 0x000fe20000000800 */
[----:B------:R-:W-:Y:S01]  /*10a20*/  IMAD R180, R180, UR18, RZ ;  /* 0x00000012b4b47c24 */ /* 0x000fe2000f8e02ff */
[----:B------:R-:W-:Y:S01]  /*10a30*/  ULDC UR18, c[0x0][0x240] ;  /* 0x0000900000127ab9 */ /* 0x000fe20000000800 */
[----:B------:R-:W-:Y:S02]  /*10a40*/  IMAD.MOV.U32 R218, RZ, RZ, R4 ;  /* 0x000000ffffda7224 */ /* 0x000fe400078e0004 */
[----:B------:R-:W-:-:S02]  /*10a50*/  IMAD R4, R224, UR60, RZ ;  /* 0x0000003ce0047c24 */ /* 0x000fc4000f8e02ff */
[----:B------:R-:W-:Y:S02]  /*10a60*/  IMAD.MOV.U32 R213, RZ, RZ, R47 ;  /* 0x000000ffffd57224 */ /* 0x000fe400078e002f */
[----:B------:R-:W-:Y:S02]  /*10a70*/  IMAD.MOV.U32 R224, RZ, RZ, R5 ;  /* 0x000000ffffe07224 */ /* 0x000fe400078e0005 */
[----:B------:R-:W-:Y:S02]  /*10a80*/  IMAD R5, R237, UR19, RZ ;  /* 0x00000013ed057c24 */ /* 0x000fe4000f8e02ff */
[----:B------:R-:W-:Y:S02]  /*10a90*/  IMAD R47, R238, UR18, RZ ;  /* 0x00000012ee2f7c24 */ /* 0x000fe4000f8e02ff */
[----:B------:R-:W-:Y:S01]  /*10aa0*/  IMAD.MOV.U32 R237, RZ, RZ, R234 ;  /* 0x000000ffffed7224 */ /* 0x000fe200078e00ea */
[----:B------:R-:W-:Y:S01]  /*10ab0*/  MOV R234, R222 ;  /* 0x000000de00ea7202 */ /* 0x000fe20000000f00 */
[----:B------:R-:W-:-:S02]  /*10ac0*/  IMAD.MOV.U32 R238, RZ, RZ, R46 ;  /* 0x000000ffffee7224 */ /* 0x000fc400078e002e */
[----:B------:R-:W-:Y:S01]  /*10ad0*/  IMAD.MOV.U32 R222, RZ, RZ, R220 ;  /* 0x000000ffffde7224 */ /* 0x000fe200078e00dc */
[-C--:B---3--:R-:W-:Y:S01]  /*10ae0*/  LEA R46, P2, R63, R0.reuse, 0x2 ;  /* 0x000000003f2e7211 */ /* 0x088fe200078410ff */
[----:B------:R-:W-:Y:S01]  /*10af0*/  IMAD.MOV.U32 R220, RZ, RZ, R54 ;  /* 0x000000ffffdc7224 */ /* 0x000fe200078e0036 */
[CC--:B------:R-:W-:Y:S01]  /*10b00*/  LEA R54, P3, R62.reuse, R0.reuse, 0x2 ;  /* 0x000000003e367211 */ /* 0x0c0fe200078610ff */
[----:B------:R-:W-:Y:S01]  /*10b10*/  IMAD.MOV.U32 R78, RZ, RZ, R47 ;  /* 0x000000ffff4e7224 */ /* 0x000fe200078e002f */
[----:B--2---:R-:W-:Y:S01]  /*10b20*/  LEA R68, P6, R59, R0, 0x2 ;  /* 0x000000003b447211 */ /* 0x004fe200078c10ff */
[----:B------:R-:W-:Y:S01]  /*10b30*/  IMAD.MOV.U32 R77, RZ, RZ, R227 ;  /* 0x000000ffff4d7224 */ /* 0x000fe200078e00e3 */
[-C--:B------:R-:W-:Y:S01]  /*10b40*/  LEA.HI.X.SX32 R47, R63, R2.reuse, 0x2, P2 ;  /* 0x000000023f2f7211 */ /* 0x080fe200010f16ff */
[----:B------:R-:W-:Y:S02]  /*10b50*/  IMAD.MOV.U32 R227, RZ, RZ, R221 ;  /* 0x000000ffffe37224 */ /* 0x000fe400078e00dd */
[----:B------:R-:W-:Y:S01]  /*10b60*/  IMAD.MOV.U32 R221, RZ, RZ, R55 ;  /* 0x000000ffffdd7224 */ /* 0x000fe200078e0037 */
[----:B------:R-:W-:Y:S01]  /*10b70*/  LEA.HI.X.SX32 R55, R62, R2, 0x2, P3 ;  /* 0x000000023e377211 */ /* 0x000fe200018f16ff */
[----:B------:R-:W-:Y:S04]  /*10b80*/  STL [R1+0x2d8], R68 ;  /* 0x0002d84401007387 */ /* 0x000fe80000100800 */
[----:B------:R1:W-:Y:S04]  /*10b90*/  STL.64 [R1+0x2f8], R46 ;  /* 0x0002f82e01007387 */ /* 0x0003e80000100a00 */
[----:B-1----:R-:W2:Y:S01]  /*10ba0*/  LDL.LU.64 R46, [R1+0x1618] ;  /* 0x00161800012e7983 */ /* 0x002ea20000300a00 */
[----:B----4-:R-:W-:-:S05]  /*10bb0*/  LEA R70, P1, R57, R0, 0x2 ;  /* 0x0000000039467211 */ /* 0x010fca00078210ff */
[----:B------:R-:W-:Y:S04]  /*10bc0*/  STL [R1+0x2c8], R70 ;  /* 0x0002c84601007387 */ /* 0x000fe80000100800 */
[----:B------:R1:W-:Y:S04]  /*10bd0*/  STL.64 [R1+0x2f0], R54 ;  /* 0x0002f03601007387 */ /* 0x0003e80000100a00 */
[----:B-1----:R-:W3:Y:S01]  /*10be0*/  LDL.LU.64 R54, [R1+0x1610] ;  /* 0x0016100001367983 */ /* 0x002ee20000300a00 */
[----:B------:R-:W-:Y:S01]  /*10bf0*/  IMAD R177, R177, UR21, RZ ;  /* 0x00000015b1b17c24 */ /* 0x000fe2000f8e02ff */
[----:B------:R-:W-:Y:S01]  /*10c00*/  ULDC UR21, c[0x0][0x240] ;  /* 0x0000900000157ab9 */ /* 0x000fe20000000800 */
[----:B------:R-:W-:Y:S01]  /*10c10*/  LEA R48, P4, R61, R0, 0x2 ;  /* 0x000000003d307211 */ /* 0x000fe200078810ff */
[----:B------:R-:W-:Y:S01]  /*10c20*/  IMAD.MOV.U32 R73, RZ, RZ, R216 ;  /* 0x000000ffff497224 */ /* 0x000fe200078e00d8 */
[----:B------:R-:W-:Y:S01]  /*10c30*/  MOV R74, R76 ;  /* 0x0000004c004a7202 */ /* 0x000fe20000000f00 */
[----:B------:R-:W-:-:S02]  /*10c40*/  IMAD.MOV.U32 R216, RZ, RZ, R209 ;  /* 0x000000ffffd87224 */ /* 0x000fc400078e00d1 */
[----:B------:R-:W-:Y:S02]  /*10c50*/  IMAD.MOV.U32 R76, RZ, RZ, R78 ;  /* 0x000000ffff4c7224 */ /* 0x000fe400078e004e */
[----:B------:R-:W-:Y:S02]  /*10c60*/  IMAD R235, R235, UR21, RZ ;  /* 0x00000015ebeb7c24 */ /* 0x000fe4000f8e02ff */
[----:B------:R-:W-:Y:S01]  /*10c70*/  IMAD.MOV.U32 R209, RZ, RZ, R52 ;  /* 0x000000ffffd17224 */ /* 0x000fe200078e0034 */
[----:B------:R-:W-:Y:S01]  /*10c80*/  LEA R52, P5, R60, R0, 0x2 ;  /* 0x000000003c347211 */ /* 0x000fe200078a10ff */
[----:B------:R-:W-:Y:S01]  /*10c90*/  IMAD.MOV.U32 R78, RZ, RZ, R237 ;  /* 0x000000ffff4e7224 */ /* 0x000fe200078e00ed */
[----:B------:R-:W-:Y:S01]  /*10ca0*/  LEA.HI.X.SX32 R49, R61, R2, 0x2, P4 ;  /* 0x000000023d317211 */ /* 0x000fe200020f16ff */
[----:B------:R-:W-:Y:S01]  /*10cb0*/  IMAD.MOV.U32 R237, RZ, RZ, R234 ;  /* 0x000000ffffed7224 */ /* 0x000fe200078e00ea */
[----:B------:R-:W-:Y:S01]  /*10cc0*/  MOV R72, R224 ;  /* 0x000000e000487202 */ /* 0x000fe20000000f00 */
[----:B------:R-:W-:Y:S01]  /*10cd0*/  IMAD.MOV.U32 R234, RZ, RZ, R222 ;  /* 0x000000ffffea7224 */ /* 0x000fe200078e00de */
[----:B------:R-:W-:Y:S01]  /*10ce0*/  MOV R222, R220 ;  /* 0x000000dc00de7202 */ /* 0x000fe20000000f00 */
[----:B------:R-:W-:Y:S01]  /*10cf0*/  IMAD.MOV.U32 R75, RZ, RZ, R77 ;  /* 0x000000ffff4b7224 */ /* 0x000fe200078e004d */
[----:B------:R-:W-:Y:S01]  /*10d00*/  LEA R66, P2, R56, R0, 0x2 ;  /* 0x0000000038427211 */ /* 0x000fe200078410ff */
[----:B------:R-:W-:Y:S01]  /*10d10*/  IMAD.MOV.U32 R224, RZ, RZ, R53 ;  /* 0x000000ffffe07224 */ /* 0x000fe200078e0035 */
[----:B------:R-:W-:Y:S01]  /*10d20*/  LEA.HI.X.SX32 R53, R60, R2, 0x2, P5 ;  /* 0x000000023c357211 */ /* 0x000fe200028f16ff */
[----:B------:R-:W-:Y:S01]  /*10d30*/  IMAD.MOV.U32 R77, RZ, RZ, R238 ;  /* 0x000000ffff4d7224 */ /* 0x000fe200078e00ee */
[----:B------:R-:W-:Y:S01]  /*10d40*/  MOV R238, R235 ;  /* 0x000000eb00ee7202 */ /* 0x000fe20000000f00 */
[----:B------:R-:W-:Y:S01]  /*10d50*/  IMAD.MOV.U32 R220, RZ, RZ, R50 ;  /* 0x000000ffffdc7224 */ /* 0x000fe200078e0032 */
[----:B------:R-:W-:Y:S01]  /*10d60*/  LEA R50, P0, R58, R0, 0x2 ;  /* 0x000000003a327211 */ /* 0x000fe200078010ff */
[----:B------:R-:W-:Y:S01]  /*10d70*/  IMAD.MOV.U32 R235, RZ, RZ, R227 ;  /* 0x000000ffffeb7224 */ /* 0x000fe200078e00e3 */
[----:B------:R1:W-:Y:S01]  /*10d80*/  STL.64 [R1+0x2e8], R48 ;  /* 0x0002e83001007387 */ /* 0x0003e20000100a00 */
[----:B------:R-:W-:-:S02]  /*10d90*/  IMAD.MOV.U32 R227, RZ, RZ, R221 ;  /* 0x000000ffffe37224 */ /* 0x000fc400078e00dd */
[----:B------:R-:W-:Y:S01]  /*10da0*/  IMAD.MOV.U32 R61, RZ, RZ, R69 ;  /* 0x000000ffff3d7224 */ /* 0x000fe200078e0045 */
[-C--:B------:R-:W-:Y:S01]  /*10db0*/  LEA.HI.X.SX32 R61, R59, R2.reuse, 0x2, P6 ;  /* 0x000000023b3d7211 */ /* 0x080fe200030f16ff */
[----:B------:R-:W-:Y:S01]  /*10dc0*/  IMAD.MOV.U32 R221, RZ, RZ, R51 ;  /* 0x000000ffffdd7224 */ /* 0x000fe200078e0033 */
[----:B------:R-:W-:Y:S01]  /*10dd0*/  LEA.HI.X.SX32 R51, R58, R2, 0x2, P0 ;  /* 0x000000023a337211 */ /* 0x000fe200000f16ff */
[----:B-1----:R-:W4:Y:S04]  /*10de0*/  LDL.LU.64 R48, [R1+0x1608] ;  /* 0x0016080001307983 */ /* 0x002f280000300a00 */
[----:B------:R-:W-:Y:S04]  /*10df0*/  STL [R1+0x2c0], R66 ;  /* 0x0002c04201007387 */ /* 0x000fe80000100800 */
[----:B------:R1:W-:Y:S04]  /*10e00*/  STL.64 [R1+0x2e0], R52 ;  /* 0x0002e03401007387 */ /* 0x0003e80000100a00 */
[----:B-1----:R-:W2:Y:S01]  /*10e10*/  LDL.LU.64 R52, [R1+0x1600] ;  /* 0x0016000001347983 */ /* 0x002ea20000300a00 */
[----:B---3--:R-:W-:-:S05]  /*10e20*/  LEA R64, P3, R55, R0, 0x2 ;  /* 0x0000000037407211 */ /* 0x008fca00078610ff */
[----:B------:R-:W-:Y:S04]  /*10e30*/  STL [R1+0x2b8], R64 ;  /* 0x0002b84001007387 */ /* 0x000fe80000100800 */
[----:B------:R-:W-:Y:S04]  /*10e40*/  STL [R1+0x2dc], R61 ;  /* 0x0002dc3d01007387 */ /* 0x000fe80000100800 */
[----:B------:R1:W-:Y:S04]  /*10e50*/  STL.64 [R1+0x2d0], R50 ;  /* 0x0002d03201007387 */ /* 0x0003e80000100a00 */
[----:B-1----:R-:W3:Y:S01]  /*10e60*/  LDL.LU.64 R50, [R1+0x15f8] ;  /* 0x0015f80001327983 */ /* 0x002ee20000300a00 */
[----:B------:R-:W-:Y:S01]  /*10e70*/  IMAD.MOV.U32 R62, RZ, RZ, R70 ;  /* 0x000000ffff3e7224 */ /* 0x000fe200078e0046 */
[----:B------:R-:W-:Y:S01]  /*10e80*/  LEA R70, P4, R54, R0, 0x2 ;  /* 0x0000000036467211 */ /* 0x000fe200078810ff */
[----:B------:R-:W-:Y:S01]  /*10e90*/  IMAD.MOV.U32 R63, RZ, RZ, R71 ;  /* 0x000000ffff3f7224 */ /* 0x000fe200078e0047 */
[----:B------:R-:W-:Y:S01]  /*10ea0*/  MOV R60, R68 ;  /* 0x00000044003c7202 */ /* 0x000fe20000000f00 */
[----:B------:R-:W-:Y:S01]  /*10eb0*/  IMAD.MOV.U32 R60, RZ, RZ, R66 ;  /* 0x000000ffff3c7224 */ /* 0x000fe200078e0042 */
[-C--:B------:R-:W-:Y:S01]  /*10ec0*/  LEA.HI.X.SX32 R63, R57, R2.reuse, 0x2, P1 ;  /* 0x00000002393f7211 */ /* 0x080fe200008f16ff */
[----:B------:R-:W-:Y:S01]  /*10ed0*/  IMAD.MOV.U32 R61, RZ, RZ, R67 ;  /* 0x000000ffff3d7224 */ /* 0x000fe200078e0043 */
[----:B------:R-:W-:Y:S01]  /*10ee0*/  MOV R59, R65 ;  /* 0x00000041003b7202 */ /* 0x000fe20000000f00 */
[----:B------:R-:W-:Y:S01]  /*10ef0*/  IMAD.MOV.U32 R58, RZ, RZ, R64 ;  /* 0x000000ffff3a7224 */ /* 0x000fe200078e0040 */
[----:B------:R-:W-:-:S02]  /*10f00*/  LEA.HI.X.SX32 R61, R56, R2, 0x2, P2 ;  /* 0x00000002383d7211 */ /* 0x000fc400010f16ff */
[-C--:B------:R-:W-:Y:S02]  /*10f10*/  LEA.HI.X.SX32 R59, R55, R2.reuse, 0x2, P3 ;  /* 0x00000002373b7211 */ /* 0x080fe400018f16ff */
[----:B------:R-:W-:Y:S01]  /*10f20*/  LEA.HI.X.SX32 R71, R54, R2, 0x2, P4 ;  /* 0x0000000236477211 */ /* 0x000fe200020f16ff */
[----:B------:R-:W-:Y:S01]  /*10f30*/  STL [R1+0x2cc], R63 ;  /* 0x0002cc3f01007387 */ /* 0x000fe20000100800 */
[-C--:B----4-:R-:W-:Y:S02]  /*10f40*/  LEA R60, P2, R49, R0.reuse, 0x2 ;  /* 0x00000000313c7211 */ /* 0x090fe400078410ff */
[-C--:B------:R-:W-:Y:S01]  /*10f50*/  LEA R58, P3, R48, R0.reuse, 0x2 ;  /* 0x00000000303a7211 */ /* 0x080fe200078610ff */
[----:B------:R1:W-:Y:S01]  /*10f60*/  STL [R1+0x2c4], R61 ;  /* 0x0002c43d01007387 */ /* 0x0003e20000100800 */
[----:B--2---:R-:W-:-:S03]  /*10f70*/  LEA R56, P4, R47, R0, 0x2 ;  /* 0x000000002f387211 */ /* 0x004fc600078810ff */
[----:B------:R2:W-:Y:S01]  /*10f80*/  STL [R1+0x2bc], R59 ;  /* 0x0002bc3b01007387 */ /* 0x0005e20000100800 */
[----:B------:R-:W-:Y:S01]  /*10f90*/  IMAD R41, R41, UR59, RZ ;  /* 0x0000003b29297c24 */ /* 0x000fe2000f8e02ff */
[----:B------:R-:W-:Y:S02]  /*10fa0*/  LEA.HI.X.SX32 R57, R47, R2, 0x2, P4 ;  /* 0x000000022f397211 */ /* 0x000fe400020f16ff */
[----:B------:R-:W-:Y:S01]  /*10fb0*/  STL.64 [R1+0x2b0], R70 ;  /* 0x0002b04601007387 */ /* 0x000fe20000100a00 */
[CC--:B------:R-:W-:Y:S02]  /*10fc0*/  LEA R68, P5, R53.reuse, R0.reuse, 0x2 ;  /* 0x0000000035447211 */ /* 0x0c0fe400078a10ff */
[C---:B------:R-:W-:Y:S02]  /*10fd0*/  LEA R66, P6, R52.reuse, R0, 0x2 ;  /* 0x0000000034427211 */ /* 0x040fe400078c10ff */
[-C--:B------:R-:W-:Y:S02]  /*10fe0*/  LEA.HI.X.SX32 R69, R53, R2.reuse, 0x2, P5 ;  /* 0x0000000235457211 */ /* 0x080fe400028f16ff */
[----:B------:R-:W-:-:S02]  /*10ff0*/  LEA.HI.X.SX32 R67, R52, R2, 0x2, P6 ;  /* 0x0000000234437211 */ /* 0x000fc400030f16ff */
[----:B------:R-:W-:Y:S01]  /*11000*/  LEA R54, P5, R46, R0, 0x2 ;  /* 0x000000002e367211 */ /* 0x000fe200078a10ff */
[----:B------:R-:W-:Y:S01]  /*11010*/  STL.64 [R1+0x2a8], R68 ;  /* 0x0002a84401007387 */ /* 0x000fe20000100a00 */
[-C--:B-1----:R-:W-:Y:S02]  /*11020*/  LEA.HI.X.SX32 R61, R49, R2.reuse, 0x2, P2 ;  /* 0x00000002313d7211 */ /* 0x082fe400010f16ff */
[-C--:B--2---:R-:W-:Y:S01]  /*11030*/  LEA.HI.X.SX32 R59, R48, R2.reuse, 0x2, P3 ;  /* 0x00000002303b7211 */ /* 0x084fe200018f16ff */
[----:B------:R1:W-:Y:S01]  /*11040*/  STL.64 [R1+0x2a0], R66 ;  /* 0x0002a04201007387 */ /* 0x0003e20000100a00 */
[----:B------:R-:W-:Y:S01]  /*11050*/  IMAD R40, R40, UR59, RZ ;  /* 0x0000003b28287c24 */ /* 0x000fe2000f8e02ff */
[----:B------:R-:W-:Y:S01]  /*11060*/  LEA.HI.X.SX32 R55, R46, R2, 0x2, P5 ;  /* 0x000000022e377211 */ /* 0x000fe200028f16ff */
[----:B------:R-:W-:Y:S02]  /*11070*/  IMAD R39, R39, UR59, RZ ;  /* 0x0000003b27277c24 */ /* 0x000fe4000f8e02ff */
[----:B------:R-:W-:-:S02]  /*11080*/  IMAD R38, R38, UR59, RZ ;  /* 0x0000003b26267c24 */ /* 0x000fc4000f8e02ff */
[----:B------:R-:W-:Y:S01]  /*11090*/  IMAD R37, R37, UR59, RZ ;  /* 0x0000003b25257c24 */ /* 0x000fe2000f8e02ff */
[----:B-1----:R-:W-:-:S04]  /*110a0*/  LEA R66, P6, R45, R0, 0x2 ;  /* 0x000000002d427211 */ /* 0x002fc800078c10ff */
[----:B------:R-:W-:Y:S02]  /*110b0*/  LEA.HI.X.SX32 R67, R45, R2, 0x2, P6 ;  /* 0x000000022d437211 */ /* 0x000fe400030f16ff */
[----:B------:R-:W-:-:S04]  /*110c0*/  LEA R52, P6, R38, R0, 0x2 ;  /* 0x0000000026347211 */ /* 0x000fc800078c10ff */
[----:B------:R-:W-:Y:S01]  /*110d0*/  LEA.HI.X.SX32 R53, R38, R2, 0x2, P6 ;  /* 0x0000000226357211 */ /* 0x000fe200030f16ff */
[----:B------:R-:W-:Y:S02]  /*110e0*/  IMAD R127, R127, UR59, RZ ;  /* 0x0000003b7f7f7c24 */ /* 0x000fe4000f8e02ff */
[----:B------:R-:W-:Y:S02]  /*110f0*/  IMAD R252, R252, UR59, RZ ;  /* 0x0000003bfcfc7c24 */ /* 0x000fe4000f8e02ff */
[----:B------:R-:W-:Y:S01]  /*11100*/  IMAD R167, R167, UR31, RZ ;  /* 0x0000001fa7a77c24 */ /* 0x000fe2000f8e02ff */
[----:B------:R-:W-:Y:S01]  /*11110*/  ULDC UR31, c[0x0][0x240] ;  /* 0x00009000001f7ab9 */ /* 0x000fe20000000800 */
[----:B------:R-:W-:Y:S01]  /*11120*/  IMAD R153, R153, UR43, RZ ;  /* 0x0000002b99997c24 */ /* 0x000fe2000f8e02ff */
[----:B------:R-:W-:Y:S01]  /*11130*/  ULDC UR43, c[0x0][0x240] ;  /* 0x00009000002b7ab9 */ /* 0x000fe20000000800 */
[----:B------:R-:W-:Y:S01]  /*11140*/  IMAD R165, R165, UR61, RZ ;  /* 0x0000003da5a57c24 */ /* 0x000fe2000f8e02ff */
[----:B------:R-:W-:Y:S01]  /*11150*/  ULDC UR61, c[0x0][0x240] ;  /* 0x00009000003d7ab9 */ /* 0x000fe20000000800 */
[----:B------:R-:W-:-:S02]  /*11160*/  IMAD.MOV.U32 R68, RZ, RZ, R72 ;  /* 0x000000ffff447224 */ /* 0x000fc400078e0048 */
[----:B------:R-:W-:Y:S01]  /*11170*/  IMAD.MOV.U32 R69, RZ, RZ, R75 ;  /* 0x000000ffff457224 */ /* 0x000fe200078e004b */
[----:B------:R-:W-:Y:S01]  /*11180*/  MOV R70, R77 ;  /* 0x0000004d00467202 */ /* 0x000fe20000000f00 */
[----:B------:R-:W-:Y:S01]  /*11190*/  IMAD R152, R152, UR44, RZ ;  /* 0x0000002c98987c24 */ /* 0x000fe2000f8e02ff */
[----:B------:R-:W-:Y:S01]  /*111a0*/  ULDC UR44, c[0x0][0x240] ;  /* 0x00009000002c7ab9 */ /* 0x000fe20000000800 */
[----:B------:R-:W-:Y:S01]  /*111b0*/  IMAD.MOV.U32 R75, RZ, RZ, R76 ;  /* 0x000000ffff4b7224 */ /* 0x000fe200078e004c */
[----:B------:R-:W-:Y:S01]  /*111c0*/  MOV R76, R234 ;  /* 0x000000ea004c7202 */ /* 0x000fe20000000f00 */
[----:B------:R-:W-:Y:S01]  /*111d0*/  IMAD R175, R175, UR23, RZ ;  /* 0x00000017afaf7c24 */ /* 0x000fe2000f8e02ff */
[----:B------:R-:W-:Y:S01]  /*111e0*/  ULDC UR23, c[0x0][0x240] ;  /* 0x0000900000177ab9 */ /* 0x000fe20000000800 */
[----:B------:R-:W-:Y:S02]  /*111f0*/  IMAD R225, R225, UR31, RZ ;  /* 0x0000001fe1e17c24 */ /* 0x000fe4000f8e02ff */
[----:B------:R-:W-:Y:S01]  /*11200*/  IMAD R159, R159, UR37, RZ ;  /* 0x000000259f9f7c24 */ /* 0x000fe2000f8e02ff */
[----:B------:R-:W-:Y:S01]  /*11210*/  ULDC UR37, c[0x0][0x240] ;  /* 0x0000900000257ab9 */ /* 0x000fe20000000800 */
[----:B------:R-:W-:Y:S01]  /*11220*/  IMAD R173, R173, UR25, RZ ;  /* 0x00000019adad7c24 */ /* 0x000fe2000f8e02ff */
[----:B------:R-:W-:Y:S01]  /*11230*/  ULDC UR25, c[0x0][0x240] ;  /* 0x0000900000197ab9 */ /* 0x000fe20000000800 */
[----:B------:R-:W-:-:S02]  /*11240*/  IMAD R211, R211, UR43, RZ ;  /* 0x0000002bd3d37c24 */ /* 0x000fc4000f8e02ff */
[----:B------:R-:W-:Y:S02]  /*11250*/  IMAD R223, R223, UR61, RZ ;  /* 0x0000003ddfdf7c24 */ /* 0x000fe4000f8e02ff */
[----:B------:R-:W-:Y:S02]  /*11260*/  IMAD R210, R210, UR44, RZ ;  /* 0x0000002cd2d27c24 */ /* 0x000fe4000f8e02ff */
[----:B------:R-:W-:Y:S02]  /*11270*/  IMAD.MOV.U32 R71, RZ, RZ, R78 ;  /* 0x000000ffff477224 */ /* 0x000fe400078e004e */
[----:B------:R-:W-:Y:S02]  /*11280*/  IMAD R233, R233, UR23, RZ ;  /* 0x00000017e9e97c24 */ /* 0x000fe4000f8e02ff */
[----:B------:R-:W-:Y:S02]  /*11290*/  IMAD.MOV.U32 R72, RZ, RZ, R238 ;  /* 0x000000ffff487224 */ /* 0x000fe400078e00ee */
[----:B------:R-:W-:Y:S01]  /*112a0*/  IMAD.MOV.U32 R78, RZ, RZ, R226 ;  /* 0x000000ffff4e7224 */ /* 0x000fe200078e00e2 */
[----:B------:R-:W-:Y:S01]  /*112b0*/  MOV R226, R215 ;  /* 0x000000d700e27202 */ /* 0x000fe20000000f00 */
[----:B------:R-:W-:-:S02]  /*112c0*/  IMAD R217, R217, UR37, RZ ;  /* 0x00000025d9d97c24 */ /* 0x000fc4000f8e02ff */
[----:B------:R-:W-:Y:S02]  /*112d0*/  IMAD R231, R231, UR25, RZ ;  /* 0x00000019e7e77c24 */ /* 0x000fe4000f8e02ff */
[----:B------:R-:W-:Y:S02]  /*112e0*/  IMAD.MOV.U32 R77, RZ, RZ, R228 ;  /* 0x000000ffff4d7224 */ /* 0x000fe400078e00e4 */
[----:B------:R-:W-:Y:S02]  /*112f0*/  IMAD.MOV.U32 R238, RZ, RZ, R222 ;  /* 0x000000ffffee7224 */ /* 0x000fe400078e00de */
[----:B------:R-:W-:Y:S02]  /*11300*/  IMAD.MOV.U32 R234, RZ, RZ, R225 ;  /* 0x000000ffffea7224 */ /* 0x000fe400078e00e1 */
[----:B------:R-:W-:Y:S02]  /*11310*/  IMAD.MOV.U32 R228, RZ, RZ, R211 ;  /* 0x000000ffffe47224 */ /* 0x000fe400078e00d3 */
[----:B------:R-:W-:-:S02]  /*11320*/  IMAD.MOV.U32 R225, RZ, RZ, R223 ;  /* 0x000000ffffe17224 */ /* 0x000fc400078e00df */
[----:B------:R-:W-:Y:S02]  /*11330*/  IMAD.MOV.U32 R223, RZ, RZ, R214 ;  /* 0x000000ffffdf7224 */ /* 0x000fe400078e00d6 */
[----:B------:R-:W-:Y:S02]  /*11340*/  IMAD.MOV.U32 R222, RZ, RZ, R217 ;  /* 0x000000ffffde7224 */ /* 0x000fe400078e00d9 */
        /* <DEDUP_REMOVED lines=8> */
[----:B------:R-:W-:-:S02]  /*113d0*/  IMAD R230, R230, UR26, RZ ;  /* 0x0000001ae6e67c24 */ /* 0x000fc4000f8e02ff */
[----:B------:R-:W-:Y:S02]  /*113e0*/  IMAD R232, R232, UR24, RZ ;  /* 0x00000018e8e87c24 */ /* 0x000fe4000f8e02ff */
[----:B------:R-:W-:Y:S01]  /*113f0*/  IMAD R182, R182, UR16, RZ ;  /* 0x00000010b6b67c24 */ /* 0x000fe2000f8e02ff */
[----:B------:R-:W-:Y:S01]  /*11400*/  ULDC UR16, c[0x0][0x240] ;  /* 0x0000900000107ab9 */ /* 0x000fe20000000800 */
[----:B------:R-:W-:Y:S02]  /*11410*/  IMAD R229, R229, UR27, RZ ;  /* 0x0000001be5e57c24 */ /* 0x000fe4000f8e02ff */
[----:B------:R-:W-:Y:S02]  /*11420*/  IMAD R236, R236, UR20, RZ ;  /* 0x00000014ecec7c24 */ /* 0x000fe4000f8e02ff */
        /* <DEDUP_REMOVED lines=8> */
[----:B------:R-:W-:Y:S02]  /*114b0*/  IMAD R95, R95, UR59, RZ ;  /* 0x0000003b5f5f7c24 */ /* 0x000fe4000f8e02ff */
[----:B------:R-:W-:-:S02]  /*114c0*/  IMAD R96, R96, UR59, RZ ;  /* 0x0000003b60607c24 */ /* 0x000fc4000f8e02ff */
[----:B------:R-:W-:Y:S02]  /*114d0*/  IMAD R241, R241, UR15, RZ ;  /* 0x0000000ff1f17c24 */ /* 0x000fe4000f8e02ff */
[----:B------:R-:W-:Y:S02]  /*114e0*/  IMAD R97, R97, UR59, RZ ;  /* 0x0000003b61617c24 */ /* 0x000fe4000f8e02ff */
        /* <DEDUP_REMOVED lines=13> */
[----:B------:R-:W-:Y:S01]  /*115c0*/  IMAD R111, R111, UR59, RZ ;  /* 0x0000003b6f6f7c24 */ /* 0x000fe2000f8e02ff */
[CC--:B---3--:R-:W-:Y:S02]  /*115d0*/  LEA R64, P0, R51.reuse, R0.reuse, 0x2 ;  /* 0x0000000033407211 */ /* 0x0c8fe400078010ff */
[----:B------:R-:W-:Y:S02]  /*115e0*/  LEA R62, P1, R50, R0, 0x2 ;  /* 0x00000000323e7211 */ /* 0x000fe400078210ff */
[----:B------:R-:W-:-:S02]  /*115f0*/  LEA.HI.X.SX32 R65, R51, R2, 0x2, P0 ;  /* 0x0000000233417211 */ /* 0x000fc400000f16ff */
[----:B------:R-:W-:-:S03]  /*11600*/  LEA.HI.X.SX32 R63, R50, R2, 0x2, P1 ;  /* 0x00000002323f7211 */ /* 0x000fc600008f16ff */
[----:B------:R1:W-:Y:S04]  /*11610*/  STL.64 [R1+0x298], R64 ;  /* 0x0002984001007387 */ /* 0x0003e80000100a00 */
[----:B------:R2:W-:Y:S04]  /*11620*/  STL.64 [R1+0x290], R62 ;  /* 0x0002903e01007387 */ /* 0x0005e80000100a00 */
[----:B------:R3:W-:Y:S01]  /*11630*/  STL.64 [R1+0x288], R60 ;  /* 0x0002883c01007387 */ /* 0x0007e20000100a00 */
[----:B-1----:R-:W-:-:S03]  /*11640*/  LEA R64, P0, R44, R0, 0x2 ;  /* 0x000000002c407211 */ /* 0x002fc600078010ff */
[----:B------:R1:W-:Y:S01]  /*11650*/  STL.64 [R1+0x280], R58 ;  /* 0x0002803a01007387 */ /* 0x0003e20000100a00 */
[----:B--2---:R-:W-:-:S03]  /*11660*/  LEA R62, P1, R43, R0, 0x2 ;  /* 0x000000002b3e7211 */ /* 0x004fc600078210ff */
[----:B------:R2:W-:Y:S01]  /*11670*/  STL.64 [R1+0x278], R56 ;  /* 0x0002783801007387 */ /* 0x0005e20000100a00 */
[----:B------:R-:W-:Y:S02]  /*11680*/  LEA.HI.X.SX32 R65, R44, R2, 0x2, P0 ;  /* 0x000000022c417211 */ /* 0x000fe400000f16ff */
[C---:B---3--:R-:W-:Y:S01]  /*11690*/  LEA R60, P2, R42.reuse, R0, 0x2 ;  /* 0x000000002a3c7211 */ /* 0x048fe200078410ff */
[----:B------:R3:W-:Y:S01]  /*116a0*/  STL.64 [R1+0x270], R54 ;  /* 0x0002703601007387 */ /* 0x0007e20000100a00 */
[----:B------:R-:W-:Y:S02]  /*116b0*/  LEA.HI.X.SX32 R63, R43, R2, 0x2, P1 ;  /* 0x000000022b3f7211 */ /* 0x000fe400008f16ff */
[----:B-1----:R-:W-:Y:S02]  /*116c0*/  LEA R58, P3, R41, R0, 0x2 ;  /* 0x00000000293a7211 */ /* 0x002fe400078610ff */
[----:B------:R-:W-:Y:S02]  /*116d0*/  LEA.HI.X.SX32 R61, R42, R2, 0x2, P2 ;  /* 0x000000022a3d7211 */ /* 0x000fe400010f16ff */
[-C--:B--2---:R-:W-:Y:S01]  /*116e0*/  LEA R56, P4, R40, R0.reuse, 0x2 ;  /* 0x0000000028387211 */ /* 0x084fe200078810ff */
[----:B------:R-:W-:Y:S01]  /*116f0*/  STL.64 [R1+0x268], R66 ;  /* 0x0002684201007387 */ /* 0x000fe20000100a00 */
[----:B------:R-:W-:-:S02]  /*11700*/  LEA R50, P0, R37, R0, 0x2 ;  /* 0x0000000025327211 */ /* 0x000fc400078010ff */
[----:B---3--:R-:W-:Y:S02]  /*11710*/  LEA R54, P5, R39, R0, 0x2 ;  /* 0x0000000027367211 */ /* 0x008fe400078a10ff */
[----:B------:R-:W-:Y:S01]  /*11720*/  LEA.HI.X.SX32 R59, R41, R2, 0x2, P3 ;  /* 0x00000002293b7211 */ /* 0x000fe200018f16ff */
[----:B------:R-:W-:Y:S01]  /*11730*/  STL.64 [R1+0x260], R64 ;  /* 0x0002604001007387 */ /* 0x000fe20000100a00 */
[----:B------:R-:W-:Y:S02]  /*11740*/  LEA R48, P1, R36, R0, 0x2 ;  /* 0x0000000024307211 */ /* 0x000fe400078210ff */
[----:B------:R-:W-:Y:S01]  /*11750*/  LEA.HI.X.SX32 R57, R40, R2, 0x2, P4 ;  /* 0x0000000228397211 */ /* 0x000fe200020f16ff */
[----:B------:R-:W-:Y:S01]  /*11760*/  STL.64 [R1+0x258], R62 ;  /* 0x0002583e01007387 */ /* 0x000fe20000100a00 */
[----:B------:R-:W-:Y:S02]  /*11770*/  LEA R46, P2, R35, R0, 0x2 ;  /* 0x00000000232e7211 */ /* 0x000fe400078410ff */
[----:B------:R-:W-:Y:S01]  /*11780*/  LEA.HI.X.SX32 R55, R39, R2, 0x2, P5 ;  /* 0x0000000227377211 */ /* 0x000fe200028f16ff */
[----:B------:R-:W-:Y:S01]  /*11790*/  STL.64 [R1+0x250], R60 ;  /* 0x0002503c01007387 */ /* 0x000fe20000100a00 */
[----:B------:R-:W-:-:S02]  /*117a0*/  LEA R44, P3, R34, R0, 0x2 ;  /* 0x00000000222c7211 */ /* 0x000fc400078610ff */
[----:B------:R-:W-:Y:S01]  /*117b0*/  LEA R42, P4, R33, R0, 0x2 ;  /* 0x00000000212a7211 */ /* 0x000fe200078810ff */
[----:B------:R-:W-:Y:S01]  /*117c0*/  STL.64 [R1+0x248], R58 ;  /* 0x0002483a01007387 */ /* 0x000fe20000100a00 */
[----:B------:R-:W-:Y:S02]  /*117d0*/  LEA.HI.X.SX32 R51, R37, R2, 0x2, P0 ;  /* 0x0000000225337211 */ /* 0x000fe400000f16ff */
[----:B------:R-:W-:Y:S01]  /*117e0*/  LEA R40, P5, R32, R0, 0x2 ;  /* 0x0000000020287211 */ /* 0x000fe200078a10ff */
[----:B------:R-:W-:Y:S01]  /*117f0*/  STL.64 [R1+0x240], R56 ;  /* 0x0002403801007387 */ /* 0x000fe20000100a00 */
[-C--:B------:R-:W-:Y:S02]  /*11800*/  LEA.HI.X.SX32 R49, R36, R2.reuse, 0x2, P1 ;  /* 0x0000000224317211 */ /* 0x080fe400008f16ff */
[-C--:B------:R-:W-:Y:S01]  /*11810*/  LEA.HI.X.SX32 R47, R35, R2.reuse, 0x2, P2 ;  /* 0x00000002232f7211 */ /* 0x080fe200010f16ff */
[----:B------:R-:W-:Y:S01]  /*11820*/  STL.64 [R1+0x238], R54 ;  /* 0x0002383601007387 */ /* 0x000fe20000100a00 */
[----:B------:R-:W-:-:S02]  /*11830*/  LEA.HI.X.SX32 R45, R34, R2, 0x2, P3 ;  /* 0x00000002222d7211 */ /* 0x000fc400018f16ff */
[-C--:B------:R-:W-:Y:S01]  /*11840*/  LEA.HI.X.SX32 R43, R33, R2.reuse, 0x2, P4 ;  /* 0x00000002212b7211 */ /* 0x080fe200020f16ff */
[----:B------:R1:W-:Y:S01]  /*11850*/  STL.64 [R1+0x230], R52 ;  /* 0x0002303401007387 */ /* 0x0003e20000100a00 */
[----:B------:R-:W-:-:S03]  /*11860*/  LEA.HI.X.SX32 R41, R32, R2, 0x2, P5 ;  /* 0x0000000220297211 */ /* 0x000fc600028f16ff */
        /* <DEDUP_REMOVED lines=10> */
[----:B-1----:R-:W-:Y:S01]  /*11910*/  LEA R46, P2, R28, R0, 0x2 ;  /* 0x000000001c2e7211 */ /* 0x002fe200078410ff */
[----:B------:R1:W-:Y:S01]  /*11920*/  STL.64 [R1+0x200], R40 ;  /* 0x0002002801007387 */ /* 0x0003e20000100a00 */
[----:B------:R-:W-:Y:S02]  /*11930*/  LEA.HI.X.SX32 R49, R29, R2, 0x2, P1 ;  /* 0x000000021d317211 */ /* 0x000fe400008f16ff */
[----:B--2---:R-:W-:-:S02]  /*11940*/  LEA R44, P3, R27, R0, 0x2 ;  /* 0x000000001b2c7211 */ /* 0x004fc400078610ff */
[-C--:B------:R-:W-:Y:S02]  /*11950*/  LEA R38, P6, R24, R0.reuse, 0x2 ;  /* 0x0000000018267211 */ /* 0x080fe400078c10ff */
[----:B---3--:R-:W-:Y:S02]  /*11960*/  LEA R42, P4, R26, R0, 0x2 ;  /* 0x000000001a2a7211 */ /* 0x008fe400078810ff */
[----:B------:R-:W-:Y:S02]  /*11970*/  LEA.HI.X.SX32 R47, R28, R2, 0x2, P2 ;  /* 0x000000021c2f7211 */ /* 0x000fe400010f16ff */
[-C--:B-1----:R-:W-:Y:S01]  /*11980*/  LEA R40, P5, R25, R0.reuse, 0x2 ;  /* 0x0000000019287211 */ /* 0x082fe200078a10ff */
[----:B------:R-:W-:Y:S01]  /*11990*/  STL.64 [R1+0x1f8], R52 ;  /* 0x0001f83401007387 */ /* 0x000fe20000100a00 */
[----:B------:R-:W-:Y:S02]  /*119a0*/  LEA R36, P0, R23, R0, 0x2 ;  /* 0x0000000017247211 */ /* 0x000fe400078010ff */
[----:B------:R-:W-:Y:S01]  /*119b0*/  LEA.HI.X.SX32 R45, R27, R2, 0x2, P3 ;  /* 0x000000021b2d7211 */ /* 0x000fe200018f16ff */
[----:B------:R-:W-:Y:S01]  /*119c0*/  STL.64 [R1+0x1f0], R50 ;  /* 0x0001f03201007387 */ /* 0x000fe20000100a00 */
[----:B------:R-:W-:-:S02]  /*119d0*/  LEA R34, P1, R22, R0, 0x2 ;  /* 0x0000000016227211 */ /* 0x000fc400078210ff */
        /* <DEDUP_REMOVED lines=12> */
[-C--:B------:R-:W-:Y:S01]  /*11aa0*/  LEA.HI.X.SX32 R35, R22, R2.reuse, 0x2, P1 ;  /* 0x0000000216237211 */ /* 0x080fe200008f16ff */
[----:B------:R-:W-:Y:S01]  /*11ab0*/  STL.64 [R1+0x1c8], R40 ;  /* 0x0001c82801007387 */ /* 0x000fe20000100a00 */
[-C--:B------:R-:W-:Y:S02]  /*11ac0*/  LEA.HI.X.SX32 R33, R21, R2.reuse, 0x2, P2 ;  /* 0x0000000215217211 */ /* 0x080fe400010f16ff */
[-C--:B------:R-:W-:Y:S01]  /*11ad0*/  LEA.HI.X.SX32 R31, R20, R2.reuse, 0x2, P3 ;  /* 0x00000002141f7211 */ /* 0x080fe200018f16ff */
[----:B------:R1:W-:Y:S01]  /*11ae0*/  STL.64 [R1+0x1c0], R38 ;  /* 0x0001c02601007387 */ /* 0x0003e20000100a00 */
[----:B------:R-:W-:-:S02]  /*11af0*/  LEA.HI.X.SX32 R29, R19, R2, 0x2, P4 ;  /* 0x00000002131d7211 */ /* 0x000fc400020f16ff */
[----:B------:R-:W-:Y:S01]  /*11b00*/  LEA.HI.X.SX32 R27, R18, R2, 0x2, P5 ;  /* 0x00000002121b7211 */ /* 0x000fe200028f16ff */
        /* <DEDUP_REMOVED lines=20> */
[-C--:B------:R-:W-:Y:S01]  /*11c50*/  LEA.HI.X.SX32 R31, R13, R2.reuse, 0x2, P3 ;  /* 0x000000020d1f7211 */ /* 0x080fe200018f16ff */
[----:B------:R-:W-:Y:S01]  /*11c60*/  STL.64 [R1+0x180], R36 ;  /* 0x0001802401007387 */ /* 0x000fe20000100a00 */
[----:B------:R-:W-:-:S02]  /*11c70*/  LEA.HI.X.SX32 R29, R12, R2, 0x2, P4 ;  /* 0x000000020c1d7211 */ /* 0x000fc400020f16ff */
        /* <DEDUP_REMOVED lines=11> */
[-C--:B------:R-:W-:Y:S02]  /*11d30*/  LEA.HI.X.SX32 R21, R8, R2.reuse, 0x2, P1 ;  /* 0x0000000208157211 */ /* 0x080fe400008f16ff */
[-C--:B------:R-:W-:Y:S01]  /*11d40*/  LEA.HI.X.SX32 R19, R7, R2.reuse, 0x2, P2 ;  /* 0x0000000207137211 */ /* 0x080fe200010f16ff */
[----:B------:R1:W-:Y:S01]  /*11d50*/  STL.64 [R1+0x158], R26 ;  /* 0x0001581a01007387 */ /* 0x0003e20000100a00 */
[----:B------:R-:W-:-:S03]  /*11d60*/  LEA.HI.X.SX32 R17, R127, R2, 0x2, P3 ;  /* 0x000000027f117211 */ /* 0x000fc600018f16ff */
[----:B------:R2:W-:Y:S01]  /*11d70*/  STL.64 [R1+0x150], R24 ;  /* 0x0001501801007387 */ /* 0x0005e20000100a00 */
[----:B------:R-:W-:-:S03]  /*11d80*/  LEA.HI.X.SX32 R15, R252, R2, 0x2, P4 ;  /* 0x00000002fc0f7211 */ /* 0x000fc600020f16ff */
[----:B------:R3:W-:Y:S01]  /*11d90*/  STL.64 [R1+0x148], R22 ;  /* 0x0001481601007387 */ /* 0x0007e20000100a00 */
[----:B------:R-:W-:Y:S01]  /*11da0*/  IMAD.MOV.U32 R64, RZ, RZ, R73 ;  /* 0x000000ffff407224 */ /* 0x000fe200078e0049 */
[-C--:B-1----:R-:W-:Y:S02]  /*11db0*/  LEA R26, P5, R209, R0.reuse, 0x2 ;  /* 0x00000000d11a7211 */ /* 0x082fe400078a10ff */
[----:B------:R1:W-:Y:S01]  /*11dc0*/  STL.64 [R1+0x140], R20 ;  /* 0x0001401401007387 */ /* 0x0003e20000100a00 */
[----:B------:R-:W-:Y:S01]  /*11dd0*/  IMAD.MOV.U32 R73, RZ, RZ, R237 ;  /* 0x000000ffff497224 */ /* 0x000fe200078e00ed */
[-C--:B--2---:R-:W-:Y:S02]  /*11de0*/  LEA R24, P6, R208, R0.reuse, 0x2 ;  /* 0x00000000d0187211 */ /* 0x084fe400078c10ff */
[----:B------:R2:W-:Y:S01]  /*11df0*/  STL.64 [R1+0x138], R18 ;  /* 0x0001381201007387 */ /* 0x0005e20000100a00 */
[----:B---3--:R-:W-:-:S03]  /*11e00*/  LEA R22, P0, R74, R0, 0x2 ;  /* 0x000000004a167211 */ /* 0x008fc600078010ff */
[----:B------:R3:W-:Y:S01]  /*11e10*/  STL.64 [R1+0x130], R16 ;  /* 0x0001301001007387 */ /* 0x0007e20000100a00 */
[-C--:B------:R-:W-:Y:S01]  /*11e20*/  LEA.HI.X.SX32 R27, R209, R2.reuse, 0x2, P5 ;  /* 0x00000002d11b7211 */ /* 0x080fe200028f16ff */
[----:B------:R-:W-:Y:S01]  /*11e30*/  IMAD.MOV.U32 R237, RZ, RZ, R221 ;  /* 0x000000ffffed7224 */ /* 0x000fe200078e00dd */
[----:B------:R-:W-:Y:S02]  /*11e40*/  LEA.HI.X.SX32 R23, R74, R2, 0x2, P0 ;  /* 0x000000024a177211 */ /* 0x000fe400000f16ff */
[-C--:B-1----:R-:W-:Y:S01]  /*11e50*/  LEA R20, P1, R213, R0.reuse, 0x2 ;  /* 0x00000000d5147211 */ /* 0x082fe200078210ff */
[----:B------:R1:W-:Y:S01]  /*11e60*/  STL.64 [R1+0x128], R14 ;  /* 0x0001280e01007387 */ /* 0x0003e20000100a00 */
[-C--:B------:R-:W-:Y:S01]  /*11e70*/  LEA R8, P5, R68, R0.reuse, 0x2 ;  /* 0x0000000044087211 */ /* 0x080fe200078a10ff */
[----:B------:R-:W-:Y:S01]  /*11e80*/  IMAD.MOV.U32 R74, RZ, RZ, R235 ;  /* 0x000000ffff4a7224 */ /* 0x000fe200078e00eb */
[----:B--2---:R-:W-:Y:S02]  /*11e90*/  LEA R18, P2, R219, R0, 0x2 ;  /* 0x00000000db127211 */ /* 0x004fe400078410ff */
[----:B------:R-:W-:-:S02]  /*11ea0*/  LEA.HI.X.SX32 R25, R208, R2, 0x2, P6 ;  /* 0x00000002d0197211 */ /* 0x000fc400030f16ff */
[----:B---3--:R-:W-:Y:S02]  /*11eb0*/  LEA R16, P3, R216, R0, 0x2 ;  /* 0x00000000d8107211 */ /* 0x008fe400078610ff */
[----:B------:R-:W-:Y:S01]  /*11ec0*/  MOV R66, R70 ;  /* 0x0000004600427202 */ /* 0x000fe20000000f00 */
[----:B------:R-:W-:Y:S01]  /*11ed0*/  IMAD.MOV.U32 R70, RZ, RZ, R76 ;  /* 0x000000ffff467224 */ /* 0x000fe200078e004c */
[----:B------:R-:W-:Y:S02]  /*11ee0*/  MOV R235, R220 ;  /* 0x000000dc00eb7202 */ /* 0x000fe40000000f00 */
[----:B-1----:R-:W-:Y:S01]  /*11ef0*/  LEA R14, P4, R218, R0, 0x2 ;  /* 0x00000000da0e7211 */ /* 0x002fe200078810ff */
[----:B------:R-:W-:Y:S01]  /*11f00*/  IMAD.MOV.U32 R221, RZ, RZ, R210 ;  /* 0x000000ffffdd7224 */ /* 0x000fe200078e00d2 */
[----:B------:R-:W-:Y:S01]  /*11f10*/  LEA.HI.X.SX32 R21, R213, R2, 0x2, P1 ;  /* 0x00000002d5157211 */ /* 0x000fe200008f16ff */
[----:B------:R-:W-:Y:S01]  /*11f20*/  IMAD.MOV.U32 R220, RZ, RZ, R212 ;  /* 0x000000ffffdc7224 */ /* 0x000fe200078e00d4 */
[----:B------:R-:W-:Y:S01]  /*11f30*/  LEA R208, P6, R227, R0, 0x2 ;  /* 0x00000000e3d07211 */ /* 0x000fe200078c10ff */
[----:B------:R-:W-:Y:S01]  /*11f40*/  IMAD.MOV.U32 R65, RZ, RZ, R69 ;  /* 0x000000ffff417224 */ /* 0x000fe200078e0045 */
[----:B------:R-:W-:Y:S01]  /*11f50*/  LEA.HI.X.SX32 R19, R219, R2, 0x2, P2 ;  /* 0x00000002db137211 */ /* 0x000fe200010f16ff */
[----:B------:R-:W-:Y:S01]  /*11f60*/  IMAD.MOV.U32 R76, RZ, RZ, R237 ;  /* 0x000000ffff4c7224 */ /* 0x000fe200078e00ed */
[----:B------:R-:W-:Y:S01]  /*11f70*/  STL.64 [R1+0x120], R26 ;  /* 0x0001201a01007387 */ /* 0x000fe20000100a00 */
[----:B------:R-:W-:Y:S01]  /*11f80*/  LEA R210, P0, R224, R0, 0x2 ;  /* 0x00000000e0d27211 */ /* 0x000fe200078010ff */
[----:B------:R-:W-:Y:S01]  /*11f90*/  IMAD.MOV.U32 R69, RZ, RZ, R74 ;  /* 0x000000ffff457224 */ /* 0x000fe200078e004a */
[-C--:B------:R-:W-:Y:S01]  /*11fa0*/  LEA.HI.X.SX32 R17, R216, R2.reuse, 0x2, P3 ;  /* 0x00000002d8117211 */ /* 0x080fe200018f16ff */
[----:B------:R-:W-:Y:S01]  /*11fb0*/  IMAD.MOV.U32 R237, RZ, RZ, R233 ;  /* 0x000000ffffed7224 */ /* 0x000fe200078e00e9 */
[----:B------:R-:W-:Y:S01]  /*11fc0*/  LEA.HI.X.SX32 R9, R68, R2, 0x2, P5 ;  /* 0x0000000244097211 */ /* 0x000fe200028f16ff */
[----:B------:R-:W-:Y:S01]  /*11fd0*/  STL.64 [R1+0x118], R24 ;  /* 0x0001181801007387 */ /* 0x000fe20000100a00 */
[----:B------:R-:W-:Y:S01]  /*11fe0*/  LEA R212, P1, R64, R0, 0x2 ;  /* 0x0000000040d47211 */ /* 0x000fe200078210ff */
[----:B------:R-:W-:Y:S01]  /*11ff0*/  IMAD.MOV.U32 R68, RZ, RZ, R73 ;  /* 0x000000ffff447224 */ /* 0x000fe200078e0049 */
[----:B------:R-:W-:Y:S01]  /*12000*/  LEA.HI.X.SX32 R15, R218, R2, 0x2, P4 ;  /* 0x00000002da0f7211 */ /* 0x000fe200020f16ff */
[----:B------:R-:W-:Y:S01]  /*12010*/  IMAD.MOV.U32 R74, RZ, RZ, R238 ;  /* 0x000000ffff4a7224 */ /* 0x000fe200078e00ee */
[----:B------:R1:W-:Y:S01]  /*12020*/  STL.64 [R1+0x110], R22 ;  /* 0x0001101601007387 */ /* 0x0003e20000100a00 */
[----:B------:R-:W-:Y:S01]  /*12030*/  IMAD.MOV.U32 R233, RZ, RZ, R231 ;  /* 0x000000ffffe97224 */ /* 0x000fe200078e00e7 */
[-C--:B------:R-:W-:Y:S01]  /*12040*/  LEA R214, P2, R79, R0.reuse, 0x2 ;  /* 0x000000004fd67211 */ /* 0x080fe200078410ff */
[----:B------:R-:W-:Y:S01]  /*12050*/  IMAD.MOV.U32 R73, RZ, RZ, R78 ;  /* 0x000000ffff497224 */ /* 0x000fe200078e004e */
[----:B------:R-:W-:Y:S01]  /*12060*/  STL.64 [R1+0x108], R20 ;  /* 0x0001081401007387 */ /* 0x000fe20000100a00 */
[----:B------:R-:W-:Y:S01]  /*12070*/  IMAD.MOV.U32 R238, RZ, RZ, R228 ;  /* 0x000000ffffee7224 */ /* 0x000fe200078e00e4 */
[----:B------:R-:W-:Y:S01]  /*12080*/  LEA R216, P3, R80, R0, 0x2 ;  /* 0x0000000050d87211 */ /* 0x000fe200078610ff */
[----:B------:R-:W-:Y:S01]  /*12090*/  IMAD.MOV.U32 R231, RZ, RZ, R226 ;  /* 0x000000ffffe77224 */ /* 0x000fe200078e00e2 */
[----:B------:R-:W-:Y:S01]  /*120a0*/  MOV R78, R234 ;  /* 0x000000ea004e7202 */ /* 0x000fe20000000f00 */
[----:B------:R-:W-:Y:S01]  /*120b0*/  IMAD.MOV.U32 R226, RZ, RZ, R225 ;  /* 0x000000ffffe27224 */ /* 0x000fe200078e00e1 */
[----:B------:R-:W-:Y:S01]  /*120c0*/  LEA.HI.X.SX32 R209, R227, R2, 0x2, P6 ;  /* 0x00000002e3d17211 */ /* 0x000fe200030f16ff */
[----:B------:R-:W-:Y:S01]  /*120d0*/  IMAD.MOV.U32 R228, RZ, RZ, R223 ;  /* 0x000000ffffe47224 */ /* 0x000fe200078e00df */
[----:B------:R-:W-:Y:S01]  /*120e0*/  STL.64 [R1+0x100], R18 ;  /* 0x0001001201007387 */ /* 0x000fe20000100a00 */
[----:B------:R-:W-:Y:S01]  /*120f0*/  LEA R218, P4, R81, R0, 0x2 ;  /* 0x0000000051da7211 */ /* 0x000fe200078810ff */
[----:B------:R-:W-:Y:S01]  /*12100*/  IMAD.MOV.U32 R67, RZ, RZ, R71 ;  /* 0x000000ffff437224 */ /* 0x000fe200078e0047 */
[----:B------:R-:W-:Y:S01]  /*12110*/  MOV R234, R220 ;  /* 0x000000dc00ea7202 */ /* 0x000fe20000000f00 */
[----:B------:R2:W-:Y:S01]  /*12120*/  STL.64 [R1+0xf8], R16 ;  /* 0x0000f81001007387 */ /* 0x0005e20000100a00 */
[----:B------:R-:W-:Y:S01]  /*12130*/  LEA.HI.X.SX32 R211, R224, R2, 0x2, P0 ;  /* 0x00000002e0d37211 */ /* 0x000fe200000f16ff */
[----:B------:R-:W-:Y:S01]  /*12140*/  IMAD.MOV.U32 R227, RZ, RZ, R222 ;  /* 0x000000ffffe37224 */ /* 0x000fe200078e00de */
[----:B------:R-:W-:Y:S01]  /*12150*/  LEA R220, P5, R82, R0, 0x2 ;  /* 0x0000000052dc7211 */ /* 0x000fe200078a10ff */
[----:B------:R3:W-:Y:S01]  /*12160*/  STL.64 [R1+0xf0], R14 ;  /* 0x0000f00e01007387 */ /* 0x0007e20000100a00 */
[----:B------:R-:W-:Y:S01]  /*12170*/  LEA.HI.X.SX32 R213, R64, R2, 0x2, P1 ;  /* 0x0000000240d57211 */ /* 0x000fe200008f16ff */
[----:B------:R-:W-:Y:S01]  /*12180*/  IMAD.MOV.U32 R63, RZ, RZ, R69 ;  /* 0x000000ffff3f7224 */ /* 0x000fe200078e0045 */
[----:B------:R-:W-:Y:S01]  /*12190*/  MOV R71, R77 ;  /* 0x0000004d00477202 */ /* 0x000fe20000000f00 */
[----:B------:R4:W-:Y:S01]  /*121a0*/  STL.64 [R1+0xe8], R8 ;  /* 0x0000e80801007387 */ /* 0x0009e20000100a00 */
[----:B------:R-:W-:Y:S01]  /*121b0*/  LEA R222, P6, R83, R0, 0x2 ;  /* 0x0000000053de7211 */ /* 0x000fe200078c10ff */
[----:B------:R-:W-:Y:S01]  /*121c0*/  IMAD.MOV.U32 R77, RZ, RZ, R235 ;  /* 0x000000ffff4d7224 */ /* 0x000fe200078e00eb */
[----:B------:R-:W-:Y:S01]  /*121d0*/  LEA.HI.X.SX32 R215, R79, R2, 0x2, P2 ;  /* 0x000000024fd77211 */ /* 0x000fe200010f16ff */
[----:B------:R-:W-:Y:S01]  /*121e0*/  IMAD.MOV.U32 R61, RZ, RZ, R226 ;  /* 0x000000ffff3d7224 */ /* 0x000fe200078e00e2 */
[----:B------:R-:W-:Y:S01]  /*121f0*/  LEA R224, P0, R84, R0, 0x2 ;  /* 0x0000000054e07211 */ /* 0x000fe200078010ff */
[----:B------:R-:W-:Y:S01]  /*12200*/  IMAD.MOV.U32 R235, RZ, RZ, R221 ;  /* 0x000000ffffeb7224 */ /* 0x000fe200078e00dd */
[----:B------:R-:W-:Y:S01]  /*12210*/  LEA.HI.X.SX32 R217, R80, R2, 0x2, P3 ;  /* 0x0000000250d97211 */ /* 0x000fe200018f16ff */
[----:B------:R-:W-:Y:S01]  /*12220*/  STL.64 [R1+0x1538], R208 ;  /* 0x001538d001007387 */ /* 0x000fe20000100a00 */
[----:B------:R-:W-:Y:S01]  /*12230*/  IMAD.MOV.U32 R59, RZ, RZ, R67 ;  /* 0x000000ffff3b7224 */ /* 0x000fe200078e0043 */
[----:B------:R-:W-:Y:S01]  /*12240*/  MOV R69, R228 ;  /* 0x000000e400457202 */ /* 0x000fe20000000f00 */
[----:B------:R-:W-:Y:S01]  /*12250*/  IMAD.MOV.U32 R57, RZ, RZ, R70 ;  /* 0x000000ffff397224 */ /* 0x000fe200078e0046 */
[----:B------:R-:W-:Y:S01]  /*12260*/  LEA R226, P1, R85, R0, 0x2 ;  /* 0x0000000055e27211 */ /* 0x000fe200078210ff */
[----:B------:R-:W-:Y:S01]  /*12270*/  STL.64 [R1+0x1520], R210 ;  /* 0x001520d201007387 */ /* 0x000fe20000100a00 */
        /* <DEDUP_REMOVED lines=9> */
[----:B------:R-:W-:Y:S01]  /*12310*/  LEA.HI.X.SX32 R223, R83, R2, 0x2, P6 ;  /* 0x0000000253df7211 */ /* 0x000fe200030f16ff */
[----:B------:R-:W-:Y:S01]  /*12320*/  IMAD.MOV.U32 R68, RZ, RZ, R227 ;  /* 0x000000ffff447224 */ /* 0x000fe200078e00e3 */
[----:B------:R-:W-:Y:S01]  /*12330*/  MOV R60, R66 ;  /* 0x00000042003c7202 */ /* 0x000fe20000000f00 */
[----:B------:R-:W-:Y:S01]  /*12340*/  STL.64 [R1+0x14e0], R214 ;  /* 0x0014e0d601007387 */ /* 0x000fe20000100a00 */
[----:B------:R-:W-:Y:S01]  /*12350*/  MOV R50, R234 ;  /* 0x000000ea00327202 */ /* 0x000fe20000000f00 */
[----:B------:R-:W-:Y:S01]  /*12360*/  IMAD.MOV.U32 R73, RZ, RZ, R236 ;  /* 0x000000ffff497224 */ /* 0x000fe200078e00ec */
[----:B------:R-:W-:Y:S01]  /*12370*/  LEA R232, P4, R88, R0, 0x2 ;  /* 0x0000000058e87211 */ /* 0x000fe200078810ff */
[----:B------:R-:W-:Y:S01]  /*12380*/  IMAD.MOV.U32 R66, RZ, RZ, R229 ;  /* 0x000000ffff427224 */ /* 0x000fe200078e00e5 */
[----:B------:R-:W-:Y:S01]  /*12390*/  LEA.HI.X.SX32 R225, R84, R2, 0x2, P0 ;  /* 0x0000000254e17211 */ /* 0x000fe200000f16ff */
[----:B------:R-:W-:Y:S01]  /*123a0*/  STL.64 [R1+0x14c0], R216 ;  /* 0x0014c0d801007387 */ /* 0x000fe20000100a00 */
[----:B------:R-:W-:Y:S01]  /*123b0*/  LEA R234, P5, R89, R0, 0x2 ;  /* 0x0000000059ea7211 */ /* 0x000fe200078a10ff */
[----:B------:R-:W-:Y:S01]  /*123c0*/  IMAD.MOV.U32 R55, RZ, RZ, R74 ;  /* 0x000000ffff377224 */ /* 0x000fe200078e004a */
[----:B------:R-:W-:Y:S01]  /*123d0*/  LEA.HI.X.SX32 R227, R85, R2, 0x2, P1 ;  /* 0x0000000255e37211 */ /* 0x000fe200008f16ff */
[----:B------:R-:W-:Y:S01]  /*123e0*/  IMAD.MOV.U32 R53, RZ, RZ, R77 ;  /* 0x000000ffff357224 */ /* 0x000fe200078e004d */
[----:B------:R-:W-:Y:S01]  /*123f0*/  STL.64 [R1+0x14a8], R218 ;  /* 0x0014a8da01007387 */ /* 0x000fe20000100a00 */
[----:B------:R-:W-:Y:S01]  /*12400*/  IMAD.MOV.U32 R52, RZ, RZ, R238 ;  /* 0x000000ffff347224 */ /* 0x000fe200078e00ee */
        /* <DEDUP_REMOVED lines=9> */
[----:B------:R-:W-:Y:S01]  /*124a0*/  STL.64 [R1+0x1550], R222 ;  /* 0x001550de01007387 */ /* 0x000fe20000100a00 */
[----:B------:R-:W-:Y:S01]  /*124b0*/  MOV R56, R71 ;  /* 0x0000004700387202 */ /* 0x000fe20000000f00 */
[----:B------:R-:W-:Y:S01]  /*124c0*/  IMAD.MOV.U32 R54, RZ, RZ, R76 ;  /* 0x000000ffff367224 */ /* 0x000fe200078e004c */
[----:B------:R-:W-:Y:S01]  /*124d0*/  LEA R240, P1, R92, R0, 0x2 ;  /* 0x000000005cf07211 */ /* 0x000fe200078210ff */
[----:B------:R-:W-:Y:S01]  /*124e0*/  IMAD.MOV.U32 R71, RZ, RZ, R237 ;  /* 0x000000ffff477224 */ /* 0x000fe200078e00ed */
[----:B------:R-:W-:Y:S01]  /*124f0*/  LEA.HI.X.SX32 R233, R88, R2, 0x2, P4 ;  /* 0x0000000258e97211 */ /* 0x000fe200020f16ff */
[----:B------:R-:W-:Y:S01]  /*12500*/  STL.64 [R1+0x1540], R224 ;  /* 0x001540e001007387 */ /* 0x000fe20000100a00 */
[----:B-1----:R-:W-:-:S02]  /*12510*/  LEA R22, P2, R93, R0, 0x2 ;  /* 0x000000005d167211 */ /* 0x002fc400078410ff */
[----:B------:R-:W-:Y:S01]  /*12520*/  LEA.HI.X.SX32 R235, R89, R2, 0x2, P5 ;  /* 0x0000000259eb7211 */ /* 0x000fe200028f16ff */
[----:B------:R-:W-:Y:S01]  /*12530*/  STL.64 [R1+0x1528], R226 ;  /* 0x001528e201007387 */ /* 0x000fe20000100a00 */
[----:B------:R-:W-:Y:S01]  /*12540*/  MOV R62, R78 ;  /* 0x0000004e003e7202 */ /* 0x000fe20000000f00 */
[----:B------:R-:W-:Y:S01]  /*12550*/  IMAD.MOV.U32 R78, RZ, RZ, R241 ;  /* 0x000000ffff4e7224 */ /* 0x000fe200078e00f1 */
[----:B------:R-:W-:Y:S01]  /*12560*/  MOV R76, R239 ;  /* 0x000000ef004c7202 */ /* 0x000fe20000000f00 */
[----:B------:R-:W-:Y:S01]  /*12570*/  STL.64 [R1+0x1508], R228 ;  /* 0x001508e401007387 */ /* 0x000fe20000100a00 */
[----:B--2---:R-:W-:Y:S02]  /*12580*/  LEA R16, P3, R94, R0, 0x2 ;  /* 0x000000005e107211 */ /* 0x004fe400078610ff */
        /* <DEDUP_REMOVED lines=11> */
[----:B---3--:R-:W-:-:S02]  /*12640*/  LEA R14, P0, R98, R0, 0x2 ;  /* 0x00000000620e7211 */ /* 0x008fc400078010ff */
[-C--:B------:R-:W-:Y:S01]  /*12650*/  LEA.HI.X.SX32 R17, R94, R2.reuse, 0x2, P3 ;  /* 0x000000025e117211 */ /* 0x080fe200018f16ff */
[----:B------:R-:W-:Y:S01]  /*12660*/  STL.64 [R1+0x1558], R238 ;  /* 0x001558ee01007387 */ /* 0x000fe20000100a00 */
[-C--:B------:R-:W-:Y:S02]  /*12670*/  LEA.HI.X.SX32 R21, R95, R2.reuse, 0x2, P4 ;  /* 0x000000025f157211 */ /* 0x080fe400020f16ff */
[----:B------:R-:W-:Y:S01]  /*12680*/  LEA.HI.X.SX32 R19, R96, R2, 0x2, P5 ;  /* 0x0000000260137211 */ /* 0x000fe200028f16ff */
[----:B------:R-:W-:Y:S01]  /*12690*/  STL.64 [R1+0x1548], R240 ;  /* 0x001548f001007387 */ /* 0x000fe20000100a00 */
[----:B----4-:R-:W-:Y:S02]  /*126a0*/  LEA R8, P1, R99, R0, 0x2 ;  /* 0x0000000063087211 */ /* 0x010fe400078210ff */
[-C--:B------:R-:W-:Y:S01]  /*126b0*/  LEA.HI.X.SX32 R25, R97, R2.reuse, 0x2, P6 ;  /* 0x0000000261197211 */ /* 0x080fe200030f16ff */
[----:B------:R1:W-:Y:S01]  /*126c0*/  STL.64 [R1+0x370], R22 ;  /* 0x0003701601007387 */ /* 0x0003e20000100a00 */
[----:B------:R-:W-:-:S03]  /*126d0*/  LEA.HI.X.SX32 R15, R98, R2, 0x2, P0 ;  /* 0x00000002620f7211 */ /* 0x000fc600000f16ff */
[----:B------:R2:W-:Y:S01]  /*126e0*/  STL.64 [R1+0x378], R16 ;  /* 0x0003781001007387 */ /* 0x0005e20000100a00 */
[----:B------:R-:W-:-:S03]  /*126f0*/  LEA.HI.X.SX32 R9, R99, R2, 0x2, P1 ;  /* 0x0000000263097211 */ /* 0x000fc600008f16ff */
        /* <DEDUP_REMOVED lines=13> */
[----:B------:R-:W-:Y:S02]  /*127d0*/  LEA.HI.X.SX32 R19, R103, R2, 0x2, P5 ;  /* 0x0000000267137211 */ /* 0x000fe400028f16ff */
[C---:B---3--:R-:W-:Y:S01]  /*127e0*/  LEA R14, P0, R105.reuse, R0, 0x2 ;  /* 0x00000000690e7211 */ /* 0x048fe200078010ff */
[----:B------:R2:W-:Y:S01]  /*127f0*/  STL.64 [R1+0x3a8], R22 ;  /* 0x0003a81601007387 */ /* 0x0005e20000100a00 */
[-C--:B------:R-:W-:Y:S01]  /*12800*/  LEA.HI.X.SX32 R25, R104, R2.reuse, 0x2, P6 ;  /* 0x0000000268197211 */ /* 0x080fe200030f16ff */
[----:B------:R-:W-:Y:S01]  /*12810*/  IMAD R112, R112, UR59, RZ ;  /* 0x0000003b70707c24 */ /* 0x000fe2000f8e02ff */
[----:B------:R-:W-:Y:S02]  /*12820*/  LEA.HI.X.SX32 R15, R105, R2, 0x2, P0 ;  /* 0x00000002690f7211 */ /* 0x000fe400000f16ff */
[----:B-1----:R-:W-:Y:S01]  /*12830*/  LEA R8, P1, R106, R0, 0x2 ;  /* 0x000000006a087211 */ /* 0x002fe200078210ff */
[----:B------:R1:W-:Y:S01]  /*12840*/  STL.64 [R1+0x3b0], R16 ;  /* 0x0003b01001007387 */ /* 0x0003e20000100a00 */
[----:B------:R-:W-:-:S02]  /*12850*/  IMAD R113, R113, UR59, RZ ;  /* 0x0000003b71717c24 */ /* 0x000fc4000f8e02ff */
[----:B------:R-:W-:Y:S01]  /*12860*/  LEA.HI.X.SX32 R9, R106, R2, 0x2, P1 ;  /* 0x000000026a097211 */ /* 0x000fe200008f16ff */
[----:B------:R3:W-:Y:S01]  /*12870*/  STL.64 [R1+0x3b8], R20 ;  /* 0x0003b81401007387 */ /* 0x0007e20000100a00 */
[----:B--2---:R-:W-:-:S03]  /*12880*/  LEA R22, P2, R107, R0, 0x2 ;  /* 0x000000006b167211 */ /* 0x004fc600078410ff */
[----:B------:R2:W-:Y:S01]  /*12890*/  STL.64 [R1+0x3c0], R18 ;  /* 0x0003c01201007387 */ /* 0x0005e20000100a00 */
[----:B-1----:R-:W-:-:S03]  /*128a0*/  LEA R16, P3, R108, R0, 0x2 ;  /* 0x000000006c107211 */ /* 0x002fc600078610ff */
[----:B------:R1:W-:Y:S01]  /*128b0*/  STL.64 [R1+0x3c8], R24 ;  /* 0x0003c81801007387 */ /* 0x0003e20000100a00 */
[----:B------:R-:W-:Y:S02]  /*128c0*/  LEA.HI.X.SX32 R23, R107, R2, 0x2, P2 ;  /* 0x000000026b177211 */ /* 0x000fe400010f16ff */
[-C--:B---3--:R-:W-:Y:S01]  /*128d0*/  LEA R20, P4, R109, R0.reuse, 0x2 ;  /* 0x000000006d147211 */ /* 0x088fe200078810ff */
[----:B------:R3:W-:Y:S01]  /*128e0*/  STL.64 [R1+0x3d0], R14 ;  /* 0x0003d00e01007387 */ /* 0x0007e20000100a00 */
[----:B------:R-:W-:Y:S01]  /*128f0*/  IMAD R114, R114, UR59, RZ ;  /* 0x0000003b72727c24 */ /* 0x000fe2000f8e02ff */
[----:B--2---:R-:W-:Y:S01]  /*12900*/  LEA R18, P5, R110, R0, 0x2 ;  /* 0x000000006e127211 */ /* 0x004fe200078a10ff */
[----:B------:R-:W-:Y:S01]  /*12910*/  IMAD R115, R115, UR59, RZ ;  /* 0x0000003b73737c24 */ /* 0x000fe2000f8e02ff */
[----:B------:R-:W-:Y:S02]  /*12920*/  LEA.HI.X.SX32 R17, R108, R2, 0x2, P3 ;  /* 0x000000026c117211 */ /* 0x000fe400018f16ff */
[----:B-1----:R-:W-:Y:S01]  /*12930*/  LEA R24, P6, R111, R0, 0x2 ;  /* 0x000000006f187211 */ /* 0x002fe200078c10ff */
[----:B------:R-:W-:Y:S01]  /*12940*/  IMAD R116, R116, UR59, RZ ;  /* 0x0000003b74747c24 */ /* 0x000fe2000f8e02ff */
[----:B------:R-:W-:-:S02]  /*12950*/  LEA.HI.X.SX32 R21, R109, R2, 0x2, P4 ;  /* 0x000000026d157211 */ /* 0x000fc400020f16ff */
[----:B---3--:R-:W-:Y:S01]  /*12960*/  LEA R14, P0, R112, R0, 0x2 ;  /* 0x00000000700e7211 */ /* 0x008fe200078010ff */
[----:B------:R1:W-:Y:S01]  /*12970*/  STL.64 [R1+0x3d8], R8 ;  /* 0x0003d80801007387 */ /* 0x0003e20000100a00 */
[-C--:B------:R-:W-:Y:S01]  /*12980*/  LEA.HI.X.SX32 R19, R110, R2.reuse, 0x2, P5 ;  /* 0x000000026e137211 */ /* 0x080fe200028f16ff */
[----:B------:R-:W-:Y:S01]  /*12990*/  IMAD R117, R117, UR59, RZ ;  /* 0x0000003b75757c24 */ /* 0x000fe2000f8e02ff */
[-C--:B------:R-:W-:Y:S01]  /*129a0*/  LEA.HI.X.SX32 R25, R111, R2.reuse, 0x2, P6 ;  /* 0x000000026f197211 */ /* 0x080fe200030f16ff */
[----:B------:R-:W-:Y:S01]  /*129b0*/  IMAD R118, R118, UR59, RZ ;  /* 0x0000003b76767c24 */ /* 0x000fe2000f8e02ff */
[----:B------:R2:W-:Y:S01]  /*129c0*/  STL.64 [R1+0x3e0], R22 ;  /* 0x0003e01601007387 */ /* 0x0005e20000100a00 */
[----:B------:R-:W-:Y:S01]  /*129d0*/  LEA.HI.X.SX32 R15, R112, R2, 0x2, P0 ;  /* 0x00000002700f7211 */ /* 0x000fe200000f16ff */
[----:B------:R-:W-:Y:S02]  /*129e0*/  IMAD R119, R119, UR59, RZ ;  /* 0x0000003b77777c24 */ /* 0x000fe4000f8e02ff */
[----:B------:R3:W-:Y:S01]  /*129f0*/  STL.64 [R1+0x3e8], R16 ;  /* 0x0003e81001007387 */ /* 0x0007e20000100a00 */
[----:B-1----:R-:W-:-:S03]  /*12a00*/  LEA R8, P1, R113, R0, 0x2 ;  /* 0x0000000071087211 */ /* 0x002fc600078210ff */
[----:B------:R1:W-:Y:S01]  /*12a10*/  STL.64 [R1+0x3f0], R20 ;  /* 0x0003f01401007387 */ /* 0x0003e20000100a00 */
[----:B------:R-:W-:Y:S01]  /*12a20*/  IMAD R120, R120, UR59, RZ ;  /* 0x0000003b78787c24 */ /* 0x000fe2000f8e02ff */
[C---:B--2---:R-:W-:Y:S02]  /*12a30*/  LEA R22, P2, R114.reuse, R0, 0x2 ;  /* 0x0000000072167211 */ /* 0x044fe400078410ff */
[----:B------:R2:W-:Y:S01]  /*12a40*/  STL.64 [R1+0x3f8], R18 ;  /* 0x0003f81201007387 */ /* 0x0005e20000100a00 */
[----:B------:R-:W-:Y:S02]  /*12a50*/  LEA.HI.X.SX32 R9, R113, R2, 0x2, P1 ;  /* 0x0000000271097211 */ /* 0x000fe400008f16ff */
[----:B---3--:R-:W-:Y:S01]  /*12a60*/  LEA R16, P3, R115, R0, 0x2 ;  /* 0x0000000073107211 */ /* 0x008fe200078610ff */
[----:B------:R3:W-:Y:S01]  /*12a70*/  STL.64 [R1+0x400], R24 ;  /* 0x0004001801007387 */ /* 0x0007e20000100a00 */
[----:B------:R-:W-:Y:S02]  /*12a80*/  LEA.HI.X.SX32 R23, R114, R2, 0x2, P2 ;  /* 0x0000000272177211 */ /* 0x000fe400010f16ff */
[----:B-1----:R-:W-:Y:S01]  /*12a90*/  LEA R20, P4, R116, R0, 0x2 ;  /* 0x0000000074147211 */ /* 0x002fe200078810ff */
[----:B------:R1:W-:Y:S01]  /*12aa0*/  STL.64 [R1+0x408], R14 ;  /* 0x0004080e01007387 */ /* 0x0003e20000100a00 */
[----:B------:R-:W-:Y:S01]  /*12ab0*/  IMAD R121, R121, UR59, RZ ;  /* 0x0000003b79797c24 */ /* 0x000fe2000f8e02ff */
[----:B------:R-:W-:-:S02]  /*12ac0*/  LEA.HI.X.SX32 R17, R115, R2, 0x2, P3 ;  /* 0x0000000273117211 */ /* 0x000fc400018f16ff */
[----:B--2---:R-:W-:Y:S01]  /*12ad0*/  LEA R18, P5, R117, R0, 0x2 ;  /* 0x0000000075127211 */ /* 0x004fe200078a10ff */
[----:B------:R-:W-:Y:S01]  /*12ae0*/  IMAD R122, R122, UR59, RZ ;  /* 0x0000003b7a7a7c24 */ /* 0x000fe2000f8e02ff */
[----:B------:R-:W-:Y:S02]  /*12af0*/  LEA.HI.X.SX32 R21, R116, R2, 0x2, P4 ;  /* 0x0000000274157211 */ /* 0x000fe400020f16ff */
[-C--:B---3--:R-:W-:Y:S01]  /*12b00*/  LEA R24, P6, R118, R0.reuse, 0x2 ;  /* 0x0000000076187211 */ /* 0x088fe200078c10ff */
[----:B------:R-:W-:Y:S01]  /*12b10*/  IMAD R123, R123, UR59, RZ ;  /* 0x0000003b7b7b7c24 */ /* 0x000fe2000f8e02ff */
[----:B------:R2:W-:Y:S01]  /*12b20*/  STL.64 [R1+0x410], R8 ;  /* 0x0004100801007387 */ /* 0x0005e20000100a00 */
[----:B-1----:R-:W-:Y:S01]  /*12b30*/  LEA R14, P0, R119, R0, 0x2 ;  /* 0x00000000770e7211 */ /* 0x002fe200078010ff */
[----:B------:R-:W-:Y:S01]  /*12b40*/  IMAD R124, R124, UR59, RZ ;  /* 0x0000003b7c7c7c24 */ /* 0x000fe2000f8e02ff */
[-C--:B------:R-:W-:Y:S01]  /*12b50*/  LEA.HI.X.SX32 R19, R117, R2.reuse, 0x2, P5 ;  /* 0x0000000275137211 */ /* 0x080fe200028f16ff */
[----:B------:R-:W-:Y:S01]  /*12b60*/  IMAD R125, R125, UR59, RZ ;  /* 0x0000003b7d7d7c24 */ /* 0x000fe2000f8e02ff */
[-C--:B------:R-:W-:Y:S01]  /*12b70*/  LEA.HI.X.SX32 R25, R118, R2.reuse, 0x2, P6 ;  /* 0x0000000276197211 */ /* 0x080fe200030f16ff */
[----:B------:R1:W-:Y:S01]  /*12b80*/  STL.64 [R1+0x418], R22 ;  /* 0x0004181601007387 */ /* 0x0003e20000100a00 */
[----:B------:R-:W-:Y:S01]  /*12b90*/  LEA.HI.X.SX32 R15, R119, R2, 0x2, P0 ;  /* 0x00000002770f7211 */ /* 0x000fe200000f16ff */
[----:B------:R-:W-:Y:S01]  /*12ba0*/  IMAD R128, R128, UR59, RZ ;  /* 0x0000003b80807c24 */ /* 0x000fe2000f8e02ff */
[----:B--2---:R-:W-:Y:S01]  /*12bb0*/  LEA R8, P1, R120, R0, 0x2 ;  /* 0x0000000078087211 */ /* 0x004fe200078210ff */
[----:B------:R2:W-:Y:S01]  /*12bc0*/  STL.64 [R1+0x420], R16 ;  /* 0x0004201001007387 */ /* 0x0005e20000100a00 */
[----:B------:R-:W-:-:S02]  /*12bd0*/  IMAD R129, R129, UR59, RZ ;  /* 0x0000003b81817c24 */ /* 0x000fc4000f8e02ff */
[----:B------:R-:W-:Y:S01]  /*12be0*/  LEA.HI.X.SX32 R9, R120, R2, 0x2, P1 ;  /* 0x0000000278097211 */ /* 0x000fe200008f16ff */
[----:B------:R3:W-:Y:S01]  /*12bf0*/  STL.64 [R1+0x428], R20 ;  /* 0x0004281401007387 */ /* 0x0007e20000100a00 */
[----:B-1----:R-:W-:-:S03]  /*12c00*/  LEA R22, P2, R121, R0, 0x2 ;  /* 0x0000000079167211 */ /* 0x002fc600078410ff */
[----:B------:R1:W-:Y:S01]  /*12c10*/  STL.64 [R1+0x430], R18 ;  /* 0x0004301201007387 */ /* 0x0003e20000100a00 */
[----:B--2---:R-:W-:-:S03]  /*12c20*/  LEA R16, P3, R122, R0, 0x2 ;  /* 0x000000007a107211 */ /* 0x004fc600078610ff */
[----:B------:R2:W-:Y:S01]  /*12c30*/  STL.64 [R1+0x438], R24 ;  /* 0x0004381801007387 */ /* 0x0005e20000100a00 */
[----:B------:R-:W-:Y:S02]  /*12c40*/  LEA.HI.X.SX32 R23, R121, R2, 0x2, P2 ;  /* 0x0000000279177211 */ /* 0x000fe400010f16ff */
[-C--:B---3--:R-:W-:Y:S01]  /*12c50*/  LEA R20, P4, R123, R0.reuse, 0x2 ;  /* 0x000000007b147211 */ /* 0x088fe200078810ff */
[----:B------:R3:W-:Y:S01]  /*12c60*/  STL.64 [R1+0x440], R14 ;  /* 0x0004400e01007387 */ /* 0x0007e20000100a00 */
[----:B------:R-:W-:Y:S01]  /*12c70*/  IMAD R130, R130, UR59, RZ ;  /* 0x0000003b82827c24 */ /* 0x000fe2000f8e02ff */
[----:B-1----:R-:W-:Y:S01]  /*12c80*/  LEA R18, P5, R124, R0, 0x2 ;  /* 0x000000007c127211 */ /* 0x002fe200078a10ff */
[----:B------:R-:W-:Y:S01]  /*12c90*/  IMAD R131, R131, UR59, RZ ;  /* 0x0000003b83837c24 */ /* 0x000fe2000f8e02ff */
[----:B------:R-:W-:Y:S02]  /*12ca0*/  LEA.HI.X.SX32 R17, R122, R2, 0x2, P3 ;  /* 0x000000027a117211 */ /* 0x000fe400018f16ff */
[----:B--2---:R-:W-:Y:S01]  /*12cb0*/  LEA R24, P6, R125, R0, 0x2 ;  /* 0x000000007d187211 */ /* 0x004fe200078c10ff */
        /* <DEDUP_REMOVED lines=24> */
[----:B------:R-:W-:Y:S01]  /*12e40*/  LEA.HI.X.SX32 R17, R131, R2, 0x2, P3 ;  /* 0x0000000283117211 */ /* 0x000fe200018f16ff */
[----:B------:R-:W-:Y:S01]  /*12e50*/  IMAD R138, R138, UR58, RZ ;  /* 0x0000003a8a8a7c24 */ /* 0x000fe2000f8e02ff */
[----:B--2---:R-:W-:Y:S01]  /*12e60*/  LEA R18, P5, R133, R0, 0x2 ;  /* 0x0000000085127211 */ /* 0x004fe200078a10ff */
[----:B------:R-:W-:Y:S01]  /*12e70*/  IMAD R139, R139, UR57, RZ ;  /* 0x000000398b8b7c24 */ /* 0x000fe2000f8e02ff */
[----:B------:R-:W-:-:S02]  /*12e80*/  LEA.HI.X.SX32 R21, R132, R2, 0x2, P4 ;  /* 0x0000000284157211 */ /* 0x000fc400020f16ff */
[----:B---3--:R-:W-:Y:S01]  /*12e90*/  LEA R24, P6, R134, R0, 0x2 ;  /* 0x0000000086187211 */ /* 0x008fe200078c10ff */
[----:B------:R2:W-:Y:S01]  /*12ea0*/  STL.64 [R1+0x480], R8 ;  /* 0x0004800801007387 */ /* 0x0005e20000100a00 */
[----:B------:R-:W-:Y:S01]  /*12eb0*/  LEA.HI.X.SX32 R19, R133, R2, 0x2, P5 ;  /* 0x0000000285137211 */ /* 0x000fe200028f16ff */
[----:B------:R-:W-:Y:S01]  /*12ec0*/  IMAD R140, R140, UR56, RZ ;  /* 0x000000388c8c7c24 */ /* 0x000fe2000f8e02ff */
[----:B-1----:R-:W-:Y:S01]  /*12ed0*/  LEA R14, P0, R135, R0, 0x2 ;  /* 0x00000000870e7211 */ /* 0x002fe200078010ff */
[----:B------:R-:W-:Y:S01]  /*12ee0*/  IMAD R141, R141, UR55, RZ ;  /* 0x000000378d8d7c24 */ /* 0x000fe2000f8e02ff */
[-C--:B------:R-:W-:Y:S01]  /*12ef0*/  LEA.HI.X.SX32 R25, R134, R2.reuse, 0x2, P6 ;  /* 0x0000000286197211 */ /* 0x080fe200030f16ff */
[----:B------:R1:W-:Y:S01]  /*12f00*/  STL.64 [R1+0x488], R22 ;  /* 0x0004881601007387 */ /* 0x0003e20000100a00 */
[----:B------:R-:W-:Y:S01]  /*12f10*/  LEA.HI.X.SX32 R15, R135, R2, 0x2, P0 ;  /* 0x00000002870f7211 */ /* 0x000fe200000f16ff */
[----:B------:R-:W-:Y:S01]  /*12f20*/  IMAD R142, R142, UR54, RZ ;  /* 0x000000368e8e7c24 */ /* 0x000fe2000f8e02ff */
[----:B------:R-:W-:Y:S01]  /*12f30*/  ULDC UR59, c[0x0][0x240] ;  /* 0x00009000003b7ab9 */ /* 0x000fe20000000800 */
[----:B------:R3:W-:Y:S01]  /*12f40*/  STL.64 [R1+0x490], R16 ;  /* 0x0004901001007387 */ /* 0x0007e20000100a00 */
[----:B------:R-:W-:Y:S01]  /*12f50*/  IMAD R143, R143, UR53, RZ ;  /* 0x000000358f8f7c24 */ /* 0x000fe2000f8e02ff */
[----:B--2---:R-:W-:Y:S01]  /*12f60*/  LEA R8, P1, R136, R0, 0x2 ;  /* 0x0000000088087211 */ /* 0x004fe200078210ff */
[----:B------:R-:W-:Y:S01]  /*12f70*/  IMAD R144, R144, UR52, RZ ;  /* 0x0000003490907c24 */ /* 0x000fe2000f8e02ff */
[----:B------:R2:W-:Y:S01]  /*12f80*/  STL.64 [R1+0x498], R20 ;  /* 0x0004981401007387 */ /* 0x0005e20000100a00 */
[----:B------:R-:W-:Y:S01]  /*12f90*/  IMAD R145, R145, UR51, RZ ;  /* 0x0000003391917c24 */ /* 0x000fe2000f8e02ff */
[----:B------:R-:W-:Y:S01]  /*12fa0*/  LEA.HI.X.SX32 R9, R136, R2, 0x2, P1 ;  /* 0x0000000288097211 */ /* 0x000fe200008f16ff */
[----:B------:R-:W-:Y:S01]  /*12fb0*/  IMAD R146, R146, UR50, RZ ;  /* 0x0000003292927c24 */ /* 0x000fe2000f8e02ff */
[-C--:B-1----:R-:W-:Y:S01]  /*12fc0*/  LEA R22, P2, R137, R0.reuse, 0x2 ;  /* 0x0000000089167211 */ /* 0x082fe200078410ff */
[----:B------:R1:W-:Y:S01]  /*12fd0*/  STL.64 [R1+0x4a0], R18 ;  /* 0x0004a01201007387 */ /* 0x0003e20000100a00 */
[----:B------:R-:W-:Y:S01]  /*12fe0*/  IMAD R147, R147, UR49, RZ ;  /* 0x0000003193937c24 */ /* 0x000fe2000f8e02ff */
[----:B------:R-:W-:Y:S01]  /*12ff0*/  ULDC UR58, c[0x0][0x240] ;  /* 0x00009000003a7ab9 */ /* 0x000fe20000000800 */
[----:B---3--:R-:W-:Y:S01]  /*13000*/  LEA R16, P3, R138, R0, 0x2 ;  /* 0x000000008a107211 */ /* 0x008fe200078610ff */
[----:B------:R3:W-:Y:S01]  /*13010*/  STL.64 [R1+0x4a8], R24 ;  /* 0x0004a81801007387 */ /* 0x0007e20000100a00 */
[----:B------:R-:W-:Y:S01]  /*13020*/  LEA.HI.X.SX32 R23, R137, R2, 0x2, P2 ;  /* 0x0000000289177211 */ /* 0x000fe200010f16ff */
[----:B------:R-:W-:Y:S01]  /*13030*/  IMAD R148, R148, UR48, RZ ;  /* 0x0000003094947c24 */ /* 0x000fe2000f8e02ff */
[----:B--2---:R-:W-:Y:S01]  /*13040*/  LEA R20, P4, R139, R0, 0x2 ;  /* 0x000000008b147211 */ /* 0x004fe200078810ff */
[----:B------:R2:W-:Y:S01]  /*13050*/  STL.64 [R1+0x4b0], R14 ;  /* 0x0004b00e01007387 */ /* 0x0005e20000100a00 */
[----:B------:R-:W-:Y:S01]  /*13060*/  LEA.HI.X.SX32 R17, R138, R2, 0x2, P3 ;  /* 0x000000028a117211 */ /* 0x000fe200018f16ff */
[----:B------:R-:W-:Y:S01]  /*13070*/  IMAD R149, R149, UR47, RZ ;  /* 0x0000002f95957c24 */ /* 0x000fe2000f8e02ff */
[----:B------:R-:W-:Y:S01]  /*13080*/  ULDC UR57, c[0x0][0x240] ;  /* 0x0000900000397ab9 */ /* 0x000fe20000000800 */
[----:B-1----:R-:W-:Y:S01]  /*13090*/  LEA R18, P5, R140, R0, 0x2 ;  /* 0x000000008c127211 */ /* 0x002fe200078a10ff */
[----:B------:R1:W-:Y:S01]  /*130a0*/  STL.64 [R1+0x4b8], R8 ;  /* 0x0004b80801007387 */ /* 0x0003e20000100a00 */
[----:B------:R-:W-:Y:S01]  /*130b0*/  LEA.HI.X.SX32 R21, R139, R2, 0x2, P4 ;  /* 0x000000028b157211 */ /* 0x000fe200020f16ff */
[----:B------:R-:W-:Y:S01]  /*130c0*/  IMAD R184, R184, UR14, RZ ;  /* 0x0000000eb8b87c24 */ /* 0x000fe2000f8e02ff */
[----:B---3--:R-:W-:Y:S01]  /*130d0*/  LEA R24, P6, R141, R0, 0x2 ;  /* 0x000000008d187211 */ /* 0x008fe200078c10ff */
[----:B------:R-:W-:Y:S01]  /*130e0*/  IMAD.MOV.U32 R45, RZ, RZ, R49 ;  /* 0x000000ffff2d7224 */ /* 0x000fe200078e0031 */
[----:B------:R-:W-:Y:S01]  /*130f0*/  LEA.HI.X.SX32 R19, R140, R2, 0x2, P5 ;  /* 0x000000028c137211 */ /* 0x000fe200028f16ff */
[----:B------:R-:W-:Y:S01]  /*13100*/  IMAD R185, R185, UR13, RZ ;  /* 0x0000000db9b97c24 */ /* 0x000fe2000f8e02ff */
[----:B--2---:R-:W-:Y:S01]  /*13110*/  LEA R14, P0, R142, R0, 0x2 ;  /* 0x000000008e0e7211 */ /* 0x004fe200078010ff */
[----:B------:R2:W-:Y:S01]  /*13120*/  STL.64 [R1+0x4c0], R22 ;  /* 0x0004c01601007387 */ /* 0x0005e20000100a00 */
[-C--:B------:R-:W-:Y:S01]  /*13130*/  LEA.HI.X.SX32 R25, R141, R2.reuse, 0x2, P6 ;  /* 0x000000028d197211 */ /* 0x080fe200030f16ff */
[----:B------:R-:W-:Y:S01]  /*13140*/  IMAD R186, R186, UR12, RZ ;  /* 0x0000000cbaba7c24 */ /* 0x000fe2000f8e02ff */
[----:B------:R-:W-:Y:S01]  /*13150*/  LEA.HI.X.SX32 R15, R142, R2, 0x2, P0 ;  /* 0x000000028e0f7211 */ /* 0x000fe200000f16ff */
[----:B------:R-:W-:Y:S01]  /*13160*/  IMAD R187, R187, UR11, RZ ;  /* 0x0000000bbbbb7c24 */ /* 0x000fe2000f8e02ff */
[C---:B-1----:R-:W-:Y:S01]  /*13170*/  LEA R8, P1, R143.reuse, R0, 0x2 ;  /* 0x000000008f087211 */ /* 0x042fe200078210ff */
[----:B------:R1:W-:Y:S01]  /*13180*/  STL.64 [R1+0x4c8], R16 ;  /* 0x0004c81001007387 */ /* 0x0003e20000100a00 */
[----:B------:R-:W-:Y:S01]  /*13190*/  IMAD.MOV.U32 R49, RZ, RZ, R50 ;  /* 0x000000ffff317224 */ /* 0x000fe200078e0032 */
[----:B------:R-:W-:Y:S01]  /*131a0*/  ULDC UR56, c[0x0][0x240] ;  /* 0x0000900000387ab9 */ /* 0x000fe20000000800 */
[----:B------:R-:W-:Y:S01]  /*131b0*/  LEA.HI.X.SX32 R9, R143, R2, 0x2, P1 ;  /* 0x000000028f097211 */ /* 0x000fe200008f16ff */
[----:B------:R3:W-:Y:S01]  /*131c0*/  STL.64 [R1+0x4d0], R20 ;  /* 0x0004d01401007387 */ /* 0x0007e20000100a00 */
[----:B------:R-:W-:Y:S01]  /*131d0*/  IMAD R188, R188, UR10, RZ ;  /* 0x0000000abcbc7c24 */ /* 0x000fe2000f8e02ff */
[-C--:B--2---:R-:W-:Y:S01]  /*131e0*/  LEA R22, P2, R144, R0.reuse, 0x2 ;  /* 0x0000000090167211 */ /* 0x084fe200078410ff */
[----:B------:R-:W-:Y:S01]  /*131f0*/  IMAD R189, R189, UR9, RZ ;  /* 0x00000009bdbd7c24 */ /* 0x000fe2000f8e02ff */
[----:B------:R2:W-:Y:S01]  /*13200*/  STL.64 [R1+0x4d8], R18 ;  /* 0x0004d81201007387 */ /* 0x0005e20000100a00 */
[----:B------:R-:W-:Y:S01]  /*13210*/  IMAD R190, R190, UR8, RZ ;  /* 0x00000008bebe7c24 */ /* 0x000fe2000f8e02ff */
[----:B------:R-:W-:Y:S01]  /*13220*/  ULDC UR55, c[0x0][0x240] ;  /* 0x0000900000377ab9 */ /* 0x000fe20000000800 */
[----:B------:R-:W-:Y:S01]  /*13230*/  IMAD R191, R191, UR7, RZ ;  /* 0x00000007bfbf7c24 */ /* 0x000fe2000f8e02ff */
[C---:B-1----:R-:W-:Y:S01]  /*13240*/  LEA R16, P3, R145.reuse, R0, 0x2 ;  /* 0x0000000091107211 */ /* 0x042fe200078610ff */
[----:B------:R1:W-:Y:S01]  /*13250*/  STL.64 [R1+0x4e0], R24 ;  /* 0x0004e01801007387 */ /* 0x0003e20000100a00 */
[----:B------:R-:W-:Y:S01]  /*13260*/  LEA.HI.X.SX32 R23, R144, R2, 0x2, P2 ;  /* 0x0000000290177211 */ /* 0x000fe200010f16ff */
[----:B------:R-:W-:Y:S01]  /*13270*/  IMAD.MOV.U32 R50, RZ, RZ, R51 ;  /* 0x000000ffff327224 */ /* 0x000fe200078e0033 */
[C---:B---3--:R-:W-:Y:S01]  /*13280*/  LEA R20, P4, R146.reuse, R0, 0x2 ;  /* 0x0000000092147211 */ /* 0x048fe200078810ff */
[----:B------:R3:W-:Y:S01]  /*13290*/  STL.64 [R1+0x4e8], R14 ;  /* 0x0004e80e01007387 */ /* 0x0007e20000100a00 */
[----:B------:R-:W-:Y:S01]  /*132a0*/  LEA.HI.X.SX32 R17, R145, R2, 0x2, P3 ;  /* 0x0000000291117211 */ /* 0x000fe200018f16ff */
[----:B------:R-:W-:Y:S01]  /*132b0*/  IMAD.MOV.U32 R46, RZ, RZ, R49 ;  /* 0x000000ffff2e7224 */ /* 0x000fe200078e0031 */
[----:B--2---:R-:W-:Y:S01]  /*132c0*/  LEA R18, P5, R147, R0, 0x2 ;  /* 0x0000000093127211 */ /* 0x004fe200078a10ff */
[----:B------:R2:W-:Y:S01]  /*132d0*/  STL.64 [R1+0x4f0], R8 ;  /* 0x0004f00801007387 */ /* 0x0005e20000100a00 */
[----:B------:R-:W-:Y:S01]  /*132e0*/  LEA.HI.X.SX32 R21, R146, R2, 0x2, P4 ;  /* 0x0000000292157211 */ /* 0x000fe200020f16ff */
[----:B------:R-:W-:Y:S01]  /*132f0*/  IMAD R192, R192, UR6, RZ ;  /* 0x00000006c0c07c24 */ /* 0x000fe2000f8e02ff */
[----:B------:R-:W-:Y:S01]  /*13300*/  ULDC UR53, c[0x0][0x240] ;  /* 0x0000900000357ab9 */ /* 0x000fe20000000800 */
[----:B-1----:R-:W-:Y:S01]  /*13310*/  LEA R24, P6, R148, R0, 0x2 ;  /* 0x0000000094187211 */ /* 0x002fe200078c10ff */
[----:B------:R-:W-:Y:S01]  /*13320*/  IMAD R193, R193, UR5, RZ ;  /* 0x00000005c1c17c24 */ /* 0x000fe2000f8e02ff */
[----:B------:R-:W-:Y:S01]  /*13330*/  LEA.HI.X.SX32 R19, R147, R2, 0x2, P5 ;  /* 0x0000000293137211 */ /* 0x000fe200028f16ff */
[----:B------:R-:W-:Y:S01]  /*13340*/  IMAD R194, R194, UR4, RZ ;  /* 0x00000004c2c27c24 */ /* 0x000fe2000f8e02ff */
[----:B---3--:R-:W-:Y:S01]  /*13350*/  LEA R14, P0, R149, R0, 0x2 ;  /* 0x00000000950e7211 */ /* 0x008fe200078010ff */
[----:B------:R1:W-:Y:S01]  /*13360*/  STL.64 [R1+0x4f8], R22 ;  /* 0x0004f81601007387 */ /* 0x0003e20000100a00 */
[----:B------:R-:W-:Y:S01]  /*13370*/  LEA.HI.X.SX32 R25, R148, R2, 0x2, P6 ;  /* 0x0000000294197211 */ /* 0x000fe200030f16ff */
[----:B------:R-:W-:Y:S01]  /*13380*/  IMAD R195, R195, UR59, RZ ;  /* 0x0000003bc3c37c24 */ /* 0x000fe2000f8e02ff */
[----:B--2---:R-:W-:Y:S01]  /*13390*/  LEA R8, P1, R150, R0, 0x2 ;  /* 0x0000000096087211 */ /* 0x004fe200078210ff */
[----:B------:R2:W-:Y:S01]  /*133a0*/  STL.64 [R1+0x500], R16 ;  /* 0x0005001001007387 */ /* 0x0005e20000100a00 */
[-C--:B------:R-:W-:Y:S01]  /*133b0*/  LEA.HI.X.SX32 R15, R149, R2.reuse, 0x2, P0 ;  /* 0x00000002950f7211 */ /* 0x080fe200000f16ff */
[----:B------:R-:W-:Y:S01]  /*133c0*/  IMAD R196, R196, UR58, RZ ;  /* 0x0000003ac4c47c24 */ /* 0x000fe2000f8e02ff */
[----:B------:R-:W-:Y:S01]  /*133d0*/  LEA.HI.X.SX32 R9, R150, R2, 0x2, P1 ;  /* 0x0000000296097211 */ /* 0x000fe200008f16ff */
[----:B------:R3:W-:Y:S01]  /*133e0*/  STL.64 [R1+0x508], R20 ;  /* 0x0005081401007387 */ /* 0x0007e20000100a00 */
[----:B------:R-:W-:Y:S01]  /*133f0*/  MOV R51, R52 ;  /* 0x0000003400337202 */ /* 0x000fe20000000f00 */
[----:B------:R-:W-:Y:S01]  /*13400*/  IMAD.MOV.U32 R49, RZ, RZ, R50 ;  /* 0x000000ffff317224 */ /* 0x000fe200078e0032 */
[----:B------:R-:W-:Y:S01]  /*13410*/  ULDC UR54, c[0x0][0x240] ;  /* 0x0000900000367ab9 */ /* 0x000fe20000000800 */
[-C--:B-1----:R-:W-:Y:S01]  /*13420*/  LEA R22, P2, R151, R0.reuse, 0x2 ;  /* 0x0000000097167211 */ /* 0x082fe200078410ff */
[----:B------:R1:W-:Y:S01]  /*13430*/  STL.64 [R1+0x510], R18 ;  /* 0x0005101201007387 */ /* 0x0003e20000100a00 */
[----:B------:R-:W-:Y:S01]  /*13440*/  IMAD R197, R197, UR57, RZ ;  /* 0x00000039c5c57c24 */ /* 0x000fe2000f8e02ff */
[----:B------:R-:W-:Y:S01]  /*13450*/  ULDC UR52, c[0x0][0x240] ;  /* 0x0000900000347ab9 */ /* 0x000fe20000000800 */
[----:B--2---:R-:W-:Y:S01]  /*13460*/  LEA R16, P3, R152, R0, 0x2 ;  /* 0x0000000098107211 */ /* 0x004fe200078610ff */
[----:B------:R2:W-:Y:S01]  /*13470*/  STL.64 [R1+0x518], R24 ;  /* 0x0005181801007387 */ /* 0x0005e20000100a00 */
[----:B------:R-:W-:Y:S01]  /*13480*/  LEA.HI.X.SX32 R23, R151, R2, 0x2, P2 ;  /* 0x0000000297177211 */ /* 0x000fe200010f16ff */
[----:B------:R-:W-:Y:S01]  /*13490*/  IMAD R198, R198, UR56, RZ ;  /* 0x00000038c6c67c24 */ /* 0x000fe2000f8e02ff */
[----:B---3--:R-:W-:Y:S01]  /*134a0*/  LEA R20, P4, R153, R0, 0x2 ;  /* 0x0000000099147211 */ /* 0x008fe200078810ff */
[----:B------:R3:W-:Y:S01]  /*134b0*/  STL.64 [R1+0x520], R14 ;  /* 0x0005200e01007387 */ /* 0x0007e20000100a00 */
[----:B------:R-:W-:Y:S01]  /*134c0*/  LEA.HI.X.SX32 R17, R152, R2, 0x2, P3 ;  /* 0x0000000298117211 */ /* 0x000fe200018f16ff */
[----:B------:R-:W-:Y:S01]  /*134d0*/  IMAD R199, R199, UR55, RZ ;  /* 0x00000037c7c77c24 */ /* 0x000fe2000f8e02ff */
[----:B------:R-:W-:Y:S01]  /*134e0*/  ULDC UR51, c[0x0][0x240] ;  /* 0x0000900000337ab9 */ /* 0x000fe20000000800 */
[C---:B-1----:R-:W-:Y:S01]  /*134f0*/  LEA R18, P5, R154.reuse, R0, 0x2 ;  /* 0x000000009a127211 */ /* 0x042fe200078a10ff */
[----:B------:R1:W-:Y:S01]  /*13500*/  STL.64 [R1+0x528], R8 ;  /* 0x0005280801007387 */ /* 0x0003e20000100a00 */
[----:B------:R-:W-:Y:S01]  /*13510*/  LEA.HI.X.SX32 R21, R153, R2, 0x2, P4 ;  /* 0x0000000299157211 */ /* 0x000fe200020f16ff */
[----:B------:R-:W-:Y:S01]  /*13520*/  IMAD R201, R201, UR53, RZ ;  /* 0x00000035c9c97c24 */ /* 0x000fe2000f8e02ff */
[C---:B--2---:R-:W-:Y:S01]  /*13530*/  LEA R24, P6, R155.reuse, R0, 0x2 ;  /* 0x000000009b187211 */ /* 0x044fe200078c10ff */
[----:B------:R-:W-:Y:S01]  /*13540*/  ULDC UR50, c[0x0][0x240] ;  /* 0x0000900000327ab9 */ /* 0x000fe20000000800 */
[----:B------:R-:W-:Y:S01]  /*13550*/  LEA.HI.X.SX32 R19, R154, R2, 0x2, P5 ;  /* 0x000000029a137211 */ /* 0x000fe200028f16ff */
[----:B------:R-:W-:Y:S01]  /*13560*/  ULDC UR49, c[0x0][0x240] ;  /* 0x0000900000317ab9 */ /* 0x000fe20000000800 */
[C---:B---3--:R-:W-:Y:S01]  /*13570*/  LEA R14, P0, R156.reuse, R0, 0x2 ;  /* 0x000000009c0e7211 */ /* 0x048fe200078010ff */
[----:B------:R2:W-:Y:S01]  /*13580*/  STL.64 [R1+0x530], R22 ;  /* 0x0005301601007387 */ /* 0x0005e20000100a00 */
[-C--:B------:R-:W-:Y:S01]  /*13590*/  LEA.HI.X.SX32 R25, R155, R2.reuse, 0x2, P6 ;  /* 0x000000029b197211 */ /* 0x080fe200030f16ff */
[----:B------:R-:W-:Y:S01]  /*135a0*/  ULDC UR48, c[0x0][0x240] ;  /* 0x0000900000307ab9 */ /* 0x000fe20000000800 */
[----:B------:R-:W-:Y:S01]  /*135b0*/  LEA.HI.X.SX32 R15, R156, R2, 0x2, P0 ;  /* 0x000000029c0f7211 */ /* 0x000fe200000f16ff */
[----:B------:R-:W-:Y:S01]  /*135c0*/  ULDC UR47, c[0x0][0x240] ;  /* 0x00009000002f7ab9 */ /* 0x000fe20000000800 */
[C---:B-1----:R-:W-:Y:S01]  /*135d0*/  LEA R8, P1, R157.reuse, R0, 0x2 ;  /* 0x000000009d087211 */ /* 0x042fe200078210ff */
[----:B------:R1:W-:Y:S01]  /*135e0*/  STL.64 [R1+0x538], R16 ;  /* 0x0005381001007387 */ /* 0x0003e20000100a00 */
[----:B------:R-:W-:Y:S01]  /*135f0*/  ULDC UR14, c[0x0][0x240] ;  /* 0x00009000000e7ab9 */ /* 0x000fe20000000800 */
[----:B------:R-:W-:Y:S01]  /*13600*/  ULDC UR13, c[0x0][0x240] ;  /* 0x00009000000d7ab9 */ /* 0x000fe20000000800 */
[----:B------:R-:W-:Y:S01]  /*13610*/  LEA.HI.X.SX32 R9, R157, R2, 0x2, P1 ;  /* 0x000000029d097211 */ /* 0x000fe200008f16ff */
[----:B------:R3:W-:Y:S01]  /*13620*/  STL.64 [R1+0x540], R20 ;  /* 0x0005401401007387 */ /* 0x0007e20000100a00 */
[----:B------:R-:W-:Y:S01]  /*13630*/  ULDC UR12, c[0x0][0x240] ;  /* 0x00009000000c7ab9 */ /* 0x000fe20000000800 */
[CC--:B--2---:R-:W-:Y:S01]  /*13640*/  LEA R22, P2, R158.reuse, R0.reuse, 0x2 ;  /* 0x000000009e167211 */ /* 0x0c4fe200078410ff */
[----:B------:R-:W-:Y:S01]  /*13650*/  ULDC UR11, c[0x0][0x240] ;  /* 0x00009000000b7ab9 */ /* 0x000fe20000000800 */
[----:B------:R2:W-:Y:S01]  /*13660*/  STL.64 [R1+0x548], R18 ;  /* 0x0005481201007387 */ /* 0x0005e20000100a00 */
[----:B------:R-:W-:Y:S01]  /*13670*/  ULDC UR10, c[0x0][0x240] ;  /* 0x00009000000a7ab9 */ /* 0x000fe20000000800 */
[----:B------:R-:W-:Y:S01]  /*13680*/  ULDC UR9, c[0x0][0x240] ;  /* 0x0000900000097ab9 */ /* 0x000fe20000000800 */
[----:B------:R-:W-:Y:S01]  /*13690*/  ULDC UR8, c[0x0][0x240] ;  /* 0x0000900000087ab9 */ /* 0x000fe20000000800 */
[C---:B-1----:R-:W-:Y:S01]  /*136a0*/  LEA R16, P3, R159.reuse, R0, 0x2 ;  /* 0x000000009f107211 */ /* 0x042fe200078610ff */
[----:B------:R1:W-:Y:S01]  /*136b0*/  STL.64 [R1+0x550], R24 ;  /* 0x0005501801007387 */ /* 0x0003e20000100a00 */
[----:B------:R-:W-:Y:S01]  /*136c0*/  LEA.HI.X.SX32 R23, R158, R2, 0x2, P2 ;  /* 0x000000029e177211 */ /* 0x000fe200010f16ff */
[----:B------:R-:W-:Y:S01]  /*136d0*/  ULDC UR5, c[0x0][0x240] ;  /* 0x0000900000057ab9 */ /* 0x000fe20000000800 */
[C---:B---3--:R-:W-:Y:S01]  /*136e0*/  LEA R20, P4, R160.reuse, R0, 0x2 ;  /* 0x00000000a0147211 */ /* 0x048fe200078810ff */
[----:B------:R3:W-:Y:S01]  /*136f0*/  STL.64 [R1+0x558], R14 ;  /* 0x0005580e01007387 */ /* 0x0007e20000100a00 */
[----:B------:R-:W-:Y:S01]  /*13700*/  LEA.HI.X.SX32 R17, R159, R2, 0x2, P3 ;  /* 0x000000029f117211 */ /* 0x000fe200018f16ff */
[----:B------:R-:W-:Y:S01]  /*13710*/  ULDC UR7, c[0x0][0x240] ;  /* 0x0000900000077ab9 */ /* 0x000fe20000000800 */
[----:B--2---:R-:W-:Y:S01]  /*13720*/  LEA R18, P5, R161, R0, 0x2 ;  /* 0x00000000a1127211 */ /* 0x004fe200078a10ff */
[----:B------:R2:W-:Y:S01]  /*13730*/  STL.64 [R1+0x560], R8 ;  /* 0x0005600801007387 */ /* 0x0005e20000100a00 */
[----:B------:R-:W-:Y:S01]  /*13740*/  LEA.HI.X.SX32 R21, R160, R2, 0x2, P4 ;  /* 0x00000002a0157211 */ /* 0x000fe200020f16ff */
[----:B------:R-:W-:Y:S01]  /*13750*/  ULDC UR6, c[0x0][0x240] ;  /* 0x0000900000067ab9 */ /* 0x000fe20000000800 */
[----:B-1----:R-:W-:-:S02]  /*13760*/  LEA R24, P6, R162, R0, 0x2 ;  /* 0x00000000a2187211 */ /* 0x002fc400078c10ff */
[----:B------:R-:W-:Y:S02]  /*13770*/  LEA.HI.X.SX32 R19, R161, R2, 0x2, P5 ;  /* 0x00000002a1137211 */ /* 0x000fe400028f16ff */
[C---:B---3--:R-:W-:Y:S01]  /*13780*/  LEA R14, P0, R163.reuse, R0, 0x2 ;  /* 0x00000000a30e7211 */ /* 0x048fe200078010ff */
[----:B------:R1:W-:Y:S01]  /*13790*/  STL.64 [R1+0x568], R22 ;  /* 0x0005681601007387 */ /* 0x0003e20000100a00 */
[----:B------:R-:W-:Y:S02]  /*137a0*/  LEA.HI.X.SX32 R25, R162, R2, 0x2, P6 ;  /* 0x00000002a2197211 */ /* 0x000fe400030f16ff */
[C---:B--2---:R-:W-:Y:S01]  /*137b0*/  LEA R8, P1, R164.reuse, R0, 0x2 ;  /* 0x00000000a4087211 */ /* 0x044fe200078210ff */
[----:B------:R2:W-:Y:S01]  /*137c0*/  STL.64 [R1+0x570], R16 ;  /* 0x0005701001007387 */ /* 0x0005e20000100a00 */
[-C--:B------:R-:W-:Y:S02]  /*137d0*/  LEA.HI.X.SX32 R15, R163, R2.reuse, 0x2, P0 ;  /* 0x00000002a30f7211 */ /* 0x080fe400000f16ff */
[----:B------:R-:W-:Y:S01]  /*137e0*/  LEA.HI.X.SX32 R9, R164, R2, 0x2, P1 ;  /* 0x00000002a4097211 */ /* 0x000fe200008f16ff */
        /* <DEDUP_REMOVED lines=16> */
[-C--:B------:R-:W-:Y:S02]  /*138f0*/  LEA.HI.X.SX32 R25, R169, R2.reuse, 0x2, P6 ;  /* 0x00000002a9197211 */ /* 0x080fe400030f16ff */
[----:B------:R-:W-:Y:S02]  /*13900*/  LEA.HI.X.SX32 R15, R170, R2, 0x2, P0 ;  /* 0x00000002aa0f7211 */ /* 0x000fe400000f16ff */
[C---:B-1----:R-:W-:Y:S01]  /*13910*/  LEA R8, P1, R171.reuse, R0, 0x2 ;  /* 0x00000000ab087211 */ /* 0x042fe200078210ff */
[----:B------:R1:W-:Y:S03]  /*13920*/  STL.64 [R1+0x5a8], R16 ;  /* 0x0005a81001007387 */ /* 0x0003e60000100a00 */
[----:B------:R-:W-:Y:S01]  /*13930*/  LEA.HI.X.SX32 R9, R171, R2, 0x2, P1 ;  /* 0x00000002ab097211 */ /* 0x000fe200008f16ff */
[----:B------:R3:W-:Y:S01]  /*13940*/  STL.64 [R1+0x5b0], R20 ;  /* 0x0005b01401007387 */ /* 0x0007e20000100a00 */
[----:B--2---:R-:W-:-:S03]  /*13950*/  LEA R22, P2, R172, R0, 0x2 ;  /* 0x00000000ac167211 */ /* 0x004fc600078410ff */
[----:B------:R2:W-:Y:S01]  /*13960*/  STL.64 [R1+0x5b8], R18 ;  /* 0x0005b81201007387 */ /* 0x0005e20000100a00 */
[----:B-1----:R-:W-:-:S03]  /*13970*/  LEA R16, P3, R173, R0, 0x2 ;  /* 0x00000000ad107211 */ /* 0x002fc600078610ff */
[----:B------:R1:W-:Y:S01]  /*13980*/  STL.64 [R1+0x5c0], R24 ;  /* 0x0005c01801007387 */ /* 0x0003e20000100a00 */
[----:B------:R-:W-:Y:S02]  /*13990*/  LEA.HI.X.SX32 R23, R172, R2, 0x2, P2 ;  /* 0x00000002ac177211 */ /* 0x000fe400010f16ff */
[C---:B---3--:R-:W-:Y:S01]  /*139a0*/  LEA R20, P4, R174.reuse, R0, 0x2 ;  /* 0x00000000ae147211 */ /* 0x048fe200078810ff */
[----:B------:R3:W-:Y:S01]  /*139b0*/  STL.64 [R1+0x5c8], R14 ;  /* 0x0005c80e01007387 */ /* 0x0007e20000100a00 */
[----:B------:R-:W-:Y:S02]  /*139c0*/  LEA.HI.X.SX32 R17, R173, R2, 0x2, P3 ;  /* 0x00000002ad117211 */ /* 0x000fe400018f16ff */
[----:B--2---:R-:W-:Y:S01]  /*139d0*/  LEA R18, P5, R175, R0, 0x2 ;  /* 0x00000000af127211 */ /* 0x004fe200078a10ff */
[----:B------:R2:W-:Y:S01]  /*139e0*/  STL.64 [R1+0x5d0], R8 ;  /* 0x0005d00801007387 */ /* 0x0005e20000100a00 */
[----:B------:R-:W-:Y:S02]  /*139f0*/  LEA.HI.X.SX32 R21, R174, R2, 0x2, P4 ;  /* 0x00000002ae157211 */ /* 0x000fe400020f16ff */
        /* <DEDUP_REMOVED lines=13> */
[----:B------:R-:W-:Y:S01]  /*13ad0*/  STL.64 [R1+0x5f8], R24 ;  /* 0x0005f81801007387 */ /* 0x000fe20000100a00 */
[----:B------:R-:W-:Y:S02]  /*13ae0*/  LEA.HI.X.SX32 R23, R179, R2, 0x2, P2 ;  /* 0x00000002b3177211 */ /* 0x000fe400010f16ff */
[-C--:B---3--:R-:W-:Y:S01]  /*13af0*/  LEA R20, P4, R181, R0.reuse, 0x2 ;  /* 0x00000000b5147211 */ /* 0x088fe200078810ff */
[----:B------:R2:W-:Y:S01]  /*13b00*/  STL.64 [R1+0x600], R14 ;  /* 0x0006000e01007387 */ /* 0x0005e20000100a00 */
[----:B------:R-:W-:Y:S01]  /*13b10*/  IMAD.MOV.U32 R52, RZ, RZ, R53 ;  /* 0x000000ffff347224 */ /* 0x000fe200078e0035 */
[-C--:B------:R-:W-:Y:S02]  /*13b20*/  LEA R212, P6, R183, R0.reuse, 0x2 ;  /* 0x00000000b7d47211 */ /* 0x080fe400078c10ff */
[----:B-1----:R-:W-:Y:S01]  /*13b30*/  LEA R18, P5, R182, R0, 0x2 ;  /* 0x00000000b6127211 */ /* 0x002fe200078a10ff */
[----:B------:R-:W-:Y:S01]  /*13b40*/  IMAD.MOV.U32 R53, RZ, RZ, R54 ;  /* 0x000000ffff357224 */ /* 0x000fe200078e0036 */
[-C--:B------:R-:W-:Y:S01]  /*13b50*/  LEA.HI.X.SX32 R17, R180, R2.reuse, 0x2, P3 ;  /* 0x00000002b4117211 */ /* 0x080fe200018f16ff */
[----:B------:R1:W-:Y:S01]  /*13b60*/  STL.64 [R1+0x608], R8 ;  /* 0x0006080801007387 */ /* 0x0003e20000100a00 */
[----:B------:R-:W-:Y:S01]  /*13b70*/  LEA.HI.X.SX32 R21, R181, R2, 0x2, P4 ;  /* 0x00000002b5157211 */ /* 0x000fe200020f16ff */
[----:B------:R-:W-:Y:S01]  /*13b80*/  IMAD.MOV.U32 R54, RZ, RZ, R55 ;  /* 0x000000ffff367224 */ /* 0x000fe200078e0037 */
[----:B--2---:R-:W-:Y:S01]  /*13b90*/  LEA R14, P0, R184, R0, 0x2 ;  /* 0x00000000b80e7211 */ /* 0x004fe200078010ff */
[----:B------:R-:W-:Y:S01]  /*13ba0*/  IMAD.MOV.U32 R55, RZ, RZ, R56 ;  /* 0x000000ffff377224 */ /* 0x000fe200078e0038 */
[-C--:B------:R-:W-:Y:S01]  /*13bb0*/  LEA.HI.X.SX32 R19, R182, R2.reuse, 0x2, P5 ;  /* 0x00000002b6137211 */ /* 0x080fe200028f16ff */
[----:B------:R2:W-:Y:S01]  /*13bc0*/  STL.64 [R1+0x610], R22 ;  /* 0x0006101601007387 */ /* 0x0005e20000100a00 */
[----:B------:R-:W-:-:S02]  /*13bd0*/  LEA.HI.X.SX32 R15, R184, R2, 0x2, P0 ;  /* 0x00000002b80f7211 */ /* 0x000fc400000f16ff */
[----:B------:R-:W-:Y:S02]  /*13be0*/  MOV R56, R57 ;  /* 0x0000003900387202 */ /* 0x000fe40000000f00 */
[-C--:B-1----:R-:W-:Y:S01]  /*13bf0*/  LEA R8, P1, R185, R0.reuse, 0x2 ;  /* 0x00000000b9087211 */ /* 0x082fe200078210ff */
[----:B------:R-:W-:Y:S01]  /*13c00*/  IMAD.MOV.U32 R57, RZ, RZ, R58 ;  /* 0x000000ffff397224 */ /* 0x000fe200078e003a */
[----:B------:R-:W-:Y:S01]  /*13c10*/  LEA R24, P2, R186, R0, 0x2 ;  /* 0x00000000ba187211 */ /* 0x000fe200078410ff */
[----:B------:R1:W-:Y:S01]  /*13c20*/  STL.64 [R1+0x618], R16 ;  /* 0x0006181001007387 */ /* 0x0003e20000100a00 */
[-C--:B------:R-:W-:Y:S01]  /*13c30*/  LEA.HI.X.SX32 R213, R183, R2.reuse, 0x2, P6 ;  /* 0x00000002b7d57211 */ /* 0x080fe200030f16ff */
[----:B------:R-:W-:Y:S01]  /*13c40*/  IMAD.MOV.U32 R58, RZ, RZ, R60 ;  /* 0x000000ffff3a7224 */ /* 0x000fe200078e003c */
[----:B------:R-:W-:Y:S01]  /*13c50*/  MOV R50, R51 ;  /* 0x0000003300327202 */ /* 0x000fe20000000f00 */
[----:B------:R3:W-:Y:S01]  /*13c60*/  STL.64 [R1+0x620], R20 ;  /* 0x0006201401007387 */ /* 0x0007e20000100a00 */
[----:B------:R-:W-:Y:S01]  /*13c70*/  LEA.HI.X.SX32 R9, R185, R2, 0x2, P1 ;  /* 0x00000002b9097211 */ /* 0x000fe200008f16ff */
[----:B------:R-:W-:Y:S01]  /*13c80*/  IMAD.MOV.U32 R60, RZ, RZ, R61 ;  /* 0x000000ffff3c7224 */ /* 0x000fe200078e003d */
[-C--:B--2---:R-:W-:Y:S01]  /*13c90*/  LEA R22, P4, R188, R0.reuse, 0x2 ;  /* 0x00000000bc167211 */ /* 0x084fe200078810ff */
[----:B------:R-:W-:Y:S01]  /*13ca0*/  IMAD.MOV.U32 R51, RZ, RZ, R52 ;  /* 0x000000ffff337224 */ /* 0x000fe200078e0034 */
[----:B------:R2:W-:Y:S01]  /*13cb0*/  STL.64 [R1+0x628], R18 ;  /* 0x0006281201007387 */ /* 0x0005e20000100a00 */
[----:B------:R-:W-:Y:S01]  /*13cc0*/  IMAD.MOV.U32 R61, RZ, RZ, R68 ;  /* 0x000000ffff3d7224 */ /* 0x000fe200078e0044 */
[----:B-1----:R-:W-:Y:S01]  /*13cd0*/  LEA R16, P3, R187, R0, 0x2 ;  /* 0x00000000bb107211 */ /* 0x002fe200078610ff */
[----:B------:R-:W-:Y:S01]  /*13ce0*/  IMAD.MOV.U32 R52, RZ, RZ, R53 ;  /* 0x000000ffff347224 */ /* 0x000fe200078e0035 */
[----:B------:R1:W-:Y:S01]  /*13cf0*/  STL.64 [R1+0x638], R14 ;  /* 0x0006380e01007387 */ /* 0x0003e20000100a00 */
[----:B------:R-:W-:Y:S01]  /*13d00*/  LEA.HI.X.SX32 R25, R186, R2, 0x2, P2 ;  /* 0x00000002ba197211 */ /* 0x000fe200010f16ff */
[----:B------:R-:W-:Y:S01]  /*13d10*/  IMAD.MOV.U32 R53, RZ, RZ, R54 ;  /* 0x000000ffff357224 */ /* 0x000fe200078e0036 */
[-C--:B---3--:R-:W-:Y:S01]  /*13d20*/  LEA R20, P5, R189, R0.reuse, 0x2 ;  /* 0x00000000bd147211 */ /* 0x088fe200078a10ff */
[----:B------:R-:W-:Y:S01]  /*13d30*/  STL.64 [R1+0x630], R212 ;  /* 0x000630d401007387 */ /* 0x000fe20000100a00 */
[----:B------:R-:W-:Y:S01]  /*13d40*/  MOV R68, R69 ;  /* 0x0000004500447202 */ /* 0x000fe20000000f00 */
[----:B------:R-:W-:Y:S01]  /*13d50*/  IMAD.MOV.U32 R69, RZ, RZ, R70 ;  /* 0x000000ffff457224 */ /* 0x000fe200078e0046 */
[----:B--2---:R-:W-:Y:S01]  /*13d60*/  LEA R18, P6, R190, R0, 0x2 ;  /* 0x00000000be127211 */ /* 0x004fe200078c10ff */
[----:B------:R-:W-:Y:S01]  /*13d70*/  IMAD.MOV.U32 R54, RZ, RZ, R56 ;  /* 0x000000ffff367224 */ /* 0x000fe200078e0038 */
[----:B------:R-:W-:Y:S01]  /*13d80*/  STL.64 [R1+0x1530], R212 ;  /* 0x001530d401007387 */ /* 0x000fe20000100a00 */
[----:B------:R-:W-:Y:S01]  /*13d90*/  LEA.HI.X.SX32 R17, R187, R2, 0x2, P3 ;  /* 0x00000002bb117211 */ /* 0x000fe200018f16ff */
[----:B------:R-:W-:Y:S01]  /*13da0*/  IMAD.MOV.U32 R70, RZ, RZ, R4 ;  /* 0x000000ffff467224 */ /* 0x000fe200078e0004 */
[----:B------:R-:W-:Y:S01]  /*13db0*/  MOV R56, R57 ;  /* 0x0000003900387202 */ /* 0x000fe20000000f00 */
[----:B------:R-:W-:Y:S01]  /*13dc0*/  IMAD.MOV.U32 R47, RZ, RZ, R49 ;  /* 0x000000ffff2f7224 */ /* 0x000fe200078e0031 */
[----:B-1----:R-:W-:Y:S01]  /*13dd0*/  LEA R14, P0, R191, R0, 0x2 ;  /* 0x00000000bf0e7211 */ /* 0x002fe200078010ff */
[----:B------:R1:W-:Y:S01]  /*13de0*/  STL.64 [R1+0x640], R8 ;  /* 0x0006400801007387 */ /* 0x0003e20000100a00 */
[-C--:B------:R-:W-:Y:S01]  /*13df0*/  LEA.HI.X.SX32 R23, R188, R2.reuse, 0x2, P4 ;  /* 0x00000002bc177211 */ /* 0x080fe200020f16ff */
[----:B------:R-:W-:Y:S01]  /*13e00*/  IMAD.MOV.U32 R57, RZ, RZ, R58 ;  /* 0x000000ffff397224 */ /* 0x000fe200078e003a */
[-C--:B------:R-:W-:Y:S01]  /*13e10*/  LEA.HI.X.SX32 R21, R189, R2.reuse, 0x2, P5 ;  /* 0x00000002bd157211 */ /* 0x080fe200028f16ff */
[----:B------:R-:W-:Y:S01]  /*13e20*/  IMAD.MOV.U32 R49, RZ, RZ, R50 ;  /* 0x000000ffff317224 */ /* 0x000fe200078e0032 */
[----:B------:R2:W-:Y:S01]  /*13e30*/  STL.64 [R1+0x648], R24 ;  /* 0x0006481801007387 */ /* 0x0005e20000100a00 */
[----:B------:R-:W-:Y:S01]  /*13e40*/  IMAD.MOV.U32 R58, RZ, RZ, R61 ;  /* 0x000000ffff3a7224 */ /* 0x000fe200078e003d */
[----:B------:R-:W-:Y:S01]  /*13e50*/  LEA.HI.X.SX32 R19, R190, R2, 0x2, P6 ;  /* 0x00000002be137211 */ /* 0x000fe200030f16ff */
[----:B------:R-:W-:Y:S01]  /*13e60*/  IMAD.MOV.U32 R50, RZ, RZ, R51 ;  /* 0x000000ffff327224 */ /* 0x000fe200078e0033 */
[----:B------:R-:W-:Y:S01]  /*13e70*/  MOV R51, R52 ;  /* 0x0000003400337202 */ /* 0x000fe20000000f00 */
[----:B------:R-:W-:Y:S01]  /*13e80*/  IMAD.MOV.U32 R61, RZ, RZ, R68 ;  /* 0x000000ffff3d7224 */ /* 0x000fe200078e0044 */
[C---:B-1----:R-:W-:Y:S01]  /*13e90*/  LEA R8, P1, R192.reuse, R0, 0x2 ;  /* 0x00000000c0087211 */ /* 0x042fe200078210ff */
[----:B------:R-:W-:Y:S01]  /*13ea0*/  IMAD.MOV.U32 R68, RZ, RZ, R70 ;  /* 0x000000ffff447224 */ /* 0x000fe200078e0046 */
[----:B------:R1:W-:Y:S01]  /*13eb0*/  STL.64 [R1+0x650], R16 ;  /* 0x0006501001007387 */ /* 0x0003e20000100a00 */
[----:B------:R-:W-:Y:S01]  /*13ec0*/  IMAD.MOV.U32 R52, RZ, RZ, R54 ;  /* 0x000000ffff347224 */ /* 0x000fe200078e0036 */
[----:B------:R-:W-:Y:S01]  /*13ed0*/  LEA.HI.X.SX32 R15, R191, R2, 0x2, P0 ;  /* 0x00000002bf0f7211 */ /* 0x000fe200000f16ff */
[----:B------:R-:W-:Y:S01]  /*13ee0*/  IMAD.MOV.U32 R54, RZ, RZ, R56 ;  /* 0x000000ffff367224 */ /* 0x000fe200078e0038 */
[----:B--2---:R-:W-:Y:S01]  /*13ef0*/  LEA R24, P2, R193, R0, 0x2 ;  /* 0x00000000c1187211 */ /* 0x004fe200078410ff */
[----:B------:R2:W-:Y:S01]  /*13f00*/  STL.64 [R1+0x658], R22 ;  /* 0x0006581601007387 */ /* 0x0005e20000100a00 */
[----:B------:R-:W-:Y:S01]  /*13f10*/  MOV R70, R74 ;  /* 0x0000004a00467202 */ /* 0x000fe20000000f00 */
[----:B------:R-:W-:Y:S01]  /*13f20*/  IMAD.MOV.U32 R56, RZ, RZ, R57 ;  /* 0x000000ffff387224 */ /* 0x000fe200078e0039 */
[----:B------:R-:W-:Y:S01]  /*13f30*/  LEA.HI.X.SX32 R9, R192, R2, 0x2, P1 ;  /* 0x00000002c0097211 */ /* 0x000fe200008f16ff */
[----:B------:R3:W-:Y:S01]  /*13f40*/  STL.64 [R1+0x660], R20 ;  /* 0x0006601401007387 */ /* 0x0007e20000100a00 */
[----:B------:R-:W-:Y:S01]  /*13f50*/  IMAD.MOV.U32 R57, RZ, RZ, R58 ;  /* 0x000000ffff397224 */ /* 0x000fe200078e003a */
[----:B-1----:R-:W-:-:S02]  /*13f60*/  LEA R16, P3, R194, R0, 0x2 ;  /* 0x00000000c2107211 */ /* 0x002fc400078610ff */
[----:B------:R1:W-:Y:S01]  /*13f70*/  STL.64 [R1+0x668], R18 ;  /* 0x0006681201007387 */ /* 0x0003e20000100a00 */
[----:B------:R-:W-:Y:S02]  /*13f80*/  LEA.HI.X.SX32 R25, R193, R2, 0x2, P2 ;  /* 0x00000002c1197211 */ /* 0x000fe400010f16ff */
[----:B------:R-:W-:Y:S01]  /*13f90*/  MOV R58, R61 ;  /* 0x0000003d003a7202 */ /* 0x000fe20000000f00 */
[----:B------:R-:W4:Y:S01]  /*13fa0*/  LDL.LU R4, [R1+0x15f4] ;  /* 0x0015f40001047983 */ /* 0x000f220000300800 */
[----:B------:R-:W-:Y:S01]  /*13fb0*/  IMAD.MOV.U32 R61, RZ, RZ, R68 ;  /* 0x000000ffff3d7224 */ /* 0x000fe200078e0044 */
[----:B--2---:R-:W-:Y:S01]  /*13fc0*/  LEA R22, P4, R195, R0, 0x2 ;  /* 0x00000000c3167211 */ /* 0x004fe200078810ff */
[----:B------:R-:W-:Y:S01]  /*13fd0*/  IMAD.MOV.U32 R68, RZ, RZ, R70 ;  /* 0x000000ffff447224 */ /* 0x000fe200078e0046 */
[----:B------:R2:W-:Y:S01]  /*13fe0*/  STL.64 [R1+0x670], R14 ;  /* 0x0006700e01007387 */ /* 0x0005e20000100a00 */
[----:B------:R-:W-:Y:S01]  /*13ff0*/  LEA.HI.X.SX32 R17, R194, R2, 0x2, P3 ;  /* 0x00000002c2117211 */ /* 0x000fe200018f16ff */
[----:B------:R-:W-:Y:S01]  /*14000*/  IMAD.MOV.U32 R48, RZ, RZ, R49 ;  /* 0x000000ffff307224 */ /* 0x000fe200078e0031 */
[----:B---3--:R-:W-:Y:S01]  /*14010*/  LEA R20, P5, R196, R0, 0x2 ;  /* 0x00000000c4147211 */ /* 0x008fe200078a10ff */
[----:B------:R3:W-:Y:S01]  /*14020*/  STL.64 [R1+0x678], R8 ;  /* 0x0006780801007387 */ /* 0x0007e20000100a00 */
[----:B------:R-:W-:Y:S01]  /*14030*/  IMAD.MOV.U32 R74, RZ, RZ, R5 ;  /* 0x000000ffff4a7224 */ /* 0x000fe200078e0005 */
[----:B------:R-:W-:Y:S01]  /*14040*/  MOV R49, R50 ;  /* 0x0000003200317202 */ /* 0x000fe20000000f00 */
[----:B------:R-:W-:Y:S01]  /*14050*/  IMAD.MOV.U32 R70, RZ, RZ, R6 ;  /* 0x000000ffff467224 */ /* 0x000fe200078e0006 */
[-C--:B-1----:R-:W-:Y:S01]  /*14060*/  LEA R18, P6, R197, R0.reuse, 0x2 ;  /* 0x00000000c5127211 */ /* 0x082fe200078c10ff */
[----:B------:R-:W-:Y:S01]  /*14070*/  IMAD R200, R200, UR54, RZ ;  /* 0x00000036c8c87c24 */ /* 0x000fe2000f8e02ff */
[----:B------:R-:W4:Y:S01]  /*14080*/  LDL.LU R5, [R1+0x15f0] ;  /* 0x0015f00001057983 */ /* 0x000f220000300800 */
[----:B------:R-:W-:Y:S01]  /*14090*/  IMAD.MOV.U32 R50, RZ, RZ, R52 ;  /* 0x000000ffff327224 */ /* 0x000fe200078e0034 */
[----:B--2---:R-:W-:Y:S01]  /*140a0*/  LEA R14, P0, R198, R0, 0x2 ;  /* 0x00000000c60e7211 */ /* 0x004fe200078010ff */
[----:B------:R-:W-:Y:S01]  /*140b0*/  IMAD.MOV.U32 R52, RZ, RZ, R54 ;  /* 0x000000ffff347224 */ /* 0x000fe200078e0036 */
[----:B------:R-:W-:Y:S01]  /*140c0*/  STL.64 [R1+0x680], R24 ;  /* 0x0006801801007387 */ /* 0x000fe20000100a00 */
[----:B------:R-:W-:Y:S01]  /*140d0*/  IMAD R202, R202, UR52, RZ ;  /* 0x00000034caca7c24 */ /* 0x000fe2000f8e02ff */
[----:B------:R-:W-:Y:S01]  /*140e0*/  LEA.HI.X.SX32 R23, R195, R2, 0x2, P4 ;  /* 0x00000002c3177211 */ /* 0x000fe200020f16ff */
[----:B------:R-:W-:Y:S01]  /*140f0*/  IMAD.MOV.U32 R54, RZ, RZ, R57 ;  /* 0x000000ffff367224 */ /* 0x000fe200078e0039 */
[----:B------:R-:W2:Y:S01]  /*14100*/  LDL.LU R6, [R1+0x15ec] ;  /* 0x0015ec0001067983 */ /* 0x000ea20000300800 */
[----:B---3--:R-:W-:Y:S01]  /*14110*/  LEA R8, P1, R199, R0, 0x2 ;  /* 0x00000000c7087211 */ /* 0x008fe200078210ff */
[----:B------:R-:W-:Y:S01]  /*14120*/  IMAD.MOV.U32 R57, RZ, RZ, R70 ;  /* 0x000000ffff397224 */ /* 0x000fe200078e0046 */
[-C--:B------:R-:W-:Y:S01]  /*14130*/  LEA.HI.X.SX32 R21, R196, R2.reuse, 0x2, P5 ;  /* 0x00000002c4157211 */ /* 0x080fe200028f16ff */
[----:B------:R1:W-:Y:S01]  /*14140*/  STL.64 [R1+0x688], R16 ;  /* 0x0006881001007387 */ /* 0x0003e20000100a00 */
[----:B------:R-:W-:Y:S01]  /*14150*/  IMAD R203, R203, UR51, RZ ;  /* 0x00000033cbcb7c24 */ /* 0x000fe2000f8e02ff */
[----:B------:R-:W-:Y:S01]  /*14160*/  MOV R70, R71 ;  /* 0x0000004700467202 */ /* 0x000fe20000000f00 */
[----:B------:R-:W-:Y:S01]  /*14170*/  IMAD R204, R204, UR50, RZ ;  /* 0x00000032cccc7c24 */ /* 0x000fe2000f8e02ff */
[----:B------:R-:W-:Y:S01]  /*14180*/  LEA.HI.X.SX32 R19, R197, R2, 0x2, P6 ;  /* 0x00000002c5137211 */ /* 0x000fe200030f16ff */
[----:B------:R-:W-:Y:S01]  /*14190*/  IMAD.MOV.U32 R71, RZ, RZ, R3 ;  /* 0x000000ffff477224 */ /* 0x000fe200078e0003 */
[----:B------:R-:W-:Y:S01]  /*141a0*/  LEA R214, P2, R200, R0, 0x2 ;  /* 0x00000000c8d67211 */ /* 0x000fe200078410ff */
[----:B------:R-:W3:Y:S01]  /*141b0*/  LDL.LU R3, [R1+0x15e8] ;  /* 0x0015e80001037983 */ /* 0x000ee20000300800 */
[----:B------:R-:W-:-:S02]  /*141c0*/  LEA.HI.X.SX32 R15, R198, R2, 0x2, P0 ;  /* 0x00000002c60f7211 */ /* 0x000fc400000f16ff */
[-C--:B-1----:R-:W-:Y:S01]  /*141d0*/  LEA R16, P3, R201, R0.reuse, 0x2 ;  /* 0x00000000c9107211 */ /* 0x082fe200078610ff */
[----:B------:R1:W-:Y:S01]  /*141e0*/  STL.64 [R1+0x690], R22 ;  /* 0x0006901601007387 */ /* 0x0003e20000100a00 */
[----:B------:R-:W-:Y:S01]  /*141f0*/  LEA R24, P4, R202, R0, 0x2 ;  /* 0x00000000ca187211 */ /* 0x000fe200078810ff */
[----:B------:R-:W-:Y:S01]  /*14200*/  IMAD R205, R205, UR49, RZ ;  /* 0x00000031cdcd7c24 */ /* 0x000fe2000f8e02ff */
[-C--:B------:R-:W-:Y:S01]  /*14210*/  LEA.HI.X.SX32 R9, R199, R2.reuse, 0x2, P1 ;  /* 0x00000002c7097211 */ /* 0x080fe200008f16ff */
[----:B------:R-:W-:Y:S01]  /*14220*/  STL.64 [R1+0x698], R20 ;  /* 0x0006981401007387 */ /* 0x000fe20000100a00 */
[-C--:B------:R-:W-:Y:S01]  /*14230*/  LEA.HI.X.SX32 R17, R201, R2.reuse, 0x2, P3 ;  /* 0x00000002c9117211 */ /* 0x080fe200018f16ff */
[----:B------:R-:W-:Y:S01]  /*14240*/  IMAD R206, R206, UR48, RZ ;  /* 0x00000030cece7c24 */ /* 0x000fe2000f8e02ff */
[-C--:B------:R-:W-:Y:S01]  /*14250*/  LEA.HI.X.SX32 R215, R200, R2.reuse, 0x2, P2 ;  /* 0x00000002c8d77211 */ /* 0x080fe200010f16ff */
[----:B------:R1:W-:Y:S01]  /*14260*/  STL.64 [R1+0x6a0], R18 ;  /* 0x0006a01201007387 */ /* 0x0003e20000100a00 */
[----:B------:R-:W-:Y:S01]  /*14270*/  IMAD R207, R207, UR47, RZ ;  /* 0x0000002fcfcf7c24 */ /* 0x000fe2000f8e02ff */
[----:B------:R-:W-:-:S02]  /*14280*/  LEA.HI.X.SX32 R25, R202, R2, 0x2, P4 ;  /* 0x00000002ca197211 */ /* 0x000fc400020f16ff */
[C---:B-1----:R-:W-:Y:S01]  /*14290*/  LEA R22, P5, R203.reuse, R0, 0x2 ;  /* 0x00000000cb167211 */ /* 0x042fe200078a10ff */
[----:B------:R1:W-:Y:S03]  /*142a0*/  STL.64 [R1+0x6a8], R14 ;  /* 0x0006a80e01007387 */ /* 0x0003e60000100a00 */
[----:B------:R-:W-:Y:S01]  /*142b0*/  LEA.HI.X.SX32 R23, R203, R2, 0x2, P5 ;  /* 0x00000002cb177211 */ /* 0x000fe200028f16ff */
[----:B------:R1:W-:Y:S01]  /*142c0*/  STL.64 [R1+0x6b0], R8 ;  /* 0x0006b00801007387 */ /* 0x0003e20000100a00 */
[----:B------:R-:W-:-:S03]  /*142d0*/  LEA R18, P6, R204, R0, 0x2 ;  /* 0x00000000cc127211 */ /* 0x000fc600078c10ff */
[----:B------:R1:W-:Y:S01]  /*142e0*/  STL.64 [R1+0x6c0], R16 ;  /* 0x0006c01001007387 */ /* 0x0003e20000100a00 */
[----:B------:R-:W-:Y:S02]  /*142f0*/  LEA R20, P1, R206, R0, 0x2 ;  /* 0x00000000ce147211 */ /* 0x000fe400078210ff */
[----:B------:R-:W-:Y:S01]  /*14300*/  LEA.HI.X.SX32 R19, R204, R2, 0x2, P6 ;  /* 0x00000002cc137211 */ /* 0x000fe200030f16ff */
[----:B------:R-:W-:Y:S01]  /*14310*/  STL.64 [R1+0x6b8], R214 ;  /* 0x0006b8d601007387 */ /* 0x000fe20000100a00 */
[-C--:B-1----:R-:W-:Y:S02]  /*14320*/  LEA R14, P0, R205, R0.reuse, 0x2 ;  /* 0x00000000cd0e7211 */ /* 0x082fe400078010ff */
[----:B------:R-:W-:Y:S01]  /*14330*/  LEA R8, P2, R207, R0, 0x2 ;  /* 0x00000000cf087211 */ /* 0x000fe200078410ff */
[----:B------:R-:W-:Y:S01]  /*14340*/  STL.64 [R1+0x1510], R214 ;  /* 0x001510d601007387 */ /* 0x000fe20000100a00 */
[----:B------:R-:W-:Y:S02]  /*14350*/  LEA.HI.X.SX32 R15, R205, R2, 0x2, P0 ;  /* 0x00000002cd0f7211 */ /* 0x000fe400000f16ff */
[-C--:B------:R-:W-:Y:S01]  /*14360*/  LEA R16, P3, R45, R0.reuse, 0x2 ;  /* 0x000000002d107211 */ /* 0x080fe200078610ff */
[----:B------:R1:W-:Y:S01]  /*14370*/  STL.64 [R1+0x6c8], R24 ;  /* 0x0006c81801007387 */ /* 0x0003e20000100a00 */
[----:B------:R-:W-:-:S02]  /*14380*/  LEA R232, P4, R46, R0, 0x2 ;  /* 0x000000002ee87211 */ /* 0x000fc400078810ff */
[-C--:B------:R-:W-:Y:S01]  /*14390*/  LEA.HI.X.SX32 R21, R206, R2.reuse, 0x2, P1 ;  /* 0x00000002ce157211 */ /* 0x080fe200008f16ff */
[----:B------:R-:W-:Y:S01]  /*143a0*/  STL.64 [R1+0x6d0], R22 ;  /* 0x0006d01601007387 */ /* 0x000fe20000100a00 */
[-C--:B------:R-:W-:Y:S02]  /*143b0*/  LEA.HI.X.SX32 R9, R207, R2.reuse, 0x2, P2 ;  /* 0x00000002cf097211 */ /* 0x080fe400010f16ff */
[----:B------:R-:W-:Y:S01]  /*143c0*/  LEA.HI.X.SX32 R17, R45, R2, 0x2, P3 ;  /* 0x000000022d117211 */ /* 0x000fe200018f16ff */
[----:B------:R1:W-:Y:S02]  /*143d0*/  STL.64 [R1+0x6d8], R18 ;  /* 0x0006d81201007387 */ /* 0x0003e40000100a00 */
[----:B-1----:R-:W-:Y:S02]  /*143e0*/  LEA R24, P5, R47, R0, 0x2 ;  /* 0x000000002f187211 */ /* 0x002fe400078a10ff */
[----:B------:R1:W-:Y:S01]  /*143f0*/  STL.64 [R1+0x6e0], R14 ;  /* 0x0006e00e01007387 */ /* 0x0003e20000100a00 */
[----:B------:R-:W-:-:S02]  /*14400*/  LEA.HI.X.SX32 R233, R46, R2, 0x2, P4 ;  /* 0x000000022ee97211 */ /* 0x000fc400020f16ff */
[----:B------:R-:W-:Y:S01]  /*14410*/  LEA.HI.X.SX32 R25, R47, R2, 0x2, P5 ;  /* 0x000000022f197211 */ /* 0x000fe200028f16ff */
[----:B------:R1:W-:Y:S01]  /*14420*/  STL.64 [R1+0x6e8], R20 ;  /* 0x0006e81401007387 */ /* 0x0003e20000100a00 */
[----:B------:R-:W-:-:S03]  /*14430*/  LEA R18, P6, R48, R0, 0x2 ;  /* 0x0000000030127211 */ /* 0x000fc600078c10ff */
[----:B------:R1:W-:Y:S01]  /*14440*/  STL.64 [R1+0x6f0], R8 ;  /* 0x0006f00801007387 */ /* 0x0003e20000100a00 */
[----:B------:R-:W-:Y:S02]  /*14450*/  LEA R22, P1, R50, R0, 0x2 ;  /* 0x0000000032167211 */ /* 0x000fe400078210ff */
[----:B------:R-:W-:Y:S02]  /*14460*/  LEA.HI.X.SX32 R19, R48, R2, 0x2, P6 ;  /* 0x0000000230137211 */ /* 0x000fe400030f16ff */
[-C--:B-1----:R-:W-:Y:S01]  /*14470*/  LEA R14, P0, R49, R0.reuse, 0x2 ;  /* 0x00000000310e7211 */ /* 0x082fe200078010ff */
[----:B------:R1:W-:Y:S01]  /*14480*/  STL.64 [R1+0x6f8], R16 ;  /* 0x0006f81001007387 */ /* 0x0003e20000100a00 */
[----:B------:R-:W-:-:S03]  /*14490*/  LEA R20, P3, R52, R0, 0x2 ;  /* 0x0000000034147211 */ /* 0x000fc600078610ff */
[----:B------:R-:W-:Y:S01]  /*144a0*/  STL.64 [R1+0x708], R24 ;  /* 0x0007081801007387 */ /* 0x000fe20000100a00 */
[----:B------:R-:W-:Y:S02]  /*144b0*/  LEA.HI.X.SX32 R15, R49, R2, 0x2, P0 ;  /* 0x00000002310f7211 */ /* 0x000fe400000f16ff */
[----:B------:R-:W-:Y:S01]  /*144c0*/  LEA R8, P2, R51, R0, 0x2 ;  /* 0x0000000033087211 */ /* 0x000fe200078410ff */
[----:B------:R-:W-:Y:S01]  /*144d0*/  STL.64 [R1+0x700], R232 ;  /* 0x000700e801007387 */ /* 0x000fe20000100a00 */
[----:B------:R-:W-:-:S03]  /*144e0*/  LEA.HI.X.SX32 R23, R50, R2, 0x2, P1 ;  /* 0x0000000232177211 */ /* 0x000fc600008f16ff */
[----:B------:R-:W-:Y:S01]  /*144f0*/  STL.64 [R1+0x14f0], R232 ;  /* 0x0014f0e801007387 */ /* 0x000fe20000100a00 */
[----:B-1----:R-:W-:-:S03]  /*14500*/  LEA R16, P4, R53, R0, 0x2 ;  /* 0x0000000035107211 */ /* 0x002fc600078810ff */
[----:B------:R1:W-:Y:S01]  /*14510*/  STL.64 [R1+0x710], R18 ;  /* 0x0007101201007387 */ /* 0x0003e20000100a00 */
[----:B------:R-:W-:Y:S02]  /*14520*/  LEA R216, P5, R54, R0, 0x2 ;  /* 0x0000000036d87211 */ /* 0x000fe400078a10ff */
[-C--:B------:R-:W-:Y:S01]  /*14530*/  LEA.HI.X.SX32 R9, R51, R2.reuse, 0x2, P2 ;  /* 0x0000000233097211 */ /* 0x080fe200010f16ff */
[----:B------:R1:W-:Y:S01]  /*14540*/  STL.64 [R1+0x718], R14 ;  /* 0x0007180e01007387 */ /* 0x0003e20000100a00 */
[-C--:B------:R-:W-:Y:S02]  /*14550*/  LEA.HI.X.SX32 R21, R52, R2.reuse, 0x2, P3 ;  /* 0x0000000234157211 */ /* 0x080fe400018f16ff */
[----:B------:R-:W-:Y:S02]  /*14560*/  LEA.HI.X.SX32 R17, R53, R2, 0x2, P4 ;  /* 0x0000000235117211 */ /* 0x000fe400020f16ff */
[----:B-1----:R-:W-:Y:S01]  /*14570*/  LEA R18, P6, R55, R0, 0x2 ;  /* 0x0000000037127211 */ /* 0x002fe200078c10ff */
[----:B------:R1:W-:Y:S01]  /*14580*/  STL.64 [R1+0x720], R22 ;  /* 0x0007201601007387 */ /* 0x0003e20000100a00 */
[----:B------:R-:W-:-:S02]  /*14590*/  LEA.HI.X.SX32 R217, R54, R2, 0x2, P5 ;  /* 0x0000000236d97211 */ /* 0x000fc400028f16ff */
[C---:B------:R-:W-:Y:S02]  /*145a0*/  LEA R14, P0, R56.reuse, R0, 0x2 ;  /* 0x00000000380e7211 */ /* 0x040fe400078010ff */
[----:B------:R-:W-:Y:S01]  /*145b0*/  LEA.HI.X.SX32 R19, R55, R2, 0x2, P6 ;  /* 0x0000000237137211 */ /* 0x000fe200030f16ff */
[----:B------:R1:W-:Y:S01]  /*145c0*/  STL.64 [R1+0x728], R8 ;  /* 0x0007280801007387 */ /* 0x0003e20000100a00 */
[C---:B------:R-:W-:Y:S02]  /*145d0*/  LEA R24, P1, R57.reuse, R0, 0x2 ;  /* 0x0000000039187211 */ /* 0x040fe400078210ff */
[-C--:B------:R-:W-:Y:S01]  /*145e0*/  LEA.HI.X.SX32 R15, R56, R2.reuse, 0x2, P0 ;  /* 0x00000002380f7211 */ /* 0x080fe200000f16ff */
[----:B------:R1:W-:Y:S01]  /*145f0*/  STL.64 [R1+0x730], R20 ;  /* 0x0007301401007387 */ /* 0x0003e20000100a00 */
[----:B------:R-:W-:-:S03]  /*14600*/  LEA.HI.X.SX32 R25, R57, R2, 0x2, P1 ;  /* 0x0000000239197211 */ /* 0x000fc600008f16ff */
[----:B------:R1:W-:Y:S02]  /*14610*/  STL.64 [R1+0x738], R16 ;  /* 0x0007381001007387 */ /* 0x0003e40000100a00 */
[-C--:B-1----:R-:W-:Y:S02]  /*14620*/  LEA R22, P3, R59, R0.reuse, 0x2 ;  /* 0x000000003b167211 */ /* 0x082fe400078610ff */
[-C--:B------:R-:W-:Y:S01]  /*14630*/  LEA R8, P2, R58, R0.reuse, 0x2 ;  /* 0x000000003a087211 */ /* 0x080fe200078410ff */
[----:B------:R1:W-:Y:S01]  /*14640*/  STL.64 [R1+0x748], R18 ;  /* 0x0007481201007387 */ /* 0x0003e20000100a00 */
[----:B------:R-:W-:-:S03]  /*14650*/  LEA R20, P4, R60, R0, 0x2 ;  /* 0x000000003c147211 */ /* 0x000fc600078810ff */
[----:B------:R-:W-:Y:S01]  /*14660*/  STL.64 [R1+0x740], R216 ;  /* 0x000740d801007387 */ /* 0x000fe20000100a00 */
[----:B------:R-:W-:Y:S02]  /*14670*/  LEA.HI.X.SX32 R9, R58, R2, 0x2, P2 ;  /* 0x000000023a097211 */ /* 0x000fe400010f16ff */
[----:B------:R-:W-:Y:S01]  /*14680*/  LEA R16, P5, R61, R0, 0x2 ;  /* 0x000000003d107211 */ /* 0x000fe200078a10ff */
[----:B------:R-:W-:Y:S01]  /*14690*/  STL.64 [R1+0x14f8], R216 ;  /* 0x0014f8d801007387 */ /* 0x000fe20000100a00 */
[----:B------:R-:W-:-:S03]  /*146a0*/  LEA.HI.X.SX32 R23, R59, R2, 0x2, P3 ;  /* 0x000000023b177211 */ /* 0x000fc600018f16ff */
[----:B------:R1:W-:Y:S02]  /*146b0*/  STL.64 [R1+0x750], R14 ;  /* 0x0007500e01007387 */ /* 0x0003e40000100a00 */
[-C--:B-1----:R-:W-:Y:S02]  /*146c0*/  LEA R18, P6, R62, R0.reuse, 0x2 ;  /* 0x000000003e127211 */ /* 0x082fe400078c10ff */
[----:B------:R-:W-:Y:S01]  /*146d0*/  LEA R236, P1, R64, R0, 0x2 ;  /* 0x0000000040ec7211 */ /* 0x000fe200078210ff */
[----:B------:R-:W-:Y:S01]  /*146e0*/  STL.64 [R1+0x758], R24 ;  /* 0x0007581801007387 */ /* 0x000fe20000100a00 */
[-C--:B------:R-:W-:Y:S02]  /*146f0*/  LEA.HI.X.SX32 R21, R60, R2.reuse, 0x2, P4 ;  /* 0x000000023c157211 */ /* 0x080fe400020f16ff */
[----:B------:R-:W-:Y:S01]  /*14700*/  LEA.HI.X.SX32 R17, R61, R2, 0x2, P5 ;  /* 0x000000023d117211 */ /* 0x000fe200028f16ff */
[----:B------:R1:W-:Y:S01]  /*14710*/  STL.64 [R1+0x760], R8 ;  /* 0x0007600801007387 */ /* 0x0003e20000100a00 */
[----:B------:R-:W-:-:S03]  /*14720*/  LEA R14, P0, R63, R0, 0x2 ;  /* 0x000000003f0e7211 */ /* 0x000fc600078010ff */
[----:B------:R-:W-:Y:S01]  /*14730*/  STL.64 [R1+0x768], R22 ;  /* 0x0007681601007387 */ /* 0x000fe20000100a00 */
[-C--:B------:R-:W-:Y:S02]  /*14740*/  LEA.HI.X.SX32 R19, R62, R2.reuse, 0x2, P6 ;  /* 0x000000023e137211 */ /* 0x080fe400030f16ff */
[-C--:B------:R-:W-:Y:S01]  /*14750*/  LEA.HI.X.SX32 R15, R63, R2.reuse, 0x2, P0 ;  /* 0x000000023f0f7211 */ /* 0x080fe200000f16ff */
[----:B------:R-:W-:Y:S01]  /*14760*/  STL.64 [R1+0x770], R20 ;  /* 0x0007701401007387 */ /* 0x000fe20000100a00 */
[----:B------:R-:W-:Y:S02]  /*14770*/  LEA.HI.X.SX32 R237, R64, R2, 0x2, P1 ;  /* 0x0000000240ed7211 */ /* 0x000fe400008f16ff */
[-C--:B-1----:R-:W-:Y:S01]  /*14780*/  LEA R8, P2, R65, R0.reuse, 0x2 ;  /* 0x0000000041087211 */ /* 0x082fe200078410ff */
[----:B------:R-:W-:Y:S01]  /*14790*/  STL.64 [R1+0x778], R16 ;  /* 0x0007781001007387 */ /* 0x000fe20000100a00 */
[----:B------:R-:W-:Y:S02]  /*147a0*/  LEA R10, P1, R71, R0, 0x2 ;  /* 0x00000000470a7211 */ /* 0x000fe400078210ff */
[----:B------:R-:W-:Y:S01]  /*147b0*/  LEA.HI.X.SX32 R9, R65, R2, 0x2, P2 ;  /* 0x0000000241097211 */ /* 0x000fe200010f16ff */
[----:B------:R-:W-:Y:S04]  /*147c0*/  STL.64 [R1+0x788], R14 ;  /* 0x0007880e01007387 */ /* 0x000fe80000100a00 */
[----:B------:R-:W-:Y:S04]  /*147d0*/  STL.64 [R1+0x780], R18 ;  /* 0x0007801201007387 */ /* 0x000fe80000100a00 */
[----:B------:R-:W-:Y:S04]  /*147e0*/  STL.64 [R1+0x790], R236 ;  /* 0x000790ec01007387 */ /* 0x000fe80000100a00 */
[----:B------:R-:W-:Y:S04]  /*147f0*/  STL [R1+0x7c8], R10 ;  /* 0x0007c80a01007387 */ /* 0x000fe80000100800 */
[----:B------:R-:W-:Y:S04]  /*14800*/  STL.64 [R1+0x798], R8 ;  /* 0x0007980801007387 */ /* 0x000fe80000100a00 */
[----:B------:R1:W-:Y:S04]  /*14810*/  STL.64 [R1+0x14b8], R236 ;  /* 0x0014b8ec01007387 */ /* 0x0003e80000100a00 */
[----:B-1----:R-:W4:Y:S01]  /*14820*/  LDL.64 R236, [R1+0x7c8] ;  /* 0x0007c80001ec7983 */ /* 0x002f220000100a00 */
[----:B------:R-:W-:-:S02]  /*14830*/  LEA R240, P3, R66, R0, 0x2 ;  /* 0x0000000042f07211 */ /* 0x000fc400078610ff */
[-C--:B------:R-:W-:Y:S02]  /*14840*/  LEA R212, P4, R67, R0.reuse, 0x2 ;  /* 0x0000000043d47211 */ /* 0x080fe400078810ff */
[----:B------:R-:W-:Y:S02]  /*14850*/  LEA R16, P5, R68, R0, 0x2 ;  /* 0x0000000044107211 */ /* 0x000fe400078a10ff */
[----:B------:R-:W-:Y:S02]  /*14860*/  LEA.HI.X.SX32 R241, R66, R2, 0x2, P3 ;  /* 0x0000000242f17211 */ /* 0x000fe400018f16ff */
[----:B------:R-:W-:Y:S02]  /*14870*/  LEA R216, P6, R69, R0, 0x2 ;  /* 0x0000000045d87211 */ /* 0x000fe400078c10ff */
[----:B------:R-:W-:Y:S02]  /*14880*/  LEA.HI.X.SX32 R213, R67, R2, 0x2, P4 ;  /* 0x0000000243d57211 */ /* 0x000fe400020f16ff */
[----:B------:R-:W-:Y:S01]  /*14890*/  LEA R14, P0, R70, R0, 0x2 ;  /* 0x00000000460e7211 */ /* 0x000fe200078010ff */
[----:B------:R-:W-:Y:S01]  /*148a0*/  STL.64 [R1+0x7a0], R240 ;  /* 0x0007a0f001007387 */ /* 0x000fe20000100a00 */
[----:B------:R-:W-:-:S02]  /*148b0*/  LEA.HI.X.SX32 R17, R68, R2, 0x2, P5 ;  /* 0x0000000244117211 */ /* 0x000fc400028f16ff */
[----:B------:R-:W-:Y:S01]  /*148c0*/  LEA.HI.X.SX32 R217, R69, R2, 0x2, P6 ;  /* 0x0000000245d97211 */ /* 0x000fe200030f16ff */
[----:B------:R-:W-:Y:S01]  /*148d0*/  STL.64 [R1+0x1560], R240 ;  /* 0x001560f001007387 */ /* 0x000fe20000100a00 */
[----:B------:R-:W-:Y:S02]  /*148e0*/  LEA R220, P2, R72, R0, 0x2 ;  /* 0x0000000048dc7211 */ /* 0x000fe400078410ff */
[----:B------:R-:W-:Y:S01]  /*148f0*/  LEA.HI.X.SX32 R15, R70, R2, 0x2, P0 ;  /* 0x00000002460f7211 */ /* 0x000fe200000f16ff */
[----:B------:R-:W-:Y:S01]  /*14900*/  STL.64 [R1+0x7a8], R212 ;  /* 0x0007a8d401007387 */ /* 0x000fe20000100a00 */
[----:B------:R-:W-:-:S03]  /*14910*/  LEA R8, P3, R73, R0, 0x2 ;  /* 0x0000000049087211 */ /* 0x000fc600078610ff */
[----:B------:R-:W-:Y:S01]  /*14920*/  STL.64 [R1+0x1568], R212 ;  /* 0x001568d401007387 */ /* 0x000fe20000100a00 */
[----:B------:R-:W-:-:S03]  /*14930*/  LEA.HI.X.SX32 R221, R72, R2, 0x2, P2 ;  /* 0x0000000248dd7211 */ /* 0x000fc600010f16ff */
[----:B------:R-:W-:Y:S01]  /*14940*/  STL.64 [R1+0x7b0], R16 ;  /* 0x0007b01001007387 */ /* 0x000fe20000100a00 */
[----:B------:R-:W-:-:S03]  /*14950*/  LEA.HI.X.SX32 R9, R73, R2, 0x2, P3 ;  /* 0x0000000249097211 */ /* 0x000fc600018f16ff */
[----:B------:R-:W-:Y:S04]  /*14960*/  STL.64 [R1+0x7b8], R216 ;  /* 0x0007b8d801007387 */ /* 0x000fe80000100a00 */
[----:B------:R1:W-:Y:S04]  /*14970*/  STL.64 [R1+0x1518], R216 ;  /* 0x001518d801007387 */ /* 0x0003e80000100a00 */
[----:B------:R-:W-:Y:S01]  /*14980*/  STL.64 [R1+0x7c0], R14 ;  /* 0x0007c00e01007387 */ /* 0x000fe20000100a00 */
[----:B----4-:R-:W-:Y:S01]  /*14990*/  LEA.HI.X.SX32 R237, R71, R2, 0x2, P1 ;  /* 0x0000000247ed7211 */ /* 0x010fe200008f16ff */
[----:B------:R-:W-:Y:S01]  /*149a0*/  IMAD.MOV.U32 R236, RZ, RZ, R10 ;  /* 0x000000ffffec7224 */ /* 0x000fe200078e000a */
[----:B------:R-:W-:-:S02]  /*149b0*/  LEA R12, P1, R78, R0, 0x2 ;  /* 0x000000004e0c7211 */ /* 0x000fc400078210ff */
[-C--:B------:R-:W-:Y:S01]  /*149c0*/  LEA R224, P4, R74, R0.reuse, 0x2 ;  /* 0x000000004ae07211 */ /* 0x080fe200078810ff */
[----:B------:R-:W-:Y:S01]  /*149d0*/  STL [R1+0x7cc], R237 ;  /* 0x0007cced01007387 */ /* 0x000fe20000100800 */
[-C--:B------:R-:W-:Y:S01]  /*149e0*/  LEA R226, P5, R75, R0.reuse, 0x2 ;  /* 0x000000004be27211 */ /* 0x080fe200078a10ff */
[----:B------:R-:W-:Y:S01]  /*149f0*/  IMAD R242, R242, UR14, RZ ;  /* 0x0000000ef2f27c24 */ /* 0x000fe2000f8e02ff */
[-C--:B------:R-:W-:Y:S01]  /*14a00*/  LEA R214, P6, R76, R0.reuse, 0x2 ;  /* 0x000000004cd67211 */ /* 0x080fe200078c10ff */
[----:B------:R-:W-:Y:S01]  /*14a10*/  STL [R1+0x800], R12 ;  /* 0x0008000c01007387 */ /* 0x000fe20000100800 */
[----:B------:R-:W-:Y:S01]  /*14a20*/  LEA R232, P0, R77, R0, 0x2 ;  /* 0x000000004de87211 */ /* 0x000fe200078010ff */
[----:B------:R-:W-:Y:S01]  /*14a30*/  IMAD R243, R243, UR13, RZ ;  /* 0x0000000df3f37c24 */ /* 0x000fe2000f8e02ff */
[----:B-1----:R-:W1:Y:S01]  /*14a40*/  LDC R217, c[0x0][0x230] ;  /* 0x00008c00ffd97b82 */ /* 0x002e620000000800 */
[----:B------:R-:W-:Y:S04]  /*14a50*/  STL.64 [R1+0x14d0], R236 ;  /* 0x0014d0ec01007387 */ /* 0x000fe80000100a00 */
[----:B------:R-:W-:Y:S01]  /*14a60*/  STL.64 [R1+0x7d0], R220 ;  /* 0x0007d0dc01007387 */ /* 0x000fe20000100a00 */
[----:B------:R-:W-:-:S02]  /*14a70*/  IMAD R244, R244, UR12, RZ ;  /* 0x0000000cf4f47c24 */ /* 0x000fc4000f8e02ff */
[----:B------:R-:W-:Y:S01]  /*14a80*/  IMAD R245, R245, UR11, RZ ;  /* 0x0000000bf5f57c24 */ /* 0x000fe2000f8e02ff */
[----:B------:R4:W-:Y:S01]  /*14a90*/  STL.64 [R1+0x14d8], R220 ;  /* 0x0014d8dc01007387 */ /* 0x0009e20000100a00 */
[----:B------:R-:W-:Y:S02]  /*14aa0*/  IMAD R246, R246, UR10, RZ ;  /* 0x0000000af6f67c24 */ /* 0x000fe4000f8e02ff */
[C---:B------:R-:W-:Y:S01]  /*14ab0*/  IMAD R32, R126.reuse, 0x24, RZ ;  /* 0x000000247e207824 */ /* 0x040fe200078e02ff */
[----:B------:R2:W-:Y:S01]  /*14ac0*/  STL.64 [R1+0x7d8], R8 ;  /* 0x0007d80801007387 */ /* 0x0005e20000100a00 */
[----:B------:R-:W-:Y:S02]  /*14ad0*/  IMAD R247, R247, UR9, RZ ;  /* 0x00000009f7f77c24 */ /* 0x000fe4000f8e02ff */
[C---:B------:R-:W-:Y:S02]  /*14ae0*/  IMAD R34, R126.reuse, 0x28, RZ ;  /* 0x000000287e227824 */ /* 0x040fe400078e02ff */
[----:B------:R-:W-:-:S02]  /*14af0*/  IMAD R13, R126, 0xa, RZ ;  /* 0x0000000a7e0d7824 */ /* 0x000fc400078e02ff */
[----:B------:R-:W-:Y:S01]  /*14b00*/  IMAD R44, R126, 0x2c, RZ ;  /* 0x0000002c7e2c7824 */ /* 0x000fe200078e02ff */
[----:B----4-:R-:W4:Y:S01]  /*14b10*/  LDL.64 R220, [R1+0x800] ;  /* 0x0008000001dc7983 */ /* 0x010f220000100a00 */
[-C--:B------:R-:W-:Y:S01]  /*14b20*/  LEA.HI.X.SX32 R225, R74, R2.reuse, 0x2, P4 ;  /* 0x000000024ae17211 */ /* 0x080fe200020f16ff */
[----:B------:R-:W-:Y:S01]  /*14b30*/  IMAD R248, R248, UR8, RZ ;  /* 0x00000008f8f87c24 */ /* 0x000fe2000f8e02ff */
[-C--:B------:R-:W-:Y:S01]  /*14b40*/  LEA.HI.X.SX32 R227, R75, R2.reuse, 0x2, P5 ;  /* 0x000000024be37211 */ /* 0x080fe200028f16ff */
[----:B------:R-:W-:Y:S01]  /*14b50*/  IMAD R251, R251, UR5, RZ ;  /* 0x00000005fbfb7c24 */ /* 0x000fe2000f8e02ff */
[-C--:B------:R-:W-:Y:S01]  /*14b60*/  LEA.HI.X.SX32 R215, R76, R2.reuse, 0x2, P6 ;  /* 0x000000024cd77211 */ /* 0x080fe200030f16ff */
[----:B------:R-:W-:Y:S01]  /*14b70*/  STL.64 [R1+0x7e0], R224 ;  /* 0x0007e0e001007387 */ /* 0x000fe20000100a00 */
[----:B------:R-:W-:Y:S01]  /*14b80*/  LEA.HI.X.SX32 R233, R77, R2, 0x2, P0 ;  /* 0x000000024de97211 */ /* 0x000fe200000f16ff */
[----:B------:R-:W-:Y:S01]  /*14b90*/  IMAD R249, R249, UR7, RZ ;  /* 0x00000007f9f97c24 */ /* 0x000fe2000f8e02ff */
[----:B------:R-:W3:Y:S01]  /*14ba0*/  LDC R77, c[0x0][0x230] ;  /* 0x00008c00ff4d7b82 */ /* 0x000ee20000000800 */
[-C--:B------:R-:W-:Y:S01]  /*14bb0*/  LEA R234, P2, R242, R0.reuse, 0x2 ;  /* 0x00000000f2ea7211 */ /* 0x080fe200078410ff */
[----:B------:R-:W-:Y:S01]  /*14bc0*/  STL.64 [R1+0x1570], R224 ;  /* 0x001570e001007387 */ /* 0x000fe20000100a00 */
[----:B------:R-:W-:-:S03]  /*14bd0*/  LEA R10, P3, R243, R0, 0x2 ;  /* 0x00000000f30a7211 */ /* 0x000fc600078610ff */
[----:B------:R-:W-:Y:S01]  /*14be0*/  STL.64 [R1+0x7e8], R226 ;  /* 0x0007e8e201007387 */ /* 0x000fe20000100a00 */
[----:B--2---:R-:W-:Y:S01]  /*14bf0*/  LEA R8, P4, R244, R0, 0x2 ;  /* 0x00000000f4087211 */ /* 0x004fe200078810ff */
[----:B------:R-:W-:Y:S01]  /*14c00*/  IMAD R250, R250, UR6, RZ ;  /* 0x00000006fafa7c24 */ /* 0x000fe2000f8e02ff */
[----:B------:R-:W-:Y:S01]  /*14c10*/  LEA.HI.X.SX32 R235, R242, R2, 0x2, P2 ;  /* 0x00000002f2eb7211 */ /* 0x000fe200010f16ff */
[----:B------:R-:W-:Y:S01]  /*14c20*/  STL.64 [R1+0x1578], R226 ;  /* 0x001578e201007387 */ /* 0x000fe20000100a00 */
[----:B------:R-:W-:Y:S01]  /*14c30*/  LEA R208, P5, R245, R0, 0x2 ;  /* 0x00000000f5d07211 */ /* 0x000fe200078a10ff */
[----:B------:R-:W-:Y:S01]  /*14c40*/  IMAD R15, R126, 0x14, RZ ;  /* 0x000000147e0f7824 */ /* 0x000fe200078e02ff */
[----:B------:R-:W-:Y:S01]  /*14c50*/  LEA.HI.X.SX32 R11, R243, R2, 0x2, P3 ;  /* 0x00000002f30b7211 */ /* 0x000fe200018f16ff */
[----:B------:R-:W-:Y:S01]  /*14c60*/  STL.64 [R1+0x7f0], R214 ;  /* 0x0007f0d601007387 */ /* 0x000fe20000100a00 */
[----:B------:R-:W-:Y:S01]  /*14c70*/  LEA R210, P6, R246, R0, 0x2 ;  /* 0x00000000f6d27211 */ /* 0x000fe200078c10ff */
[----:B------:R-:W-:Y:S01]  /*14c80*/  IMAD R18, R126, 0x18, RZ ;  /* 0x000000187e127824 */ /* 0x000fe200078e02ff */
[----:B------:R-:W-:Y:S01]  /*14c90*/  LEA.HI.X.SX32 R9, R244, R2, 0x2, P4 ;  /* 0x00000002f4097211 */ /* 0x000fe200020f16ff */
[----:B------:R-:W-:Y:S01]  /*14ca0*/  STL.64 [R1+0x1580], R214 ;  /* 0x001580d601007387 */ /* 0x000fe20000100a00 */
[----:B------:R-:W-:Y:S01]  /*14cb0*/  LEA R228, P0, R247, R0, 0x2 ;  /* 0x00000000f7e47211 */ /* 0x000fe200078010ff */
[----:B------:R-:W-:-:S02]  /*14cc0*/  IMAD R23, R126, 0x1c, RZ ;  /* 0x0000001c7e177824 */ /* 0x000fc400078e02ff */
[C---:B------:R-:W-:Y:S01]  /*14cd0*/  IMAD R83, R126.reuse, 0x48, RZ ;  /* 0x000000487e537824 */ /* 0x040fe200078e02ff */
[----:B------:R-:W-:Y:S01]  /*14ce0*/  STL.64 [R1+0x7f8], R232 ;  /* 0x0007f8e801007387 */ /* 0x000fe20000100a00 */
[-C--:B------:R-:W-:Y:S01]  /*14cf0*/  LEA.HI.X.SX32 R209, R245, R2.reuse, 0x2, P5 ;  /* 0x00000002f5d17211 */ /* 0x080fe200028f16ff */
[C---:B------:R-:W-:Y:S02]  /*14d00*/  IMAD R49, R126.reuse, 0x30, RZ ;  /* 0x000000307e317824 */ /* 0x040fe400078e02ff */
[----:B------:R-:W-:Y:S01]  /*14d10*/  IMAD R110, R126, 0x50, RZ ;  /* 0x000000507e6e7824 */ /* 0x000fe200078e02ff */
[----:B------:R-:W-:Y:S01]  /*14d20*/  STL.64 [R1+0x1588], R232 ;  /* 0x001588e801007387 */ /* 0x000fe20000100a00 */
[-C--:B------:R-:W-:Y:S01]  /*14d30*/  LEA.HI.X.SX32 R211, R246, R2.reuse, 0x2, P6 ;  /* 0x00000002f6d37211 */ /* 0x080fe200030f16ff */
[C---:B------:R-:W-:Y:S01]  /*14d40*/  IMAD R14, R126.reuse, 0xb, RZ ;  /* 0x0000000b7e0e7824 */ /* 0x040fe200078e02ff */
[----:B------:R-:W-:Y:S01]  /*14d50*/  LEA.HI.X.SX32 R229, R247, R2, 0x2, P0 ;  /* 0x00000002f7e57211 */ /* 0x000fe200000f16ff */
[C---:B------:R-:W-:Y:S01]  /*14d60*/  IMAD R60, R126.reuse, 0x38, RZ ;  /* 0x000000387e3c7824 */ /* 0x040fe200078e02ff */
[CC--:B------:R-:W-:Y:S01]  /*14d70*/  LEA R236, P2, R249.reuse, R0.reuse, 0x2 ;  /* 0x00000000f9ec7211 */ /* 0x0c0fe200078410ff */
[----:B------:R-:W-:Y:S01]  /*14d80*/  IMAD R56, R126, 0x34, RZ ;  /* 0x000000347e387824 */ /* 0x000fe200078e02ff */
[----:B------:R-:W-:Y:S01]  /*14d90*/  LEA R218, P3, R250, R0, 0x2 ;  /* 0x00000000fada7211 */ /* 0x000fe200078610ff */
[C---:B------:R-:W-:Y:S01]  /*14da0*/  IMAD R17, R126.reuse, 0xe, RZ ;  /* 0x0000000e7e117824 */ /* 0x040fe200078e02ff */
[-C--:B------:R-:W-:Y:S01]  /*14db0*/  LEA.HI.X.SX32 R237, R249, R2.reuse, 0x2, P2 ;  /* 0x00000002f9ed7211 */ /* 0x080fe200010f16ff */
[----:B------:R-:W-:Y:S01]  /*14dc0*/  IMAD R16, R126, 0xd, RZ ;  /* 0x0000000d7e107824 */ /* 0x000fe200078e02ff */
[----:B------:R-:W-:Y:S01]  /*14dd0*/  LEA.HI.X.SX32 R219, R250, R2, 0x2, P3 ;  /* 0x00000002fadb7211 */ /* 0x000fe200018f16ff */
[C---:B------:R-:W-:Y:S01]  /*14de0*/  IMAD R63, R126.reuse, 0x3c, RZ ;  /* 0x0000003c7e3f7824 */ /* 0x040fe200078e02ff */
[C---:B------:R-:W-:Y:S01]  /*14df0*/  LEA R150, P0, R126.reuse, R4, 0x3 ;  /* 0x000000047e967211 */ /* 0x040fe200078018ff */
[----:B------:R-:W-:-:S02]  /*14e00*/  IMAD.SHL.U32 R20, R126, 0x10, RZ ;  /* 0x000000107e147824 */ /* 0x000fc400078e00ff */
[C---:B------:R-:W-:Y:S02]  /*14e10*/  IMAD R98, R126.reuse, 0x4c, RZ ;  /* 0x0000004c7e627824 */ /* 0x040fe400078e02ff */
[C---:B------:R-:W-:Y:S02]  /*14e20*/  IMAD R131, R126.reuse, 0x58, RZ ;  /* 0x000000587e837824 */ /* 0x040fe400078e02ff */
[C---:B------:R-:W-:Y:S02]  /*14e30*/  IMAD R127, R126.reuse, 0x54, RZ ;  /* 0x000000547e7f7824 */ /* 0x040fe400078e02ff */
[C---:B------:R-:W-:Y:S02]  /*14e40*/  IMAD R26, R126.reuse, 0x16, RZ ;  /* 0x000000167e1a7824 */ /* 0x040fe400078e02ff */
[C---:B------:R-:W-:Y:S02]  /*14e50*/  IMAD R135, R126.reuse, 0x5c, RZ ;  /* 0x0000005c7e877824 */ /* 0x040fe400078e02ff */
[----:B------:R-:W-:-:S02]  /*14e60*/  IMAD R27, R126, 0x17, RZ ;  /* 0x000000177e1b7824 */ /* 0x000fc400078e02ff */
[C---:B------:R-:W-:Y:S02]  /*14e70*/  IMAD R29, R126.reuse, 0x1a, RZ ;  /* 0x0000001a7e1d7824 */ /* 0x040fe400078e02ff */
[C---:B------:R-:W-:Y:S02]  /*14e80*/  IMAD R28, R126.reuse, 0x19, RZ ;  /* 0x000000197e1c7824 */ /* 0x040fe400078e02ff */
[C---:B------:R-:W-:Y:S02]  /*14e90*/  IMAD R30, R126.reuse, 0x1b, RZ ;  /* 0x0000001b7e1e7824 */ /* 0x040fe400078e02ff */
[C---:B------:R-:W-:Y:S02]  /*14ea0*/  IMAD R33, R126.reuse, 0x1e, RZ ;  /* 0x0000001e7e217824 */ /* 0x040fe400078e02ff */
[C---:B------:R-:W-:Y:S02]  /*14eb0*/  IMAD R31, R126.reuse, 0x1d, RZ ;  /* 0x0000001d7e1f7824 */ /* 0x040fe400078e02ff */
        /* <DEDUP_REMOVED lines=56> */
[C---:B------:R-:W-:Y:S01]  /*15240*/  IMAD R252, R126.reuse, 0x72, RZ ;  /* 0x000000727efc7824 */ /* 0x040fe200078e02ff */
[----:B------:R-:W2:Y:S01]  /*15250*/  S2UR UR4, SR_CgaCtaId ;  /* 0x00000000000479c3 */ /* 0x000ea20000008800 */
[C---:B------:R-:W-:Y:S02]  /*15260*/  IMAD R19, R126.reuse, 0xf, RZ ;  /* 0x0000000f7e137824 */ /* 0x040fe400078e02ff */
[C---:B------:R-:W-:Y:S02]  /*15270*/  IMAD R149, R126.reuse, 0x60, RZ ;  /* 0x000000607e957824 */ /* 0x040fe400078e02ff */
[C---:B------:R-:W-:Y:S02]  /*15280*/  IMAD R167, R126.reuse, 0x68, RZ ;  /* 0x000000687ea77824 */ /* 0x040fe400078e02ff */
[----:B------:R-:W-:Y:S01]  /*15290*/  IMAD R157, R126, 0x64, RZ ;  /* 0x000000647e9d7824 */ /* 0x000fe200078e02ff */
[----:B------:R-:W2:Y:S01]  /*152a0*/  LDC R216, c[0x0][0x230] ;  /* 0x00008c00ffd87b82 */ /* 0x000ea20000000800 */
[----:B----4-:R-:W-:Y:S01]  /*152b0*/  LEA.HI.X.SX32 R221, R78, R2, 0x2, P1 ;  /* 0x000000024edd7211 */ /* 0x010fe200008f16ff */
[----:B------:R-:W-:-:S06]  /*152c0*/  IMAD.MOV.U32 R220, RZ, RZ, R12 ;  /* 0x000000ffffdc7224 */ /* 0x000fcc00078e000c */
[----:B------:R-:W4:Y:S01]  /*152d0*/  LDC R78, c[0x0][0x230] ;  /* 0x00008c00ff4e7b82 */ /* 0x000f220000000800 */
[C---:B------:R-:W-:Y:S02]  /*152e0*/  IMAD R22, R126.reuse, 0x12, RZ ;  /* 0x000000127e167824 */ /* 0x040fe400078e02ff */
[----:B------:R-:W-:Y:S01]  /*152f0*/  IMAD R181, R126, 0x70, RZ ;  /* 0x000000707eb57824 */ /* 0x000fe200078e02ff */
[----:B------:R-:W-:Y:S01]  /*15300*/  STL [R1+0x804], R221 ;  /* 0x000804dd01007387 */ /* 0x000fe20000100800 */
[----:B------:R-:W-:Y:S01]  /*15310*/  LEA R230, P1, R248, R0, 0x2 ;  /* 0x00000000f8e67211 */ /* 0x000fe200078210ff */
[C---:B------:R-:W-:Y:S02]  /*15320*/  IMAD R21, R126.reuse, 0x11, RZ ;  /* 0x000000117e157824 */ /* 0x040fe400078e02ff */
[C---:B------:R-:W-:Y:S01]  /*15330*/  IMAD R173, R126.reuse, 0x6c, RZ ;  /* 0x0000006c7ead7824 */ /* 0x040fe200078e02ff */
[----:B------:R-:W-:Y:S01]  /*15340*/  STL.64 [R1+0x1590], R220 ;  /* 0x001590dc01007387 */ /* 0x000fe20000100a00 */
[----:B------:R-:W-:-:S02]  /*15350*/  IMAD R24, R126, 0x13, RZ ;  /* 0x000000137e187824 */ /* 0x000fc400078e02ff */
[C---:B------:R-:W-:Y:S01]  /*15360*/  IMAD R174, R126.reuse, 0xe0, RZ ;  /* 0x000000e07eae7824 */ /* 0x040fe200078e02ff */
[----:B------:R-:W-:Y:S01]  /*15370*/  STL.64 [R1+0x808], R234 ;  /* 0x000808ea01007387 */ /* 0x000fe20000100a00 */
[C---:B------:R-:W-:Y:S02]  /*15380*/  IMAD R25, R126.reuse, 0x15, RZ ;  /* 0x000000157e197824 */ /* 0x040fe400078e02ff */
[C---:B------:R-:W-:Y:S01]  /*15390*/  IMAD R186, R126.reuse, 0xe8, RZ ;  /* 0x000000e87eba7824 */ /* 0x040fe200078e02ff */
[----:B------:R-:W-:Y:S01]  /*153a0*/  STL.64 [R1+0x1598], R234 ;  /* 0x001598ea01007387 */ /* 0x000fe20000100a00 */
[C---:B------:R-:W-:Y:S02]  /*153b0*/  IMAD R199, R126.reuse, 0x74, RZ ;  /* 0x000000747ec77824 */ /* 0x040fe400078e02ff */
[----:B------:R-:W-:Y:S01]  /*153c0*/  IMAD R158, R126, 0xe4, RZ ;  /* 0x000000e47e9e7824 */ /* 0x000fe200078e02ff */
[----:B------:R-:W-:Y:S01]  /*153d0*/  STL.64 [R1+0x810], R10 ;  /* 0x0008100a01007387 */ /* 0x000fe20000100a00 */
[----:B------:R-:W-:Y:S01]  /*153e0*/  LEA.HI.X.SX32 R231, R248, R2, 0x2, P1 ;  /* 0x00000002f8e77211 */ /* 0x000fe200008f16ff */
[----:B------:R-:W-:-:S02]  /*153f0*/  IMAD R45, R126, 0x22, RZ ;  /* 0x000000227e2d7824 */ /* 0x000fc400078e02ff */
[C---:B------:R-:W-:Y:S01]  /*15400*/  IMAD R192, R126.reuse, 0xf0, RZ ;  /* 0x000000f07ec07824 */ /* 0x040fe200078e02ff */
[----:B------:R1:W-:Y:S01]  /*15410*/  STL.64 [R1+0x818], R8 ;  /* 0x0008180801007387 */ /* 0x0003e20000100a00 */
[C---:B------:R-:W-:Y:S02]  /*15420*/  IMAD R46, R126.reuse, 0x23, RZ ;  /* 0x000000237e2e7824 */ /* 0x040fe400078e02ff */
[C---:B------:R-:W-:Y:S01]  /*15430*/  IMAD R160, R126.reuse, 0xec, RZ ;  /* 0x000000ec7ea07824 */ /* 0x040fe200078e02ff */
[----:B------:R-:W-:Y:S01]  /*15440*/  STL.64 [R1+0x820], R208 ;  /* 0x000820d001007387 */ /* 0x000fe20000100a00 */
[C---:B------:R-:W-:Y:S02]  /*15450*/  IMAD R47, R126.reuse, 0x98, RZ ;  /* 0x000000987e2f7824 */ /* 0x040fe400078e02ff */
[C---:B------:R-:W-:Y:S01]  /*15460*/  IMAD R184, R126.reuse, 0xf8, RZ ;  /* 0x000000f87eb87824 */ /* 0x040fe200078e02ff */
[----:B------:R-:W-:Y:S01]  /*15470*/  STL.64 [R1+0x15a0], R208 ;  /* 0x0015a0d001007387 */ /* 0x000fe20000100a00 */
[----:B------:R-:W-:-:S02]  /*15480*/  IMAD R50, R126, 0x94, RZ ;  /* 0x000000947e327824 */ /* 0x000fc400078e02ff */
[C---:B------:R-:W-:Y:S01]  /*15490*/  IMAD R168, R126.reuse, 0x150, RZ ;  /* 0x000001507ea87824 */ /* 0x040fe200078e02ff */
[C---:B-1----:R-:W-:Y:S01]  /*154a0*/  LEA R8, P4, R251.reuse, R0, 0x2 ;  /* 0x00000000fb087211 */ /* 0x042fe200078810ff */
[----:B------:R-:W-:Y:S01]  /*154b0*/  STL.64 [R1+0x828], R210 ;  /* 0x000828d201007387 */ /* 0x000fe20000100a00 */
[C---:B------:R-:W-:Y:S02]  /*154c0*/  IMAD R53, R126.reuse, 0x26, RZ ;  /* 0x000000267e357824 */ /* 0x040fe400078e02ff */
[C---:B------:R-:W-:Y:S01]  /*154d0*/  IMAD R148, R126.reuse, 0x55, RZ ;  /* 0x000000557e947824 */ /* 0x040fe200078e02ff */
[----:B------:R-:W-:Y:S01]  /*154e0*/  STL.64 [R1+0x15a8], R210 ;  /* 0x0015a8d201007387 */ /* 0x000fe20000100a00 */
[----:B------:R-:W-:Y:S01]  /*154f0*/  LEA.HI.X.SX32 R9, R251, R2, 0x2, P4 ;  /* 0x00000002fb097211 */ /* 0x000fe200020f16ff */
        /* <DEDUP_REMOVED lines=10> */
[C---:B------:R-:W-:Y:S01]  /*155a0*/  IMAD R190, R126.reuse, 0x164, RZ ;  /* 0x000001647ebe7824 */ /* 0x040fe200078e02ff */
[----:B------:R-:W-:Y:S01]  /*155b0*/  STL.64 [R1+0x15b8], R230 ;  /* 0x0015b8e601007387 */ /* 0x000fe20000100a00 */
[----:B------:R-:W-:-:S02]  /*155c0*/  IMAD R66, R126, 0xa8, RZ ;  /* 0x000000a87e427824 */ /* 0x000fc400078e02ff */
[----:B------:R-:W-:Y:S01]  /*155d0*/  IMAD R162, R126, 0x160, RZ ;  /* 0x000001607ea27824 */ /* 0x000fe200078e02ff */
[----:B------:R3:W-:Y:S01]  /*155e0*/  STL.64 [R1+0x848], R8 ;  /* 0x0008480801007387 */ /* 0x0007e20000100a00 */
[----:B----4-:R-:W-:Y:S01]  /*155f0*/  IADD3 R7, R78, -0x2, RZ ;  /* 0xfffffffe4e077810 */ /* 0x010fe20007ffe0ff */
[C---:B------:R-:W-:Y:S01]  /*15600*/  IMAD R72, R126.reuse, 0xa4, RZ ;  /* 0x000000a47e487824 */ /* 0x040fe200078e02ff */
[----:B------:R-:W1:Y:S01]  /*15610*/  LDC R78, c[0x0][0x230] ;  /* 0x00008c00ff4e7b82 */ /* 0x000e620000000800 */
        /* <DEDUP_REMOVED lines=12> */
[----:B------:R-:W-:Y:S01]  /*156e0*/  IMAD R177, R126, 0x62, RZ ;  /* 0x000000627eb17824 */ /* 0x000fe200078e02ff */
[----:B------:R-:W-:Y:S01]  /*156f0*/  UMOV UR54, 0x400 ;  /* 0x0000040000367882 */ /* 0x000fe20000000000 */
[----:B---3--:R-:W-:Y:S01]  /*15700*/  VIADD R8, R77, 0xffffffff ;  /* 0xffffffff4d087836 */ /* 0x008fe20000000000 */
[----:B------:R-:W-:Y:S01]  /*15710*/  ULDC.64 UR52, c[0x0][0x208] ;  /* 0x0000820000347ab9 */ /* 0x000fe20000000a00 */
[----:B------:R-:W3:Y:S01]  /*15720*/  LDC R77, c[0x0][0x230] ;  /* 0x00008c00ff4d7b82 */ /* 0x000ee20000000800 */
[----:B-1----:R-:W-:Y:S01]  /*15730*/  VIADD R0, R78, 0xfffffffc ;  /* 0xfffffffc4e007836 */ /* 0x002fe20000000000 */
[----:B------:R-:W-:Y:S01]  /*15740*/  ISETP.GE.U32.AND P5, PT, R7, 0x7fffff7f, PT ;  /* 0x7fffff7f0700780c */ /* 0x000fe20003fa6070 */
[----:B------:R-:W-:Y:S01]  /*15750*/  IMAD R7, R126, 0x3, RZ ;  /* 0x000000037e077824 */ /* 0x000fe200078e02ff */
[----:B------:R-:W-:-:S02]  /*15760*/  ULDC.64 UR6, c[0x0][0x238] ;  /* 0x00008e0000067ab9 */ /* 0x000fc40000000a00 */
[----:B------:R-:W-:Y:S01]  /*15770*/  ISETP.GE.U32.AND P1, PT, R0, 0x7fffff7d, PT ;  /* 0x7fffff7d0000780c */ /* 0x000fe20003f26070 */
[----:B------:R-:W-:Y:S01]  /*15780*/  IMAD.SHL.U32 R0, R126, 0x2, RZ ;  /* 0x000000027e007824 */ /* 0x000fe200078e00ff */
[----:B------:R-:W-:Y:S01]  /*15790*/  STL.64 [R1+0x840], R236 ;  /* 0x000840ec01007387 */ /* 0x000fe20000100a00 */
[----:B---3--:R-:W-:-:S05]  /*157a0*/  VIADD R2, R77, 0xfffffffd ;  /* 0xfffffffd4d027836 */ /* 0x008fca0000000000 */
[----:B------:R-:W-:Y:S01]  /*157b0*/  ISETP.GE.U32.AND P4, PT, R2, 0x7fffff7e, PT ;  /* 0x7fffff7e0200780c */ /* 0x000fe20003f86070 */
[----:B------:R-:W-:Y:S01]  /*157c0*/  IMAD R2, R126, 0xc, RZ ;  /* 0x0000000c7e027824 */ /* 0x000fe200078e02ff */
[----:B------:R-:W-:-:S04]  /*157d0*/  LEA.HI.X.SX32 R151, R0, R5, 0x2, P0 ;  /* 0x0000000500977211 */ /* 0x000fc800000f16ff */
[----:B------:R-:W-:Y:S01]  /*157e0*/  IADD3 R42, P3, R2, R4, RZ ;  /* 0x00000004022a7210 */ /* 0x000fe20007f7e0ff */
[----:B------:R-:W-:Y:S03]  /*157f0*/  STL.64 [R1+0x15c0], R236 ;  /* 0x0015c0ec01007387 */ /* 0x000fe60000100a00 */
[----:B------:R-:W-:Y:S01]  /*15800*/  LEA.HI.X.SX32 R43, R7, R5, 0x2, P3 ;  /* 0x00000005072b7211 */ /* 0x000fe200018f16ff */
[----:B------:R-:W-:Y:S01]  /*15810*/  STL.64 [R1+0x850], R218 ;  /* 0x000850da01007387 */ /* 0x000fe20000100a00 */
[----:B------:R-:W-:Y:S01]  /*15820*/  ISETP.GE.U32.AND P2, PT, R8, 0x7fffff80, PT ;  /* 0x7fffff800800780c */ /* 0x000fe20003f46070 */
[C---:B------:R-:W-:Y:S02]  /*15830*/  IMAD R8, R126.reuse, 0x5, RZ ;  /* 0x000000057e087824 */ /* 0x040fe400078e02ff */
[----:B------:R-:W-:Y:S01]  /*15840*/  STL.64 [R1+0x15c8], R218 ;  /* 0x0015c8da01007387 */ /* 0x000fe20000100a00 */
[----:B------:R-:W-:-:S03]  /*15850*/  IMAD R9, R126, 0x6, RZ ;  /* 0x000000067e097824 */ /* 0x000fc600078e02ff */
[----:B------:R1:W-:Y:S04]  /*15860*/  STL.64 [R1+0xd8], R150 ;  /* 0x0000d89601007387 */ /* 0x0003e80000100a00 */
[----:B------:R3:W-:Y:S01]  /*15870*/  STL.64 [R1+0xd0], R42 ;  /* 0x0000d02a01007387 */ /* 0x0007e20000100a00 */
[-C--:B-1----:R-:W-:Y:S02]  /*15880*/  IADD3 R150, P0, R15, R4.reuse, RZ ;  /* 0x000000040f967210 */ /* 0x082fe40007f1e0ff */
[----:B---3--:R-:W-:Y:S02]  /*15890*/  IADD3 R42, P3, R18, R4, RZ ;  /* 0x00000004122a7210 */ /* 0x008fe40007f7e0ff */
[-C--:B------:R-:W-:Y:S02]  /*158a0*/  LEA.HI.X.SX32 R151, R8, R5.reuse, 0x2, P0 ;  /* 0x0000000508977211 */ /* 0x080fe400000f16ff */
[----:B------:R-:W-:Y:S01]  /*158b0*/  LEA.HI.X.SX32 R43, R9, R5, 0x2, P3 ;  /* 0x00000005092b7211 */ /* 0x000fe200018f16ff */
[----:B------:R-:W-:-:S02]  /*158c0*/  IMAD R10, R126, 0x7, RZ ;  /* 0x000000077e0a7824 */ /* 0x000fc400078e02ff */
[----:B------:R1:W-:Y:S01]  /*158d0*/  STL.64 [R1+0xc0], R150 ;  /* 0x0000c09601007387 */ /* 0x0003e20000100a00 */
[----:B------:R-:W-:-:S03]  /*158e0*/  SHF.L.U32 R11, R126, 0x3, RZ ;  /* 0x000000037e0b7819 */ /* 0x000fc600000006ff */
[----:B------:R3:W-:Y:S01]  /*158f0*/  STL.64 [R1+0xb8], R42 ;  /* 0x0000b82a01007387 */ /* 0x0007e20000100a00 */
[-C--:B-1----:R-:W-:Y:S02]  /*15900*/  IADD3 R150, P0, R23, R4.reuse, RZ ;  /* 0x0000000417967210 */ /* 0x082fe40007f1e0ff */
[-C--:B---3--:R-:W-:Y:S02]  /*15910*/  LEA R42, P3, R126, R4.reuse, 0x5 ;  /* 0x000000047e2a7211 */ /* 0x088fe400078628ff */
[-C--:B------:R-:W-:Y:S02]  /*15920*/  LEA.HI.X.SX32 R151, R10, R5.reuse, 0x2, P0 ;  /* 0x000000050a977211 */ /* 0x080fe400000f16ff */
[----:B------:R-:W-:Y:S01]  /*15930*/  LEA.HI.X.SX32 R43, R11, R5, 0x2, P3 ;  /* 0x000000050b2b7211 */ /* 0x000fe200018f16ff */
[----:B------:R-:W-:Y:S02]  /*15940*/  IMAD R12, R126, 0x9, RZ ;  /* 0x000000097e0c7824 */ /* 0x000fe400078e02ff */
[----:B------:R1:W-:Y:S04]  /*15950*/  STL.64 [R1+0xb0], R150 ;  /* 0x0000b09601007387 */ /* 0x0003e80000100a00 */
[----:B------:R3:W-:Y:S01]  /*15960*/  STL.64 [R1+0xa8], R42 ;  /* 0x0000a82a01007387 */ /* 0x0007e20000100a00 */
[----:B-1----:R-:W-:-:S02]  /*15970*/  IADD3 R150, P0, R32, R4, RZ ;  /* 0x0000000420967210 */ /* 0x002fc40007f1e0ff */
[----:B---3--:R-:W-:Y:S02]  /*15980*/  IADD3 R42, P3, R34, R4, RZ ;  /* 0x00000004222a7210 */ /* 0x008fe40007f7e0ff */
[-C--:B------:R-:W-:Y:S02]  /*15990*/  LEA.HI.X.SX32 R151, R12, R5.reuse, 0x2, P0 ;  /* 0x000000050c977211 */ /* 0x080fe400000f16ff */
[----:B------:R-:W-:-:S03]  /*159a0*/  LEA.HI.X.SX32 R43, R13, R5, 0x2, P3 ;  /* 0x000000050d2b7211 */ /* 0x000fc600018f16ff */
[----:B------:R1:W-:Y:S04]  /*159b0*/  STL.64 [R1+0xa0], R150 ;  /* 0x0000a09601007387 */ /* 0x0003e80000100a00 */
[----:B------:R3:W-:Y:S01]  /*159c0*/  STL.64 [R1+0x98], R42 ;  /* 0x0000982a01007387 */ /* 0x0007e20000100a00 */
[-C--:B-1----:R-:W-:Y:S02]  /*159d0*/  IADD3 R150, P0, R44, R4.reuse, RZ ;  /* 0x000000042c967210 */ /* 0x082fe40007f1e0ff */
[----:B---3--:R-:W-:Y:S02]  /*159e0*/  IADD3 R42, P3, R49, R4, RZ ;  /* 0x00000004312a7210 */ /* 0x008fe40007f7e0ff */
[-C--:B------:R-:W-:Y:S02]  /*159f0*/  LEA.HI.X.SX32 R151, R14, R5.reuse, 0x2, P0 ;  /* 0x000000050e977211 */ /* 0x080fe400000f16ff */
[----:B------:R-:W-:-:S02]  /*15a00*/  LEA.HI.X.SX32 R43, R2, R5, 0x2, P3 ;  /* 0x00000005022b7211 */ /* 0x000fc400018f16ff */
[-C--:B------:R-:W-:Y:S02]  /*15a10*/  IADD3 R218, P3, R60, R4.reuse, RZ ;  /* 0x000000043cda7210 */ /* 0x080fe40007f7e0ff */
[-C--:B------:R-:W-:Y:S02]  /*15a20*/  IADD3 R12, P0, R56, R4.reuse, RZ ;  /* 0x00000004380c7210 */ /* 0x080fe40007f1e0ff */
[-C--:B------:R-:W-:Y:S01]  /*15a30*/  LEA.HI.X.SX32 R219, R17, R5.reuse, 0x2, P3 ;  /* 0x0000000511db7211 */ /* 0x080fe200018f16ff */
[----:B------:R-:W-:Y:S01]  /*15a40*/  IMAD R78, R126, 0x44, RZ ;  /* 0x000000447e4e7824 */ /* 0x000fe200078e02ff */
[----:B------:R-:W-:Y:S02]  /*15a50*/  LEA.HI.X.SX32 R13, R16, R5, 0x2, P0 ;  /* 0x00000005100d7211 */ /* 0x000fe400000f16ff */
[-C--:B------:R-:W-:Y:S02]  /*15a60*/  LEA R230, P3, R126, R4.reuse, 0x6 ;  /* 0x000000047ee67211 */ /* 0x080fe400078630ff */
[----:B------:R-:W-:-:S02]  /*15a70*/  IADD3 R236, P0, R63, R4, RZ ;  /* 0x000000043fec7210 */ /* 0x000fc40007f1e0ff */
[-C--:B------:R-:W-:Y:S02]  /*15a80*/  LEA.HI.X.SX32 R231, R20, R5.reuse, 0x2, P3 ;  /* 0x0000000514e77211 */ /* 0x080fe400018f16ff */
[-C--:B------:R-:W-:Y:S02]  /*15a90*/  LEA.HI.X.SX32 R237, R19, R5.reuse, 0x2, P0 ;  /* 0x0000000513ed7211 */ /* 0x080fe400000f16ff */
[-C--:B------:R-:W-:Y:S02]  /*15aa0*/  IADD3 R210, P3, R83, R4.reuse, RZ ;  /* 0x0000000453d27210 */ /* 0x080fe40007f7e0ff */
[----:B------:R-:W-:Y:S02]  /*15ab0*/  IADD3 R228, P0, R78, R4, RZ ;  /* 0x000000044ee47210 */ /* 0x000fe40007f1e0ff */
[-C--:B------:R-:W-:Y:S02]  /*15ac0*/  LEA.HI.X.SX32 R211, R22, R5.reuse, 0x2, P3 ;  /* 0x0000000516d37211 */ /* 0x080fe400018f16ff */
[----:B------:R-:W-:-:S02]  /*15ad0*/  LEA.HI.X.SX32 R229, R21, R5, 0x2, P0 ;  /* 0x0000000515e57211 */ /* 0x000fc400000f16ff */
[-C--:B------:R-:W-:Y:S02]  /*15ae0*/  IADD3 R234, P3, R110, R4.reuse, RZ ;  /* 0x000000046eea7210 */ /* 0x080fe40007f7e0ff */
[-C--:B------:R-:W-:Y:S02]  /*15af0*/  IADD3 R208, P0, R98, R4.reuse, RZ ;  /* 0x0000000462d07210 */ /* 0x080fe40007f1e0ff */
[-C--:B------:R-:W-:Y:S02]  /*15b00*/  LEA.HI.X.SX32 R235, R15, R5.reuse, 0x2, P3 ;  /* 0x000000050feb7211 */ /* 0x080fe400018f16ff */
[----:B------:R-:W-:Y:S02]  /*15b10*/  LEA.HI.X.SX32 R209, R24, R5, 0x2, P0 ;  /* 0x0000000518d17211 */ /* 0x000fe400000f16ff */
[-C--:B------:R-:W-:Y:S02]  /*15b20*/  IADD3 R232, P3, R131, R4.reuse, RZ ;  /* 0x0000000483e87210 */ /* 0x080fe40007f7e0ff */
        /* <DEDUP_REMOVED lines=8> */
[-C--:B------:R-:W-:Y:S01]  /*15bb0*/  IADD3 R224, P0, R157, R4.reuse, RZ ;  /* 0x000000049de07210 */ /* 0x080fe20007f1e0ff */
[----:B------:R-:W-:Y:S01]  /*15bc0*/  IMAD R245, R126, 0x78, RZ ;  /* 0x000000787ef57824 */ /* 0x000fe200078e02ff */
[-C--:B------:R-:W-:Y:S02]  /*15bd0*/  LEA.HI.X.SX32 R213, R29, R5.reuse, 0x2, P3 ;  /* 0x000000051dd57211 */ /* 0x080fe400018f16ff */
[----:B------:R-:W-:Y:S02]  /*15be0*/  LEA.HI.X.SX32 R225, R28, R5, 0x2, P0 ;  /* 0x000000051ce17211 */ /* 0x000fe400000f16ff */
[-C--:B------:R-:W-:Y:S02]  /*15bf0*/  IADD3 R238, P3, R181, R4.reuse, RZ ;  /* 0x00000004b5ee7210 */ /* 0x080fe40007f7e0ff */
[----:B------:R-:W-:-:S02]  /*15c00*/  IADD3 R240, P0, R173, R4, RZ ;  /* 0x00000004adf07210 */ /* 0x000fc40007f1e0ff */
[-C--:B------:R-:W-:Y:S01]  /*15c10*/  LEA.HI.X.SX32 R239, R23, R5.reuse, 0x2, P3 ;  /* 0x0000000517ef7211 */ /* 0x080fe200018f16ff */
[----:B------:R-:W-:Y:S01]  /*15c20*/  IMAD R249, R126, 0x7c, RZ ;  /* 0x0000007c7ef97824 */ /* 0x000fe200078e02ff */
[-C--:B------:R-:W-:Y:S02]  /*15c30*/  LEA.HI.X.SX32 R241, R30, R5.reuse, 0x2, P0 ;  /* 0x000000051ef17211 */ /* 0x080fe400000f16ff */
[-C--:B------:R-:W-:Y:S02]  /*15c40*/  IADD3 R188, P3, R245, R4.reuse, RZ ;  /* 0x00000004f5bc7210 */ /* 0x080fe40007f7e0ff */
[-C--:B------:R-:W-:Y:S01]  /*15c50*/  IADD3 R222, P0, R199, R4.reuse, RZ ;  /* 0x00000004c7de7210 */ /* 0x080fe20007f1e0ff */
[----:B------:R-:W-:Y:S01]  /*15c60*/  STL.64 [R1+0x90], R150 ;  /* 0x0000909601007387 */ /* 0x000fe20000100a00 */
[-C--:B------:R-:W-:Y:S02]  /*15c70*/  LEA.HI.X.SX32 R189, R33, R5.reuse, 0x2, P3 ;  /* 0x0000000521bd7211 */ /* 0x080fe400018f16ff */
[----:B------:R-:W-:Y:S01]  /*15c80*/  LEA.HI.X.SX32 R223, R31, R5, 0x2, P0 ;  /* 0x000000051fdf7211 */ /* 0x000fe200000f16ff */
[----:B------:R1:W-:Y:S01]  /*15c90*/  STL.64 [R1+0x88], R42 ;  /* 0x0000882a01007387 */ /* 0x0003e20000100a00 */
[----:B------:R-:W-:-:S04]  /*15ca0*/  IADD3 R182, P0, R249, R4, RZ ;  /* 0x00000004f9b67210 */ /* 0x000fc80007f1e0ff */
[-C--:B------:R-:W-:Y:S02]  /*15cb0*/  LEA.HI.X.SX32 R183, R36, R5.reuse, 0x2, P0 ;  /* 0x0000000524b77211 */ /* 0x080fe400000f16ff */
[-C--:B-1----:R-:W-:Y:S02]  /*15cc0*/  LEA R42, P3, R126, R4.reuse, 0x7 ;  /* 0x000000047e2a7211 */ /* 0x082fe400078638ff */
[-C--:B------:R-:W-:Y:S02]  /*15cd0*/  IADD3 R18, P0, R35, R4.reuse, RZ ;  /* 0x0000000423127210 */ /* 0x080fe40007f1e0ff */
[-C--:B------:R-:W-:Y:S02]  /*15ce0*/  LEA.HI.X.SX32 R43, R38, R5.reuse, 0x2, P3 ;  /* 0x00000005262b7211 */ /* 0x080fe400018f16ff */
[----:B------:R-:W-:Y:S02]  /*15cf0*/  IADD3 R20, P3, R37, R4, RZ ;  /* 0x0000000425147210 */ /* 0x000fe40007f7e0ff */
[----:B------:R-:W-:-:S02]  /*15d00*/  LEA.HI.X.SX32 R19, R40, R5, 0x2, P0 ;  /* 0x0000000528137211 */ /* 0x000fc400000f16ff */
[-C--:B------:R-:W-:Y:S02]  /*15d10*/  LEA.HI.X.SX32 R21, R45, R5.reuse, 0x2, P3 ;  /* 0x000000052d157211 */ /* 0x080fe400018f16ff */
[-C--:B------:R-:W-:Y:S02]  /*15d20*/  IADD3 R36, P3, R41, R4.reuse, RZ ;  /* 0x0000000429247210 */ /* 0x080fe40007f7e0ff */
[-C--:B------:R-:W-:Y:S02]  /*15d30*/  IADD3 R30, P0, R39, R4.reuse, RZ ;  /* 0x00000004271e7210 */ /* 0x080fe40007f1e0ff */
[-C--:B------:R-:W-:Y:S02]  /*15d40*/  LEA.HI.X.SX32 R37, R32, R5.reuse, 0x2, P3 ;  /* 0x0000000520257211 */ /* 0x080fe400018f16ff */
[----:B------:R-:W-:Y:S02]  /*15d50*/  LEA.HI.X.SX32 R31, R46, R5, 0x2, P0 ;  /* 0x000000052e1f7211 */ /* 0x000fe400000f16ff */
[----:B------:R-:W-:-:S02]  /*15d60*/  IADD3 R40, P3, R47, R4, RZ ;  /* 0x000000042f287210 */ /* 0x000fc40007f7e0ff */
[-C--:B------:R-:W-:Y:S02]  /*15d70*/  IADD3 R50, P0, R50, R4.reuse, RZ ;  /* 0x0000000432327210 */ /* 0x080fe40007f1e0ff */
[-C--:B------:R-:W-:Y:S02]  /*15d80*/  LEA.HI.X.SX32 R41, R53, R5.reuse, 0x2, P3 ;  /* 0x0000000535297211 */ /* 0x080fe400018f16ff */
[-C--:B------:R-:W-:Y:S02]  /*15d90*/  LEA.HI.X.SX32 R51, R48, R5.reuse, 0x2, P0 ;  /* 0x0000000530337211 */ /* 0x080fe400000f16ff */
[-C--:B------:R-:W-:Y:S02]  /*15da0*/  IADD3 R64, P3, R64, R4.reuse, RZ ;  /* 0x0000000440407210 */ /* 0x080fe40007f7e0ff */
[----:B------:R-:W-:Y:S01]  /*15db0*/  IADD3 R52, P0, R52, R4, RZ ;  /* 0x0000000434347210 */ /* 0x000fe20007f1e0ff */
[----:B------:R-:W-:Y:S01]  /*15dc0*/  IMAD R55, R126, 0x29, RZ ;  /* 0x000000297e377824 */ /* 0x000fe200078e02ff */
[----:B------:R-:W-:-:S02]  /*15dd0*/  LEA.HI.X.SX32 R65, R34, R5, 0x2, P3 ;  /* 0x0000000522417211 */ /* 0x000fc400018f16ff */
[-C--:B------:R-:W-:Y:S02]  /*15de0*/  LEA.HI.X.SX32 R53, R54, R5.reuse, 0x2, P0 ;  /* 0x0000000536357211 */ /* 0x080fe400000f16ff */
[-C--:B------:R-:W-:Y:S02]  /*15df0*/  IADD3 R66, P3, R66, R4.reuse, RZ ;  /* 0x0000000442427210 */ /* 0x080fe40007f7e0ff */
[-C--:B------:R-:W-:Y:S01]  /*15e00*/  IADD3 R72, P0, R72, R4.reuse, RZ ;  /* 0x0000000448487210 */ /* 0x080fe20007f1e0ff */
[----:B------:R-:W-:Y:S01]  /*15e10*/  IMAD R58, R126, 0x2b, RZ ;  /* 0x0000002b7e3a7824 */ /* 0x000fe200078e02ff */
[-C--:B------:R-:W-:Y:S02]  /*15e20*/  LEA.HI.X.SX32 R67, R57, R5.reuse, 0x2, P3 ;  /* 0x0000000539437211 */ /* 0x080fe400018f16ff */
[----:B------:R-:W-:Y:S02]  /*15e30*/  LEA.HI.X.SX32 R73, R55, R5, 0x2, P0 ;  /* 0x0000000537497211 */ /* 0x000fe400000f16ff */
[----:B------:R-:W-:-:S02]  /*15e40*/  IADD3 R84, P3, R84, R4, RZ ;  /* 0x0000000454547210 */ /* 0x000fc40007f7e0ff */
[-C--:B------:R-:W-:Y:S01]  /*15e50*/  IADD3 R92, P0, R92, R4.reuse, RZ ;  /* 0x000000045c5c7210 */ /* 0x080fe20007f1e0ff */
[----:B------:R-:W-:Y:S01]  /*15e60*/  IMAD R61, R126, 0x2e, RZ ;  /* 0x0000002e7e3d7824 */ /* 0x000fe200078e02ff */
[-C--:B------:R-:W-:Y:S01]  /*15e70*/  LEA.HI.X.SX32 R85, R44, R5.reuse, 0x2, P3 ;  /* 0x000000052c557211 */ /* 0x080fe200018f16ff */
[----:B------:R-:W-:Y:S01]  /*15e80*/  IMAD R59, R126, 0x2d, RZ ;  /* 0x0000002d7e3b7824 */ /* 0x000fe200078e02ff */
        /* <DEDUP_REMOVED lines=8> */
[C---:B------:R-:W-:Y:S01]  /*15f10*/  IMAD R69, R126.reuse, 0x32, RZ ;  /* 0x000000327e457824 */ /* 0x040fe200078e02ff */
[-C--:B------:R-:W-:Y:S01]  /*15f20*/  LEA.HI.X.SX32 R107, R49, R5.reuse, 0x2, P3 ;  /* 0x00000005316b7211 */ /* 0x080fe200018f16ff */
[----:B------:R-:W-:Y:S01]  /*15f30*/  IMAD R68, R126, 0x31, RZ ;  /* 0x000000317e447824 */ /* 0x000fe200078e02ff */
[----:B------:R-:W-:Y:S02]  /*15f40*/  LEA.HI.X.SX32 R89, R62, R5, 0x2, P0 ;  /* 0x000000053e597211 */ /* 0x000fe400000f16ff */
[----:B------:R-:W-:-:S02]  /*15f50*/  IADD3 R122, P3, R122, R4, RZ ;  /* 0x000000047a7a7210 */ /* 0x000fc40007f7e0ff */
[-C--:B------:R-:W-:Y:S01]  /*15f60*/  IADD3 R108, P0, R108, R4.reuse, RZ ;  /* 0x000000046c6c7210 */ /* 0x080fe20007f1e0ff */
[----:B------:R-:W-:Y:S01]  /*15f70*/  IMAD R70, R126, 0x33, RZ ;  /* 0x000000337e467824 */ /* 0x000fe200078e02ff */
[-C--:B------:R-:W-:Y:S02]  /*15f80*/  LEA.HI.X.SX32 R123, R69, R5.reuse, 0x2, P3 ;  /* 0x00000005457b7211 */ /* 0x080fe400018f16ff */
[-C--:B------:R-:W-:Y:S02]  /*15f90*/  LEA.HI.X.SX32 R109, R68, R5.reuse, 0x2, P0 ;  /* 0x00000005446d7211 */ /* 0x080fe400000f16ff */
[-C--:B------:R-:W-:Y:S02]  /*15fa0*/  IADD3 R144, P3, R144, R4.reuse, RZ ;  /* 0x0000000490907210 */ /* 0x080fe40007f7e0ff */
[----:B------:R-:W-:Y:S01]  /*15fb0*/  IADD3 R112, P0, R112, R4, RZ ;  /* 0x0000000470707210 */ /* 0x000fe20007f1e0ff */
[----:B------:R-:W-:Y:S01]  /*15fc0*/  IMAD R74, R126, 0x36, RZ ;  /* 0x000000367e4a7824 */ /* 0x000fe200078e02ff */
[-C--:B------:R-:W-:Y:S01]  /*15fd0*/  LEA.HI.X.SX32 R145, R56, R5.reuse, 0x2, P3 ;  /* 0x0000000538917211 */ /* 0x080fe200018f16ff */
[----:B------:R-:W-:Y:S01]  /*15fe0*/  IMAD R71, R126, 0x35, RZ ;  /* 0x000000357e477824 */ /* 0x000fe200078e02ff */
[----:B------:R-:W-:-:S02]  /*15ff0*/  LEA.HI.X.SX32 R113, R70, R5, 0x2, P0 ;  /* 0x0000000546717211 */ /* 0x000fc400000f16ff */
[-C--:B------:R-:W-:Y:S02]  /*16000*/  IADD3 R146, P3, R146, R4.reuse, RZ ;  /* 0x0000000492927210 */ /* 0x080fe40007f7e0ff */
        /* <DEDUP_REMOVED lines=11> */
[-C--:B------:R-:W-:Y:S02]  /*160c0*/  IADD3 R158, P0, R158, R4.reuse, RZ ;  /* 0x000000049e9e7210 */ /* 0x080fe40007f1e0ff */
        /* <DEDUP_REMOVED lines=8> */
[----:B------:R-:W-:Y:S02]  /*16150*/  IADD3 R16, P0, R79, R4, RZ ;  /* 0x000000044f107210 */ /* 0x000fe40007f1e0ff */
[-C--:B------:R-:W-:Y:S02]  /*16160*/  LEA.HI.X.SX32 R185, R82, R5.reuse, 0x2, P3 ;  /* 0x0000000552b97211 */ /* 0x080fe400018f16ff */
[----:B------:R-:W-:-:S02]  /*16170*/  LEA.HI.X.SX32 R17, R81, R5, 0x2, P0 ;  /* 0x0000000551117211 */ /* 0x000fc400000f16ff */
[-C--:B------:R-:W-:Y:S02]  /*16180*/  LEA R22, P3, R126, R4.reuse, 0x8 ;  /* 0x000000047e167211 */ /* 0x080fe400078640ff */
        /* <DEDUP_REMOVED lines=27> */
[-C--:B------:R-:W-:Y:S02]  /*16340*/  IADD3 R100, P0, R101, R4.reuse, RZ ;  /* 0x0000000465647210 */ /* 0x080fe40007f1e0ff */
[-C--:B------:R-:W-:Y:S02]  /*16350*/  LEA.HI.X.SX32 R91, R130, R5.reuse, 0x2, P3 ;  /* 0x00000005825b7211 */ /* 0x080fe400018f16ff */
[-C--:B------:R-:W-:Y:S02]  /*16360*/  LEA.HI.X.SX32 R101, R98, R5.reuse, 0x2, P0 ;  /* 0x0000000562657211 */ /* 0x080fe400000f16ff */
[-C--:B------:R-:W-:Y:S02]  /*16370*/  IADD3 R94, P3, R7, R4.reuse, RZ ;  /* 0x00000004075e7210 */ /* 0x080fe40007f7e0ff */
[----:B------:R-:W-:Y:S02]  /*16380*/  IADD3 R102, P0, R102, R4, RZ ;  /* 0x0000000466667210 */ /* 0x000fe40007f1e0ff */
        /* <DEDUP_REMOVED lines=27> */
[-C--:B------:R-:W-:Y:S01]  /*16540*/  LEA.HI.X.SX32 R179, R166, R5.reuse, 0x2, P3 ;  /* 0x00000005a6b37211 */ /* 0x080fe200018f16ff */
[----:B------:R-:W-:Y:S01]  /*16550*/  IMAD R202, R126, 0x178, RZ ;  /* 0x000001787eca7824 */ /* 0x000fe200078e02ff */
        /* <DEDUP_REMOVED lines=16> */
[-C--:B------:R-:W-:Y:S01]  /*16660*/  LEA.HI.X.SX32 R29, R176, R5.reuse, 0x2, P3 ;  /* 0x00000005b01d7211 */ /* 0x080fe200018f16ff */
[----:B------:R-:W-:Y:S01]  /*16670*/  IMAD R60, R126, 0x190, RZ ;  /* 0x000001907e3c7824 */ /* 0x000fe200078e02ff */
[-C--:B------:R-:W-:Y:S02]  /*16680*/  LEA.HI.X.SX32 R27, R149, R5.reuse, 0x2, P0 ;  /* 0x00000005951b7211 */ /* 0x080fe400000f16ff */
[-C--:B------:R-:W-:Y:S02]  /*16690*/  IADD3 R34, P3, R34, R4.reuse, RZ ;  /* 0x0000000422227210 */ /* 0x080fe40007f7e0ff */
[-C--:B------:R-:W-:Y:S01]  /*166a0*/  IADD3 R38, P0, R38, R4.reuse, RZ ;  /* 0x0000000426267210 */ /* 0x080fe20007f1e0ff */
[----:B------:R-:W-:Y:S01]  /*166b0*/  IMAD R196, R126, 0x65, RZ ;  /* 0x000000657ec47824 */ /* 0x000fe200078e02ff */
[-C--:B------:R-:W-:Y:S01]  /*166c0*/  LEA.HI.X.SX32 R35, R180, R5.reuse, 0x2, P3 ;  /* 0x00000005b4237211 */ /* 0x080fe200018f16ff */
[C---:B------:R-:W-:Y:S01]  /*166d0*/  IMAD R58, R126.reuse, 0x19c, RZ ;  /* 0x0000019c7e3a7824 */ /* 0x040fe200078e02ff */
[----:B------:R-:W-:Y:S01]  /*166e0*/  LEA.HI.X.SX32 R39, R177, R5, 0x2, P0 ;  /* 0x00000005b1277211 */ /* 0x000fe200000f16ff */
[----:B------:R-:W-:Y:S01]  /*166f0*/  IMAD R62, R126, 0x198, RZ ;  /* 0x000001987e3e7824 */ /* 0x000fe200078e02ff */
[----:B------:R-:W-:-:S02]  /*16700*/  IADD3 R54, P3, R54, R4, RZ ;  /* 0x0000000436367210 */ /* 0x000fc40007f7e0ff */
[-C--:B------:R-:W-:Y:S01]  /*16710*/  IADD3 R60, P0, R60, R4.reuse, RZ ;  /* 0x000000043c3c7210 */ /* 0x080fe20007f1e0ff */
[----:B------:R-:W-:Y:S01]  /*16720*/  IMAD R198, R126, 0x67, RZ ;  /* 0x000000677ec67824 */ /* 0x000fe200078e02ff */
[-C--:B------:R-:W-:Y:S01]  /*16730*/  LEA.HI.X.SX32 R55, R196, R5.reuse, 0x2, P3 ;  /* 0x00000005c4377211 */ /* 0x080fe200018f16ff */
[C---:B------:R-:W-:Y:S01]  /*16740*/  IMAD R197, R126.reuse, 0x66, RZ ;  /* 0x000000667ec57824 */ /* 0x040fe200078e02ff */
[-C--:B------:R-:W-:Y:S01]  /*16750*/  LEA.HI.X.SX32 R61, R157, R5.reuse, 0x2, P0 ;  /* 0x000000059d3d7211 */ /* 0x080fe200000f16ff */
[----:B------:R-:W-:Y:S01]  /*16760*/  IMAD R78, R126, 0x1a4, RZ ;  /* 0x000001a47e4e7824 */ /* 0x000fe200078e02ff */
[-C--:B------:R-:W-:Y:S01]  /*16770*/  IADD3 R58, P3, R58, R4.reuse, RZ ;  /* 0x000000043a3a7210 */ /* 0x080fe20007f7e0ff */
[----:B------:R-:W-:Y:S01]  /*16780*/  IMAD R82, R126, 0x1a0, RZ ;  /* 0x000001a07e527824 */ /* 0x000fe200078e02ff */
        /* <DEDUP_REMOVED lines=26> */
[----:B------:R-:W-:Y:S01]  /*16930*/  IMAD R132, R126, 0x1c4, RZ ;  /* 0x000001c47e847824 */ /* 0x000fe200078e02ff */
[-C--:B------:R-:W-:Y:S01]  /*16940*/  LEA.HI.X.SX32 R131, R173, R5.reuse, 0x2, P0 ;  /* 0x00000005ad837211 */ /* 0x080fe200000f16ff */
[----:B------:R-:W-:Y:S01]  /*16950*/  VIADD R2, R217, 0xffffffdf ;  /* 0xffffffdfd9027836 */ /* 0x000fe20000000000 */
[-C--:B------:R-:W-:Y:S01]  /*16960*/  IADD3 R110, P3, R110, R4.reuse, RZ ;  /* 0x000000046e6e7210 */ /* 0x080fe20007f7e0ff */
[----:B------:R-:W-:Y:S01]  /*16970*/  IMAD R120, R126, 0x1c0, RZ ;  /* 0x000001c07e787824 */ /* 0x000fe200078e02ff */
[-C--:B------:R-:W-:Y:S01]  /*16980*/  IADD3 R98, P0, R98, R4.reuse, RZ ;  /* 0x0000000462627210 */ /* 0x080fe20007f1e0ff */
[----:B------:R-:W1:Y:S01]  /*16990*/  S2R R217, SR_TID.X ;  /* 0x0000000000d97919 */ /* 0x000e620000002100 */
[----:B------:R-:W-:Y:S01]  /*169a0*/  IMAD R250, R126, 0x71, RZ ;  /* 0x000000717efa7824 */ /* 0x000fe200078e02ff */
[-C--:B------:R-:W-:Y:S01]  /*169b0*/  LEA.HI.X.SX32 R111, R248, R5.reuse, 0x2, P3 ;  /* 0x00000005f86f7211 */ /* 0x080fe200018f16ff */
[C---:B------:R-:W-:Y:S01]  /*169c0*/  IMAD R134, R126.reuse, 0x1cc, RZ ;  /* 0x000001cc7e867824 */ /* 0x040fe200078e02ff */
[-C--:B------:R-:W-:Y:S01]  /*169d0*/  LEA.HI.X.SX32 R99, R247, R5.reuse, 0x2, P0 ;  /* 0x00000005f7637211 */ /* 0x080fe200000f16ff */
[----:B------:R-:W-:Y:S01]  /*169e0*/  IMAD R128, R126, 0x1c8, RZ ;  /* 0x000001c87e807824 */ /* 0x000fe200078e02ff */
[-C--:B------:R-:W-:Y:S01]  /*169f0*/  IADD3 R132, P3, R132, R4.reuse, RZ ;  /* 0x0000000484847210 */ /* 0x080fe20007f7e0ff */
[----:B------:R3:W-:Y:S01]  /*16a00*/  STL.64 [R1+0x80], R12 ;  /* 0x0000800c01007387 */ /* 0x0007e20000100a00 */
[-C--:B------:R-:W-:Y:S01]  /*16a10*/  IADD3 R120, P0, R120, R4.reuse, RZ ;  /* 0x0000000478787210 */ /* 0x080fe20007f1e0ff */
[----:B------:R-:W-:Y:S01]  /*16a20*/  IMAD R148, R126, 0x1d0, RZ ;  /* 0x000001d07e947824 */ /* 0x000fe200078e02ff */
[-C--:B------:R-:W-:Y:S01]  /*16a30*/  LEA.HI.X.SX32 R133, R250, R5.reuse, 0x2, P3 ;  /* 0x00000005fa857211 */ /* 0x080fe200018f16ff */
[C---:B------:R-:W-:Y:S01]  /*16a40*/  IMAD R156, R126.reuse, 0x1d4, RZ ;  /* 0x000001d47e9c7824 */ /* 0x040fe200078e02ff */
[----:B------:R-:W-:Y:S01]  /*16a50*/  LEA.HI.X.SX32 R121, R181, R5, 0x2, P0 ;  /* 0x00000005b5797211 */ /* 0x000fe200000f16ff */
[----:B------:R-:W-:Y:S01]  /*16a60*/  IMAD R152, R126, 0x1d8, RZ ;  /* 0x000001d87e987824 */ /* 0x000fe200078e02ff */
[-C--:B------:R-:W-:Y:S01]  /*16a70*/  IADD3 R134, P3, R134, R4.reuse, RZ ;  /* 0x0000000486867210 */ /* 0x080fe20007f7e0ff */
[----:B------:R-:W-:Y:S01]  /*16a80*/  IMAD R166, R126, 0x1dc, RZ ;  /* 0x000001dc7ea67824 */ /* 0x000fe200078e02ff */
[----:B------:R-:W-:Y:S01]  /*16a90*/  IADD3 R128, P0, R128, R4, RZ ;  /* 0x0000000480807210 */ /* 0x000fe20007f1e0ff */
[----:B------:R-:W-:-:S02]  /*16aa0*/  IMAD R14, R126, 0x76, RZ ;  /* 0x000000767e0e7824 */ /* 0x000fc400078e02ff */
[C---:B------:R-:W-:Y:S02]  /*16ab0*/  IMAD R8, R126.reuse, 0x7b, RZ ;  /* 0x0000007b7e087824 */ /* 0x040fe400078e02ff */
[C---:B------:R-:W-:Y:S02]  /*16ac0*/  IMAD R9, R126.reuse, 0x7a, RZ ;  /* 0x0000007a7e097824 */ /* 0x040fe400078e02ff */
[C---:B------:R-:W-:Y:S02]  /*16ad0*/  IMAD R11, R126.reuse, 0x7d, RZ ;  /* 0x0000007d7e0b7824 */ /* 0x040fe400078e02ff */
[C---:B------:R-:W-:Y:S01]  /*16ae0*/  IMAD.SHL.U32 R251, R126.reuse, 0x4, RZ ;  /* 0x000000047efb7824 */ /* 0x040fe200078e00ff */
[----:B--2---:R-:W-:Y:S01]  /*16af0*/  ULEA UR54, UR4, UR54, 0x18 ;  /* 0x0000003604367291 */ /* 0x004fe2000f8ec03f */
[----:B---3--:R-:W-:Y:S01]  /*16b00*/  IMAD R12, R126, 0x73, RZ ;  /* 0x000000737e0c7824 */ /* 0x008fe200078e02ff */
[-C--:B------:R-:W-:Y:S01]  /*16b10*/  LEA.HI.X.SX32 R129, R252, R5.reuse, 0x2, P0 ;  /* 0x00000005fc817211 */ /* 0x080fe200000f16ff */
[----:B------:R-:W-:Y:S01]  /*16b20*/  IMAD R180, R126, 0x1e4, RZ ;  /* 0x000001e47eb47824 */ /* 0x000fe200078e02ff */
[-C--:B------:R-:W-:Y:S01]  /*16b30*/  IADD3 R148, P0, R148, R4.reuse, RZ ;  /* 0x0000000494947210 */ /* 0x080fe20007f1e0ff */
[----:B------:R-:W-:Y:S01]  /*16b40*/  IMAD R170, R126, 0x1e0, RZ ;  /* 0x000001e07eaa7824 */ /* 0x000fe200078e02ff */
[-C--:B------:R-:W-:Y:S01]  /*16b50*/  LEA.HI.X.SX32 R135, R12, R5.reuse, 0x2, P3 ;  /* 0x000000050c877211 */ /* 0x080fe200018f16ff */
[----:B------:R-:W-:Y:S01]  /*16b60*/  IMAD R12, R126, 0x75, RZ ;  /* 0x000000757e0c7824 */ /* 0x000fe200078e02ff */
[-C--:B------:R-:W-:Y:S01]  /*16b70*/  IADD3 R156, P3, R156, R4.reuse, RZ ;  /* 0x000000049c9c7210 */ /* 0x080fe20007f7e0ff */
[C---:B------:R-:W-:Y:S01]  /*16b80*/  IMAD R172, R126.reuse, 0x1ec, RZ ;  /* 0x000001ec7eac7824 */ /* 0x040fe200078e02ff */
[-C--:B------:R-:W-:Y:S01]  /*16b90*/  LEA.HI.X.SX32 R149, R199, R5.reuse, 0x2, P0 ;  /* 0x00000005c7957211 */ /* 0x080fe200000f16ff */
[----:B------:R-:W-:Y:S01]  /*16ba0*/  IMAD R176, R126, 0x1e8, RZ ;  /* 0x000001e87eb07824 */ /* 0x000fe200078e02ff */
        /* <DEDUP_REMOVED lines=9> */
[----:B-1----:R-:W-:Y:S01]  /*16c40*/  IMAD.SHL.U32 R7, R217, 0x10, RZ ;  /* 0x00000010d9077824 */ /* 0x002fe200078e00ff */
[-C--:B------:R-:W-:Y:S01]  /*16c50*/  IADD3 R180, P3, R180, R4.reuse, RZ ;  /* 0x00000004b4b47210 */ /* 0x080fe20007f7e0ff */
[----:B------:R-:W-:Y:S01]  /*16c60*/  STL.64 [R1+0x78], R218 ;  /* 0x000078da01007387 */ /* 0x000fe20000100a00 */
[----:B------:R-:W-:Y:S01]  /*16c70*/  IADD3 R170, P0, R170, R4, RZ ;  /* 0x00000004aaaa7210 */ /* 0x000fe20007f1e0ff */
[----:B------:R-:W-:Y:S01]  /*16c80*/  IMAD R10, R126, 0x7e, RZ ;  /* 0x0000007e7e0a7824 */ /* 0x000fe200078e02ff */
[----:B------:R-:W-:-:S02]  /*16c90*/  LEA.HI.X.SX32 R181, R14, R5, 0x2, P3 ;  /* 0x000000050eb57211 */ /* 0x000fc400018f16ff */
[----:B------:R-:W-:Y:S01]  /*16ca0*/  IADD3 R0, R216, -0x22, RZ ;  /* 0xffffffded8007810 */ /* 0x000fe20007ffe0ff */
[----:B------:R-:W-:Y:S01]  /*16cb0*/  IMAD R13, R126, 0x7f, RZ ;  /* 0x0000007f7e0d7824 */ /* 0x000fe200078e02ff */
[-C--:B------:R-:W-:Y:S01]  /*16cc0*/  LEA.HI.X.SX32 R171, R245, R5.reuse, 0x2, P0 ;  /* 0x00000005f5ab7211 */ /* 0x080fe200000f16ff */
[----:B------:R1:W-:Y:S01]  /*16cd0*/  STL.64 [R1+0x15d0], R218 ;  /* 0x0015d0da01007387 */ /* 0x0003e20000100a00 */
[-C--:B------:R-:W-:Y:S01]  /*16ce0*/  IADD3 R172, P3, R172, R4.reuse, RZ ;  /* 0x00000004acac7210 */ /* 0x080fe20007f7e0ff */
[----:B------:R-:W-:Y:S01]  /*16cf0*/  IMAD R14, R126, 0x1f8, RZ ;  /* 0x000001f87e0e7824 */ /* 0x000fe200078e02ff */
[-C--:B------:R-:W-:Y:S01]  /*16d00*/  IADD3 R176, P0, R176, R4.reuse, RZ ;  /* 0x00000004b0b07210 */ /* 0x080fe20007f1e0ff */
[----:B------:R-:W-:Y:S01]  /*16d10*/  IMAD R12, R126, 0x1fc, RZ ;  /* 0x000001fc7e0c7824 */ /* 0x000fe200078e02ff */
[-C--:B------:R-:W-:Y:S01]  /*16d20*/  LEA.HI.X.SX32 R173, R8, R5.reuse, 0x2, P3 ;  /* 0x0000000508ad7211 */ /* 0x080fe200018f16ff */
[----:B------:R-:W-:Y:S01]  /*16d30*/  STL.64 [R1+0x70], R236 ;  /* 0x000070ec01007387 */ /* 0x000fe20000100a00 */
[----:B------:R-:W-:Y:S01]  /*16d40*/  LEA.HI.X.SX32 R177, R9, R5, 0x2, P0 ;  /* 0x0000000509b17211 */ /* 0x000fe200000f16ff */
[----:B------:R-:W2:Y:S01]  /*16d50*/  LDC R242, c[0x0][0x230] ;  /* 0x00008c00fff27b82 */ /* 0x000ea20000000800 */
[-C--:B------:R-:W-:Y:S01]  /*16d60*/  IADD3 R198, P3, R198, R4.reuse, RZ ;  /* 0x00000004c6c67210 */ /* 0x080fe20007f7e0ff */
[----:B------:R-:W-:Y:S01]  /*16d70*/  STL.64 [R1+0x15d8], R236 ;  /* 0x0015d8ec01007387 */ /* 0x000fe20000100a00 */
[----:B------:R-:W-:Y:S01]  /*16d80*/  IADD3 R196, P0, R196, R4, RZ ;  /* 0x00000004c4c47210 */ /* 0x000fe20007f1e0ff */
[----:B------:R-:W-:Y:S01]  /*16d90*/  ULDC UR4, c[0x0][0x230] ;  /* 0x00008c0000047ab9 */ /* 0x000fe20000000800 */
[----:B------:R-:W-:-:S02]  /*16da0*/  LOP3.LUT R7, R7, 0x70, RZ, 0xc0, !PT ;  /* 0x0000007007077812 */ /* 0x000fc400078ec0ff */
[----:B------:R-:W-:Y:S01]  /*16db0*/  LOP3.LUT R217, R217, 0x7f, RZ, 0xc0, !PT ;  /* 0x0000007fd9d97812 */ /* 0x000fe200078ec0ff */
[----:B------:R-:W-:Y:S01]  /*16dc0*/  STL.64 [R1+0x68], R230 ;  /* 0x000068e601007387 */ /* 0x000fe20000100a00 */
[-C--:B------:R-:W-:Y:S01]  /*16dd0*/  LEA.HI.X.SX32 R199, R11, R5.reuse, 0x2, P3 ;  /* 0x000000050bc77211 */ /* 0x080fe200018f16ff */
[----:B------:R-:W-:Y:S01]  /*16de0*/  IMAD.U32 R245, RZ, RZ, UR54 ;  /* 0x00000036fff57e24 */ /* 0x000fe2000f8e00ff */
[----:B------:R-:W-:Y:S01]  /*16df0*/  LEA.HI.X.SX32 R197, R249, R5, 0x2, P0 ;  /* 0x00000005f9c57211 */ /* 0x000fe200000f16ff */
[----:B------:R3:W-:Y:S01]  /*16e00*/  STL.64 [R1+0x15e0], R230 ;  /* 0x0015e0e601007387 */ /* 0x0007e20000100a00 */
[-C--:B-1----:R-:W-:Y:S01]  /*16e10*/  LEA R218, P0, R126, R4.reuse, 0x4 ;  /* 0x000000047eda7211 */ /* 0x082fe200078020ff */
[----:B------:R-:W-:Y:S01]  /*16e20*/  IMAD R7, R217, 0x80, R7 ;  /* 0x00000080d9077824 */ /* 0x000fe200078e0207 */
[-C--:B------:R-:W-:Y:S01]  /*16e30*/  IADD3 R14, P6, R14, R4.reuse, RZ ;  /* 0x000000040e0e7210 */ /* 0x080fe20007fde0ff */
[----:B------:R-:W-:Y:S01]  /*16e40*/  STL.64 [R1+0x60], R228 ;  /* 0x000060e401007387 */ /* 0x000fe20000100a00 */
[----:B------:R-:W1:Y:S03]  /*16e50*/  LDC R8, c[0x0][0x230] ;  /* 0x00008c00ff087b82 */ /* 0x000e660000000800 */
[----:B------:R-:W-:Y:S01]  /*16e60*/  STL.64 [R1+0x58], R210 ;  /* 0x000058d201007387 */ /* 0x000fe20000100a00 */
[----:B---3--:R-:W-:-:S03]  /*16e70*/  IADD3 R230, P3, R251, R4, RZ ;  /* 0x00000004fbe67210 */ /* 0x008fc60007f7e0ff */
[----:B------:R-:W-:Y:S01]  /*16e80*/  STL.64 [R1+0x50], R208 ;  /* 0x000050d001007387 */ /* 0x000fe20000100a00 */
[-C--:B------:R-:W-:Y:S01]  /*16e90*/  LEA.HI.X.SX32 R219, R251, R5.reuse, 0x2, P0 ;  /* 0x00000005fbdb7211 */ /* 0x080fe200000f16ff */
[----:B------:R-:W3:Y:S01]  /*16ea0*/  LDC R11, c[0x0][0x230] ;  /* 0x00008c00ff0b7b82 */ /* 0x000ee20000000800 */
[-C--:B------:R-:W-:Y:S01]  /*16eb0*/  LEA.HI.X.SX32 R231, R126, R5.reuse, 0x2, P3 ;  /* 0x000000057ee77211 */ /* 0x080fe200018f16ff */
[----:B------:R-:W-:Y:S01]  /*16ec0*/  STL.64 [R1+0x48], R234 ;  /* 0x000048ea01007387 */ /* 0x000fe20000100a00 */
[----:B------:R-:W-:Y:S01]  /*16ed0*/  ISETP.GE.U32.AND P3, PT, R0, 0x7fffff5f, PT ;  /* 0x7fffff5f0000780c */ /* 0x000fe20003f66070 */
[----:B------:R-:W-:Y:S02]  /*16ee0*/  IMAD R0, R126, 0x4a, RZ ;  /* 0x0000004a7e007824 */ /* 0x000fe400078e02ff */
[----:B------:R-:W-:Y:S01]  /*16ef0*/  STL.64 [R1+0x40], R220 ;  /* 0x000040dc01007387 */ /* 0x000fe20000100a00 */
[----:B------:R-:W-:Y:S01]  /*16f00*/  LEA.HI.X.SX32 R15, R10, R5, 0x2, P6 ;  /* 0x000000050a0f7211 */ /* 0x000fe200030f16ff */
[----:B------:R-:W-:Y:S01]  /*16f10*/  IMAD R126, R126, 0x128, RZ ;  /* 0x000001287e7e7824 */ /* 0x000fe200078e02ff */
[C---:B------:R-:W-:Y:S01]  /*16f20*/  LOP3.LUT R252, R7.reuse, 0x10, RZ, 0x3c, !PT ;  /* 0x0000001007fc7812 */ /* 0x040fe200078e3cff */
[----:B------:R-:W-:Y:S01]  /*16f30*/  STL.64 [R1+0x38], R232 ;  /* 0x000038e801007387 */ /* 0x000fe20000100a00 */
[C---:B------:R-:W-:Y:S01]  /*16f40*/  LOP3.LUT R251, R7.reuse, 0x20, RZ, 0x3c, !PT ;  /* 0x0000002007fb7812 */ /* 0x040fe200078e3cff */
[----:B------:R-:W4:Y:S01]  /*16f50*/  LDC R243, c[0x0][0x230] ;  /* 0x00008c00fff37b82 */ /* 0x000f220000000800 */
[C---:B------:R-:W-:Y:S01]  /*16f60*/  LOP3.LUT R250, R7.reuse, 0x30, RZ, 0x3c, !PT ;  /* 0x0000003007fa7812 */ /* 0x040fe200078e3cff */
[----:B------:R-:W-:Y:S01]  /*16f70*/  STL.64 [R1+0x30], R214 ;  /* 0x000030d601007387 */ /* 0x000fe20000100a00 */
[----:B------:R-:W-:-:S02]  /*16f80*/  LOP3.LUT R249, R7, 0x40, RZ, 0x3c, !PT ;  /* 0x0000004007f97812 */ /* 0x000fc400078e3cff */
[C---:B------:R-:W-:Y:S01]  /*16f90*/  LOP3.LUT R248, R7.reuse, 0x50, RZ, 0x3c, !PT ;  /* 0x0000005007f87812 */ /* 0x040fe200078e3cff */
[----:B------:R-:W-:Y:S01]  /*16fa0*/  STL.64 [R1+0x28], R226 ;  /* 0x000028e201007387 */ /* 0x000fe20000100a00 */
[C---:B------:R-:W-:Y:S01]  /*16fb0*/  LOP3.LUT R247, R7.reuse, 0x60, RZ, 0x3c, !PT ;  /* 0x0000006007f77812 */ /* 0x040fe200078e3cff */
[----:B------:R-:W4:Y:S01]  /*16fc0*/  LDC R244, c[0x0][0x230] ;  /* 0x00008c00fff47b82 */ /* 0x000f220000000800 */
[----:B------:R-:W-:Y:S01]  /*16fd0*/  LOP3.LUT R246, R7, 0x70, RZ, 0x3c, !PT ;  /* 0x0000007007f67812 */ /* 0x000fe200078e3cff */
[----:B------:R-:W-:Y:S01]  /*16fe0*/  STL.64 [R1+0x20], R224 ;  /* 0x000020e001007387 */ /* 0x000fe20000100a00 */
[----:B------:R-:W-:Y:S02]  /*16ff0*/  IADD3 R12, P6, R12, R4, RZ ;  /* 0x000000040c0c7210 */ /* 0x000fe40007fde0ff */
[C---:B------:R-:W-:Y:S01]  /*17000*/  IADD3 R252, R245.reuse, 0x100000, R252 ;  /* 0x00100000f5fc7810 */ /* 0x040fe20007ffe0fc */
[----:B------:R-:W-:Y:S01]  /*17010*/  STL.64 [R1+0x18], R212 ;  /* 0x000018d401007387 */ /* 0x000fe20000100a00 */
[C---:B------:R-:W-:Y:S01]  /*17020*/  IADD3 R251, R245.reuse, 0x100000, R251 ;  /* 0x00100000f5fb7810 */ /* 0x040fe20007ffe0fb */
[----:B-1----:R-:W-:Y:S01]  /*17030*/  VIADD R8, R8, 0xffffffdd ;  /* 0xffffffdd08087836 */ /* 0x002fe20000000000 */
[C---:B------:R-:W-:Y:S01]  /*17040*/  IADD3 R250, R245.reuse, 0x100000, R250 ;  /* 0x00100000f5fa7810 */ /* 0x040fe20007ffe0fa */
[----:B------:R-:W-:Y:S01]  /*17050*/  STL.64 [R1+0x10], R240 ;  /* 0x000010f001007387 */ /* 0x000fe20000100a00 */
[C---:B------:R-:W-:Y:S01]  /*17060*/  IADD3 R249, R245.reuse, 0x100000, R249 ;  /* 0x00100000f5f97810 */ /* 0x040fe20007ffe0f9 */
[----:B------:R-:W1:Y:S01]  /*17070*/  LDC R10, c[0x0][0x230] ;  /* 0x00008c00ff0a7b82 */ /* 0x000e620000000800 */
[C---:B------:R-:W-:Y:S01]  /*17080*/  IADD3 R248, R245.reuse, 0x100000, R248 ;  /* 0x00100000f5f87810 */ /* 0x040fe20007ffe0f8 */
[----:B------:R-:W-:Y:S01]  /*17090*/  STL.64 [R1+0x8], R238 ;  /* 0x000008ee01007387 */ /* 0x000fe20000100a00 */
[----:B------:R-:W-:-:S02]  /*170a0*/  IADD3 R247, R245, 0x100000, R247 ;  /* 0x00100000f5f77810 */ /* 0x000fc40007ffe0f7 */
[----:B------:R-:W-:Y:S01]  /*170b0*/  IADD3 R246, R245, 0x100000, R246 ;  /* 0x00100000f5f67810 */ /* 0x000fe20007ffe0f6 */
[----:B------:R-:W-:Y:S01]  /*170c0*/  STL.64 [R1], R222 ;  /* 0x000000de01007387 */ /* 0x000fe20000100a00 */
[----:B------:R-:W-:Y:S01]  /*170d0*/  LEA.HI.X.SX32 R13, R13, R5, 0x2, P6 ;  /* 0x000000050d0d7211 */ /* 0x000fe200030f16ff */
[----:B------:R-:W4:Y:S01]  /*170e0*/  LDC R216, c[0x0][0x230] ;  /* 0x00008c00ffd87b82 */ /* 0x000f220000000800 */
[----:B------:R-:W-:Y:S01]  /*170f0*/  IADD3 R245, R7, 0x100000, R245 ;  /* 0x0010000007f57810 */ /* 0x000fe20007ffe0f5 */
[----:B------:R-:W-:Y:S01]  /*17100*/  STL.64 [R1+0xc8], R218 ;  /* 0x0000c8da01007387 */ /* 0x000fe20000100a00 */
[----:B------:R-:W-:-:S03]  /*17110*/  IADD3 R126, P6, R126, R4, RZ ;  /* 0x000000047e7e7210 */ /* 0x000fc60007fde0ff */
[----:B------:R-:W-:Y:S01]  /*17120*/  STL.64 [R1+0xe0], R230 ;  /* 0x0000e0e601007387 */ /* 0x000fe20000100a00 */
[----:B------:R-:W-:Y:S01]  /*17130*/  LEA.HI.X.SX32 R127, R0, R5, 0x2, P6 ;  /* 0x00000005007f7211 */ /* 0x000fe200030f16ff */
[----:B------:R-:W1:Y:S02]  /*17140*/  LDC R9, c[0x0][0x230] ;  /* 0x00008c00ff097b82 */ /* 0x000e640000000800 */
[----:B------:R-:W4:Y:S04]  /*17150*/  LDL.64 R236, [R1+0xd8] ;  /* 0x0000d80001ec7983 */ /* 0x000f280000100a00 */
[----:B------:R-:W-:Y:S01]  /*17160*/  @!PT LDS RZ, [RZ] ;  /* 0x00000000fffff984 */ /* 0x000fe20000000800 */
[----:B------:R-:W-:Y:S01]  /*17170*/  @!PT LDS RZ, [RZ] ;  /* 0x00000000fffff984 */ /* 0x000fe20000000800 */
[----:B------:R-:W-:Y:S01]  /*17180*/  @!PT LDS RZ, [RZ] ;  /* 0x00000000fffff984 */ /* 0x000fe20000000800 */
[----:B------:R-:W-:Y:S04]  /*17190*/  LDGSTS.E [R245+-0x20000], desc[UR52][R4.64], !P2 ;  /* 0xe000000004f57fae */ /* 0x000fe8000d121874 */
[----:B------:R2:W-:Y:S01]  /*171a0*/  STL.64 [R1+0x1408], R4 ;  /* 0x0014080401007387 */ /* 0x0005e20000100a00 */
[----:B------:R-:W-:-:S02]  /*171b0*/  ISETP.GE.U32.AND P0, PT, R2, 0x7fffff60, PT ;  /* 0x7fffff600200780c */ /* 0x000fc40003f06070 */
[----:B------:R-:W-:Y:S01]  /*171c0*/  ISETP.GE.U32.AND P2, PT, R8, 0x7fffff5e, PT ;  /* 0x7fffff5e0800780c */ /* 0x000fe20003f46070 */
[----:B------:R-:W-:Y:S01]  /*171d0*/  LDGSTS.E [R245+-0x1fffc], desc[UR52][R230.64], !P5 ;  /* 0xe0004000e6f57fae */ /* 0x000fe2000e921874 */
[----:B------:R-:W1:Y:S03]  /*171e0*/  LDC R2, c[0x0][0x230] ;  /* 0x00008c00ff027b82 */ /* 0x000e660000000800 */
[----:B--2---:R-:W2:Y:S05]  /*171f0*/  LDL.64 R4, [R1+0xd0] ;  /* 0x0000d00001047983 */ /* 0x004eaa0000100a00 */
[----:B------:R-:W2:Y:S01]  /*17200*/  LDC R8, c[0x0][0x230] ;  /* 0x00008c00ff087b82 */ /* 0x000ea20000000800 */
[----:B------:R-:W2:Y:S01]  /*17210*/  LDL.LU.64 R230, [R1+0x15e0] ;  /* 0x0015e00001e67983 */ /* 0x000ea20000300a00 */
[----:B---3--:R-:W-:-:S06]  /*17220*/  VIADD R0, R11, 0xffffffbe ;  /* 0xffffffbe0b007836 */ /* 0x008fcc0000000000 */
[----:B------:R-:W3:Y:S01]  /*17230*/  LDC R11, c[0x0][0x230] ;  /* 0x00008c00ff0b7b82 */ /* 0x000ee20000000800 */
[----:B-1----:R-:W-:-:S04]  /*17240*/  IADD3 R2, R2, -0x24, RZ ;  /* 0xffffffdc02027810 */ /* 0x002fc80007ffe0ff */
[----:B------:R-:W-:Y:S01]  /*17250*/  ISETP.GE.U32.AND P5, PT, R2, 0x7fffff5d, PT ;  /* 0x7fffff5d0200780c */ /* 0x000fe20003fa6070 */
[----:B------:R-:W-:Y:S02]  /*17260*/  VIADD R2, R242, 0xffffffbf ;  /* 0xffffffbff2027836 */ /* 0x000fe40000000000 */
[----:B------:R-:W1:Y:S01]  /*17270*/  LDC R242, c[0x0][0x230] ;  /* 0x00008c00fff27b82 */ /* 0x000e620000000800 */
[----:B----4-:R-:W-:Y:S04]  /*17280*/  LDGSTS.E [R245+-0x1fff8], desc[UR52][R236.64], !P4 ;  /* 0xe0008000ecf57fae */ /* 0x010fe8000e121874 */
[----:B------:R-:W4:Y:S04]  /*17290*/  LDL.LU.64 R236, [R1+0x15d8] ;  /* 0x0015d80001ec7983 */ /* 0x000f280000300a00 */
[----:B------:R-:W-:Y:S04]  /*172a0*/  STL.64 [R1+0x13f0], R42 ;  /* 0x0013f02a01007387 */ /* 0x000fe80000100a00 */
[----:B--2---:R2:W-:Y:S04]  /*172b0*/  LDGSTS.E [R245+-0x1fff4], desc[UR52][R4.64], !P1 ;  /* 0xe000c00004f57fae */ /* 0x0045e8000c921874 */
[----:B------:R-:W-:Y:S04]  /*172c0*/  LDGSTS.E [R245+-0x1c000], desc[UR52][R42.64], !P0 ;  /* 0xe40000002af57fae */ /* 0x000fe8000c121874 */
[----:B------:R-:W-:Y:S04]  /*172d0*/  LDGSTS.E [R245+-0x1bffc], desc[UR52][R18.64], !P3 ;  /* 0xe400400012f57fae */ /* 0x000fe8000d921874 */
[----:B------:R3:W-:Y:S01]  /*172e0*/  STL.64 [R1+0x13f8], R18 ;  /* 0x0013f81201007387 */ /* 0x0007e20000100a00 */
[----:B------:R-:W-:Y:S01]  /*172f0*/  ISETP.GE.U32.AND P4, PT, R2, 0x7fffff40, PT ;  /* 0x7fffff400200780c */ /* 0x000fe20003f86070 */
[----:B--2---:R-:W2:Y:S02]  /*17300*/  LDC R4, c[0x0][0x230] ;  /* 0x00008c00ff047b82 */ /* 0x004ea40000000800 */
[----:B------:R-:W-:Y:S06]  /*17310*/  LDGSTS.E [R245+-0x1bff8], desc[UR52][R20.64], !P2 ;  /* 0xe400800014f57fae */ /* 0x000fec000d121874 */
[----:B------:R-:W4:Y:S01]  /*17320*/  LDC R5, c[0x0][0x230] ;  /* 0x00008c00ff057b82 */ /* 0x000f220000000800 */
[----:B------:R-:W-:Y:S01]  /*17330*/  ISETP.GE.U32.AND P1, PT, R0, 0x7fffff3f, PT ;  /* 0x7fffff3f0000780c */ /* 0x000fe20003f26070 */
[----:B---3--:R-:W3:Y:S04]  /*17340*/  LDL.64 R18, [R1+0xb8] ;  /* 0x0000b80001127983 */ /* 0x008ee80000100a00 */
[----:B------:R1:W-:Y:S01]  /*17350*/  STL.64 [R1+0x1400], R20 ;  /* 0x0014001401007387 */ /* 0x0003e20000100a00 */
[----:B------:R-:W-:-:S03]  /*17360*/  VIADD R2, R216, 0xffffffbc ;  /* 0xffffffbcd8027836 */ /* 0x000fc60000000000 */
[----:B------:R-:W-:Y:S01]  /*17370*/  LDGSTS.E [R245+-0x1bff4], desc[UR52][R30.64], !P5 ;  /* 0xe400c0001ef57fae */ /* 0x000fe2000e921874 */
[----:B------:R-:W-:-:S03]  /*17380*/  VIADD R0, R243, 0xffffffbd ;  /* 0xffffffbdf3007836 */ /* 0x000fc60000000000 */
[----:B-1----:R-:W4:Y:S01]  /*17390*/  LDL.64 R20, [R1+0xc0] ;  /* 0x0000c00001147983 */ /* 0x002f220000100a00 */
[----:B------:R-:W-:Y:S01]  /*173a0*/  ISETP.GE.U32.AND P3, PT, R2, 0x7fffff3d, PT ;  /* 0x7fffff3d0200780c */ /* 0x000fe20003f66070 */
[----:B------:R-:W1:Y:S02]  /*173b0*/  LDC R243, c[0x0][0x230] ;  /* 0x00008c00fff37b82 */ /* 0x000e640000000800 */
[----:B------:R1:W-:Y:S04]  /*173c0*/  STL.64 [R1+0x1410], R30 ;  /* 0x0014101e01007387 */ /* 0x0003e80000100a00 */
[----:B------:R-:W-:Y:S04]  /*173d0*/  STL.64 [R1+0x1418], R22 ;  /* 0x0014181601007387 */ /* 0x000fe80000100a00 */
[----:B------:R-:W-:Y:S04]  /*173e0*/  STL.64 [R1+0x1420], R32 ;  /* 0x0014202001007387 */ /* 0x000fe80000100a00 */
[----:B------:R-:W-:Y:S04]  /*173f0*/  STL.64 [R1+0x1428], R24 ;  /* 0x0014281801007387 */ /* 0x000fe80000100a00 */
[----:B------:R-:W-:Y:S04]  /*17400*/  STL.64 [R1+0x1430], R56 ;  /* 0x0014303801007387 */ /* 0x000fe80000100a00 */
[----:B------:R-:W3:Y:S01]  /*17410*/  LDL.64 R42, [R1+0xb0] ;  /* 0x0000b000012a7983 */ /* 0x000ee20000100a00 */
[----:B------:R-:W-:-:S02]  /*17420*/  ISETP.GE.U32.AND P0, PT, R0, 0x7fffff3e, PT ;  /* 0x7fffff3e0000780c */ /* 0x000fc40003f06070 */
[----:B------:R-:W-:Y:S01]  /*17430*/  IADD3 R0, R244, -0x61, RZ ;  /* 0xffffff9ff4007810 */ /* 0x000fe20007ffe0ff */
[----:B------:R-:W-:Y:S01]  /*17440*/  LDGSTS.E [R245+-0x18000], desc[UR52][R22.64], !P4 ;  /* 0xe800000016f57fae */ /* 0x000fe2000e121874 */
[----:B------:R-:W-:Y:S01]  /*17450*/  VIADD R2, R9, 0xffffff9e ;  /* 0xffffff9e09027836 */ /* 0x000fe20000000000 */
[----:B------:R-:W1:Y:S01]  /*17460*/  LDC R244, c[0x0][0x230] ;  /* 0x00008c00fff47b82 */ /* 0x000e620000000800 */
[----:B------:R-:W-:Y:S01]  /*17470*/  ISETP.GE.U32.AND P2, PT, R0, 0x7fffff20, PT ;  /* 0x7fffff200000780c */ /* 0x000fe20003f46070 */
[----:B------:R-:W-:Y:S01]  /*17480*/  VIADD R0, R10, 0xffffff9d ;  /* 0xffffff9d0a007836 */ /* 0x000fe20000000000 */
[----:B------:R-:W-:Y:S04]  /*17490*/  LDGSTS.E [R245+-0x17ffc], desc[UR52][R32.64], !P1 ;  /* 0xe800400020f57fae */ /* 0x000fe8000c921874 */
[----:B------:R-:W-:Y:S01]  /*174a0*/  ISETP.GE.U32.AND P4, PT, R0, 0x7fffff1e, PT ;  /* 0x7fffff1e0000780c */ /* 0x000fe20003f86070 */
[----:B------:R-:W-:Y:S01]  /*174b0*/  VIADD R0, R8, 0xffffff9c ;  /* 0xffffff9c08007836 */ /* 0x000fe20000000000 */
[----:B------:R-:W1:Y:S01]  /*174c0*/  LDC R10, c[0x0][0x230] ;  /* 0x00008c00ff0a7b82 */ /* 0x000e620000000800 */
[----:B------:R-:W-:Y:S01]  /*174d0*/  ISETP.GE.U32.AND P5, PT, R2, 0x7fffff1f, PT ;  /* 0x7fffff1f0200780c */ /* 0x000fe20003fa6070 */
[----:B------:R-:W-:Y:S06]  /*174e0*/  LDGSTS.E [R245+-0x17ff8], desc[UR52][R24.64], !P0 ;  /* 0xe800800018f57fae */ /* 0x000fec000c121874 */
[----:B------:R-:W1:Y:S01]  /*174f0*/  LDC R8, c[0x0][0x230] ;  /* 0x00008c00ff087b82 */ /* 0x000e620000000800 */
[----:B------:R-:W-:Y:S01]  /*17500*/  ISETP.GE.U32.AND P1, PT, R0, 0x7fffff1d, PT ;  /* 0x7fffff1d0000780c */ /* 0x000fe20003f26070 */
[----:B------:R-:W-:Y:S01]  /*17510*/  LDGSTS.E [R245+-0x17ff4], desc[UR52][R56.64], !P3 ;  /* 0xe800c00038f57fae */ /* 0x000fe2000d921874 */
[----:B------:R-:W-:-:S05]  /*17520*/  IADD3 R0, R242, -0x6, RZ ;  /* 0xfffffffaf2007810 */ /* 0x000fca0007ffe0ff */
[----:B------:R-:W1:Y:S01]  /*17530*/  LDC R9, c[0x0][0x230] ;  /* 0x00008c00ff097b82 */ /* 0x000e620000000800 */
[----:B------:R-:W-:Y:S01]  /*17540*/  ISETP.GE.U32.AND P3, PT, R0, 0x7fffff7b, PT ;  /* 0x7fffff7b0000780c */ /* 0x000fe20003f66070 */
[----:B------:R-:W-:Y:S01]  /*17550*/  VIADD R2, R11, 0xfffffffb ;  /* 0xfffffffb0b027836 */ /* 0x000fe20000000000 */
[----:B------:R-:W-:Y:S01]  /*17560*/  LDGSTS.E [R245+-0x14000], desc[UR52][R26.64], !P2 ;  /* 0xec0000001af57fae */ /* 0x000fe2000d121874 */
[----:B--2---:R-:W-:-:S03]  /*17570*/  VIADD R0, R4, 0xfffffff8 ;  /* 0xfffffff804007836 */ /* 0x004fc60000000000 */
[----:B------:R-:W-:Y:S01]  /*17580*/  LDGSTS.E [R245+-0x13ffc], desc[UR52][R28.64], !P5 ;  /* 0xec0040001cf57fae */ /* 0x000fe2000e921874 */
[----:B------:R-:W2:Y:S01]  /*17590*/  LDC R11, c[0x0][0x230] ;  /* 0x00008c00ff0b7b82 */ /* 0x000ea20000000800 */
[----:B------:R-:W-:Y:S02]  /*175a0*/  ISETP.GE.U32.AND P5, PT, R0, 0x7fffff79, PT ;  /* 0x7fffff790000780c */ /* 0x000fe40003fa6070 */
[----:B------:R-:W-:Y:S01]  /*175b0*/  LDGSTS.E [R245+-0x13ff8], desc[UR52][R38.64], !P4 ;  /* 0xec00800026f57fae */ /* 0x000fe2000e121874 */
[----:B------:R-:W-:Y:S01]  /*175c0*/  ISETP.GE.U32.AND P0, PT, R2, 0x7fffff7c, PT ;  /* 0x7fffff7c0200780c */ /* 0x000fe20003f06070 */
[----:B-1----:R-:W-:-:S03]  /*175d0*/  VIADD R0, R8, 0xffffffdb ;  /* 0xffffffdb08007836 */ /* 0x002fc60000000000 */
[----:B------:R-:W1:Y:S01]  /*175e0*/  LDC R242, c[0x0][0x230] ;  /* 0x00008c00fff27b82 */ /* 0x000e620000000800 */
[----:B------:R-:W-:Y:S01]  /*175f0*/  VIADD R2, R244, 0xfffffff9 ;  /* 0xfffffff9f4027836 */ /* 0x000fe20000000000 */
[----:B------:R-:W-:Y:S01]  /*17600*/  LDGSTS.E [R245+-0x13ff4], desc[UR52][R34.64], !P1 ;  /* 0xec00c00022f57fae */ /* 0x000fe2000c921874 */
[----:B------:R-:W-:-:S05]  /*17610*/  ISETP.GE.U32.AND P4, PT, R0, 0x7fffff5c, PT ;  /* 0x7fffff5c0000780c */ /* 0x000fca0003f86070 */
[----:B------:R-:W3:Y:S01]  /*17620*/  LDC R8, c[0x0][0x230] ;  /* 0x00008c00ff087b82 */ /* 0x000ee20000000800 */
[----:B------:R-:W-:Y:S01]  /*17630*/  IADD3 R0, R10, -0x27, RZ ;  /* 0xffffffd90a007810 */ /* 0x000fe20007ffe0ff */
[----:B------:R-:W-:Y:S01]  /*17640*/  LDGSTS.E [R252+-0x20000], desc[UR52][R218.64], !P0 ;  /* 0xe0000000dafc7fae */ /* 0x000fe2000c121874 */
[----:B------:R-:W-:-:S05]  /*17650*/  ISETP.GE.U32.AND P2, PT, R2, 0x7fffff7a, PT ;  /* 0x7fffff7a0200780c */ /* 0x000fca0003f46070 */
[----:B------:R-:W3:Y:S01]  /*17660*/  LDC R10, c[0x0][0x230] ;  /* 0x00008c00ff0a7b82 */ /* 0x000ee20000000800 */
[----:B------:R-:W-:-:S07]  /*17670*/  VIADD R2, R9, 0xffffffda ;  /* 0xffffffda09027836 */ /* 0x000fce0000000000 */
[----:B------:R-:W3:Y:S01]  /*17680*/  LDC R244, c[0x0][0x230] ;  /* 0x00008c00fff47b82 */ /* 0x000ee20000000800 */
[----:B------:R-:W-:Y:S01]  /*17690*/  ISETP.GE.U32.AND P1, PT, R2, 0x7fffff5b, PT ;  /* 0x7fffff5b0200780c */ /* 0x000fe20003f26070 */
[----:B--2---:R-:W-:-:S06]  /*176a0*/  VIADD R2, R11, 0xffffffd8 ;  /* 0xffffffd80b027836 */ /* 0x004fcc0000000000 */
[----:B------:R-:W2:Y:S01]  /*176b0*/  LDC R4, c[0x0][0x230] ;  /* 0x00008c00ff047b82 */ /* 0x000ea20000000800 */
[----:B------:R-:W-:Y:S01]  /*176c0*/  ISETP.GE.U32.AND P0, PT, R0, 0x7fffff5a, PT ;  /* 0x7fffff5a0000780c */ /* 0x000fe20003f06070 */
[----:B------:R-:W-:Y:S01]  /*176d0*/  VIADD R0, R243, 0xffffffbb ;  /* 0xffffffbbf3007836 */ /* 0x000fe20000000000 */
[----:B------:R-:W-:Y:S04]  /*176e0*/  STL.64 [R1+0x1438], R26 ;  /* 0x0014381a01007387 */ /* 0x000fe80000100a00 */
[----:B------:R2:W-:Y:S01]  /*176f0*/  STL.64 [R1+0x1440], R28 ;  /* 0x0014401c01007387 */ /* 0x0005e20000100a00 */
[----:B------:R-:W2:Y:S03]  /*17700*/  LDC R9, c[0x0][0x230] ;  /* 0x00008c00ff097b82 */ /* 0x000ea60000000800 */
[----:B------:R-:W-:Y:S04]  /*17710*/  STL.64 [R1+0x1448], R38 ;  /* 0x0014482601007387 */ /* 0x000fe80000100a00 */
[----:B------:R-:W-:Y:S01]  /*17720*/  STL.64 [R1+0x1450], R34 ;  /* 0x0014502201007387 */ /* 0x000fe20000100a00 */
[----:B------:R-:W2:Y:S03]  /*17730*/  LDC R243, c[0x0][0x230] ;  /* 0x00008c00fff37b82 */ /* 0x000ea60000000800 */
[----:B------:R-:W2:Y:S04]  /*17740*/  LDL.LU.64 R218, [R1+0x15d0] ;  /* 0x0015d00001da7983 */ /* 0x000ea80000300a00 */
[----:B------:R-:W-:Y:S01]  /*17750*/  STL.64 [R1+0x1458], R36 ;  /* 0x0014582401007387 */ /* 0x000fe20000100a00 */
[----:B------:R-:W2:Y:S03]  /*17760*/  LDC R11, c[0x0][0x230] ;  /* 0x00008c00ff0b7b82 */ /* 0x000ea60000000800 */
[----:B------:R-:W-:Y:S04]  /*17770*/  STL.64 [R1+0x1460], R50 ;  /* 0x0014603201007387 */ /* 0x000fe80000100a00 */
[----:B------:R-:W-:Y:S04]  /*17780*/  STL.64 [R1+0x1468], R40 ;  /* 0x0014682801007387 */ /* 0x000fe80000100a00 */
[----:B------:R-:W-:Y:S04]  /*17790*/  STL.64 [R1+0x1470], R52 ;  /* 0x0014703401007387 */ /* 0x000fe80000100a00 */
[----:B------:R2:W-:Y:S04]  /*177a0*/  STL.64 [R1+0x1478], R44 ;  /* 0x0014782c01007387 */ /* 0x0005e80000100a00 */
[----:B------:R-:W2:Y:S04]  /*177b0*/  LDL.64 R30, [R1+0xa8] ;  /* 0x0000a800011e7983 */ /* 0x000ea80000100a00 */
[----:B----4-:R-:W-:Y:S01]  /*177c0*/  LDGSTS.E [R252+-0x1fffc], desc[UR52][R20.64], !P3 ;  /* 0xe000400014fc7fae */ /* 0x010fe2000d921874 */
[----:B------:R-:W-:Y:S01]  /*177d0*/  ISETP.GE.U32.AND P3, PT, R2, 0x7fffff59, PT ;  /* 0x7fffff590200780c */ /* 0x000fe20003f66070 */
[----:B-1----:R-:W-:-:S02]  /*177e0*/  VIADD R2, R242, 0xffffffb9 ;  /* 0xffffffb9f2027836 */ /* 0x002fc40000000000 */
[----:B---3--:R1:W-:Y:S01]  /*177f0*/  LDGSTS.E [R252+-0x1fff8], desc[UR52][R18.64], !P2 ;  /* 0xe000800012fc7fae */ /* 0x0083e2000d121874 */
[----:B------:R-:W-:Y:S01]  /*17800*/  ISETP.GE.U32.AND P2, PT, R0, 0x7fffff3c, PT ;  /* 0x7fffff3c0000780c */ /* 0x000fe20003f46070 */
[----:B------:R-:W-:Y:S01]  /*17810*/  VIADD R0, R8, 0xffffffba ;  /* 0xffffffba08007836 */ /* 0x000fe20000000000 */
[----:B------:R-:W3:Y:S01]  /*17820*/  LDC R242, c[0x0][0x230] ;  /* 0x00008c00fff27b82 */ /* 0x000ee20000000800 */
[----:B------:R-:W4:Y:S07]  /*17830*/  LDL.64 R20, [R1+0xa0] ;  /* 0x0000a00001147983 */ /* 0x000f2e0000100a00 */
[----:B------:R-:W3:Y:S08]  /*17840*/  LDC R8, c[0x0][0x230] ;  /* 0x00008c00ff087b82 */ /* 0x000ef00000000800 */
[----:B-1----:R-:W1:Y:S01]  /*17850*/  LDC R19, c[0x0][0x230] ;  /* 0x00008c00ff137b82 */ /* 0x002e620000000800 */
[----:B------:R-:W-:Y:S01]  /*17860*/  LDGSTS.E [R252+-0x1fff4], desc[UR52][R42.64], !P5 ;  /* 0xe000c0002afc7fae */ /* 0x000fe2000e921874 */
[----:B------:R-:W-:-:S03]  /*17870*/  ISETP.GE.U32.AND P5, PT, R0, 0x7fffff3b, PT ;  /* 0x7fffff3b0000780c */ /* 0x000fc60003fa6070 */
[----:B------:R-:W-:Y:S01]  /*17880*/  LDGSTS.E [R252+-0x1c000], desc[UR52][R36.64], !P4 ;  /* 0xe400000024fc7fae */ /* 0x000fe2000e121874 */
[----:B------:R-:W-:Y:S01]  /*17890*/  ISETP.GE.U32.AND P4, PT, R2, 0x7fffff3a, PT ;  /* 0x7fffff3a0200780c */ /* 0x000fe20003f86070 */
[----:B------:R-:W-:Y:S01]  /*178a0*/  VIADD R2, R10, 0xffffff9b ;  /* 0xffffff9b0a027836 */ /* 0x000fe20000000000 */
[----:B------:R-:W-:Y:S01]  /*178b0*/  IADD3 R0, R244, -0x48, RZ ;  /* 0xffffffb8f4007810 */ /* 0x000fe20007ffe0ff */
[----:B------:R-:W-:Y:S01]  /*178c0*/  LDGSTS.E [R252+-0x1bffc], desc[UR52][R50.64], !P1 ;  /* 0xe400400032fc7fae */ /* 0x000fe2000c921874 */
[----:B------:R-:W1:Y:S02]  /*178d0*/  LDC R244, c[0x0][0x230] ;  /* 0x00008c00fff47b82 */ /* 0x000e640000000800 */
[----:B------:R-:W-:Y:S01]  /*178e0*/  ISETP.GE.U32.AND P1, PT, R0, 0x7fffff39, PT ;  /* 0x7fffff390000780c */ /* 0x000fe20003f26070 */
[----:B------:R-:W-:Y:S01]  /*178f0*/  LDGSTS.E [R252+-0x1bff8], desc[UR52][R40.64], !P0 ;  /* 0xe400800028fc7fae */ /* 0x000fe2000c121874 */
[----:B------:R-:W-:Y:S01]  /*17900*/  ISETP.GE.U32.AND P0, PT, R2, 0x7fffff1c, PT ;  /* 0x7fffff1c0200780c */ /* 0x000fe20003f06070 */
[----:B------:R-:W-:Y:S01]  /*17910*/  VIADD R0, R5, 0xffffff9a ;  /* 0xffffff9a05007836 */ /* 0x000fe20000000000 */
[----:B--2---:R-:W-:Y:S01]  /*17920*/  IADD3 R2, R4, -0x9, RZ ;  /* 0xfffffff704027810 */ /* 0x004fe20007ffe0ff */
[----:B------:R-:W2:Y:S01]  /*17930*/  LDL.64 R42, [R1+0x98] ;  /* 0x00009800012a7983 */ /* 0x000ea20000100a00 */
[----:B------:R-:W1:Y:S03]  /*17940*/  LDC R10, c[0x0][0x230] ;  /* 0x00008c00ff0a7b82 */ /* 0x000e660000000800 */
[----:B------:R-:W2:Y:S04]  /*17950*/  LDL.64 R4, [R1+0x90] ;  /* 0x0000900001047983 */ /* 0x000ea80000100a00 */
[----:B------:R-:W-:Y:S01]  /*17960*/  LDGSTS.E [R252+-0x1bff4], desc[UR52][R52.64], !P3 ;  /* 0xe400c00034fc7fae */ /* 0x000fe2000d921874 */
[----:B------:R-:W-:Y:S01]  /*17970*/  ISETP.GE.U32.AND P3, PT, R0, 0x7fffff1b, PT ;  /* 0x7fffff1b0000780c */ /* 0x000fe20003f66070 */
[----:B------:R-:W-:Y:S01]  /*17980*/  VIADD R0, R9, 0xffffff99 ;  /* 0xffffff9909007836 */ /* 0x000fe20000000000 */
[----:B------:R-:W2:Y:S01]  /*17990*/  LDC R18, c[0x0][0x230] ;  /* 0x00008c00ff127b82 */ /* 0x000ea20000000800 */
[----:B------:R-:W-:Y:S03]  /*179a0*/  LDGSTS.E [R252+-0x18000], desc[UR52][R44.64], !P2 ;  /* 0xe80000002cfc7fae */ /* 0x000fe6000d121874 */
[----:B------:R-:W-:Y:S01]  /*179b0*/  ISETP.GE.U32.AND P2, PT, R0, 0x7fffff1a, PT ;  /* 0x7fffff1a0000780c */ /* 0x000fe20003f46070 */
[----:B---3--:R-:W-:Y:S01]  /*179c0*/  VIADD R0, R8, 0xffffff98 ;  /* 0xffffff9808007836 */ /* 0x008fe20000000000 */
[----:B------:R-:W-:Y:S02]  /*179d0*/  LDGSTS.E [R252+-0x17ffc], desc[UR52][R76.64], !P5 ;  /* 0xe80040004cfc7fae */ /* 0x000fe4000e921874 */
[----:B------:R-:W3:Y:S02]  /*179e0*/  LDC R9, c[0x0][0x230] ;  /* 0x00008c00ff097b82 */ /* 0x000ee40000000800 */
[----:B------:R-:W-:Y:S01]  /*179f0*/  ISETP.GE.U32.AND P5, PT, R0, 0x7fffff19, PT ;  /* 0x7fffff190000780c */ /* 0x000fe20003fa6070 */
[----:B-1----:R-:W-:Y:S01]  /*17a00*/  VIADD R0, R244, 0xfffffff5 ;  /* 0xfffffff5f4007836 */ /* 0x002fe20000000000 */
[----:B------:R-:W-:Y:S01]  /*17a10*/  LDGSTS.E [R252+-0x17ff8], desc[UR52][R46.64], !P4 ;  /* 0xe80080002efc7fae */ /* 0x000fe2000e121874 */
[----:B------:R-:W-:Y:S01]  /*17a20*/  ISETP.GE.U32.AND P4, PT, R2, 0x7fffff78, PT ;  /* 0x7fffff780200780c */ /* 0x000fe20003f86070 */
[----:B------:R-:W-:-:S02]  /*17a30*/  VIADD R2, R242, 0xfffffff6 ;  /* 0xfffffff6f2027836 */ /* 0x000fc40000000000 */
[----:B------:R-:W-:Y:S01]  /*17a40*/  LDGSTS.E [R252+-0x17ff4], desc[UR52][R48.64], !P1 ;  /* 0xe800c00030fc7fae */ /* 0x000fe2000c921874 */
[----:B------:R-:W1:Y:S03]  /*17a50*/  LDC R8, c[0x0][0x230] ;  /* 0x00008c00ff087b82 */ /* 0x000e660000000800 */
[----:B------:R-:W-:Y:S01]  /*17a60*/  LDGSTS.E [R252+-0x14000], desc[UR52][R60.64], !P0 ;  /* 0xec0000003cfc7fae */ /* 0x000fe2000c121874 */
[----:B------:R-:W-:Y:S01]  /*17a70*/  ISETP.GE.U32.AND P0, PT, R0, 0x7fffff76, PT ;  /* 0x7fffff760000780c */ /* 0x000fe20003f06070 */
[----:B------:R-:W-:Y:S01]  /*17a80*/  VIADD R0, R10, 0xfffffff4 ;  /* 0xfffffff40a007836 */ /* 0x000fe20000000000 */
[----:B------:R-:W-:Y:S01]  /*17a90*/  ISETP.GE.U32.AND P1, PT, R2, 0x7fffff77, PT ;  /* 0x7fffff770200780c */ /* 0x000fe20003f26070 */
[----:B------:R-:W-:Y:S01]  /*17aa0*/  LDGSTS.E [R252+-0x13ffc], desc[UR52][R54.64], !P3 ;  /* 0xec00400036fc7fae */ /* 0x000fe2000d921874 */
[----:B------:R-:W1:Y:S02]  /*17ab0*/  LDC R10, c[0x0][0x230] ;  /* 0x00008c00ff0a7b82 */ /* 0x000e640000000800 */
[----:B------:R-:W-:Y:S01]  /*17ac0*/  ISETP.GE.U32.AND P3, PT, R0, 0x7fffff75, PT ;  /* 0x7fffff750000780c */ /* 0x000fe20003f66070 */
[----:B------:R-:W-:Y:S04]  /*17ad0*/  LDGSTS.E [R252+-0x13ff8], desc[UR52][R62.64], !P2 ;  /* 0xec0080003efc7fae */ /* 0x000fe8000d121874 */
[----:B------:R-:W-:Y:S01]  /*17ae0*/  LDGSTS.E [R252+-0x13ff4], desc[UR52][R58.64], !P5 ;  /* 0xec00c0003afc7fae */ /* 0x000fe2000e921874 */
[----:B------:R-:W1:Y:S03]  /*17af0*/  LDC R242, c[0x0][0x230] ;  /* 0x00008c00fff27b82 */ /* 0x000e660000000800 */
[----:B------:R-:W-:Y:S04]  /*17b00*/  STL.64 [R1+0x1480], R76 ;  /* 0x0014804c01007387 */ /* 0x000fe80000100a00 */
[----:B------:R1:W-:Y:S01]  /*17b10*/  STL.64 [R1+0x1498], R46 ;  /* 0x0014982e01007387 */ /* 0x0003e20000100a00 */
[----:B------:R-:W1:Y:S03]  /*17b20*/  LDC R244, c[0x0][0x230] ;  /* 0x00008c00fff47b82 */ /* 0x000e660000000800 */
[----:B------:R1:W-:Y:S04]  /*17b30*/  STL.64 [R1+0x14a0], R48 ;  /* 0x0014a03001007387 */ /* 0x0003e80000100a00 */
[----:B------:R-:W-:Y:S04]  /*17b40*/  LDGSTS.E [R251+-0x20000], desc[UR52][R30.64], !P4 ;  /* 0xe00000001efb7fae */ /* 0x000fe8000e121874 */
[----:B----4-:R-:W-:Y:S04]  /*17b50*/  LDGSTS.E [R251+-0x1fffc], desc[UR52][R20.64], !P1 ;  /* 0xe000400014fb7fae */ /* 0x010fe8000c921874 */
[----:B--2---:R-:W-:Y:S04]  /*17b60*/  LDGSTS.E [R251+-0x1fff8], desc[UR52][R42.64], !P0 ;  /* 0xe00080002afb7fae */ /* 0x004fe8000c121874 */
[----:B------:R-:W-:Y:S04]  /*17b70*/  LDGSTS.E [R251+-0x1fff4], desc[UR52][R4.64], !P3 ;  /* 0xe000c00004fb7fae */ /* 0x000fe8000d921874 */
[----:B------:R-:W2:Y:S04]  /*17b80*/  LDL.64 R42, [R1+0x88] ;  /* 0x00008800012a7983 */ /* 0x000ea80000100a00 */
[----:B------:R-:W4:Y:S01]  /*17b90*/  LDL.64 R4, [R1+0x80] ;  /* 0x0000800001047983 */ /* 0x000f220000100a00 */
[----:B------:R-:W-:Y:S01]  /*17ba0*/  IADD3 R0, R243, -0x2a, RZ ;  /* 0xffffffd6f3007810 */ /* 0x000fe20007ffe0ff */
[----:B------:R-:W-:Y:S01]  /*17bb0*/  VIADD R2, R11, 0xffffffd7 ;  /* 0xffffffd70b027836 */ /* 0x000fe20000000000 */
[----:B------:R-:W1:Y:S02]  /*17bc0*/  LDC R243, c[0x0][0x230] ;  /* 0x00008c00fff37b82 */ /* 0x000e640000000800 */
[----:B------:R-:W-:Y:S01]  /*17bd0*/  ISETP.GE.U32.AND P5, PT, R0, 0x7fffff57, PT ;  /* 0x7fffff570000780c */ /* 0x000fe20003fa6070 */
[----:B------:R-:W-:Y:S01]  /*17be0*/  VIADD R0, R19, 0xffffffd4 ;  /* 0xffffffd413007836 */ /* 0x000fe20000000000 */
[----:B------:R-:W-:-:S04]  /*17bf0*/  ISETP.GE.U32.AND P2, PT, R2, 0x7fffff58, PT ;  /* 0x7fffff580200780c */ /* 0x000fc80003f46070 */
[----:B------:R-:W1:Y:S01]  /*17c00*/  LDC R11, c[0x0][0x230] ;  /* 0x00008c00ff0b7b82 */ /* 0x000e620000000800 */
[----:B------:R-:W-:Y:S01]  /*17c10*/  ISETP.GE.U32.AND P1, PT, R0, 0x7fffff55, PT ;  /* 0x7fffff550000780c */ /* 0x000fe20003f26070 */
[----:B---3--:R-:W-:Y:S02]  /*17c20*/  VIADD R2, R9, 0xffffffd5 ;  /* 0xffffffd509027836 */ /* 0x008fe40000000000 */
[----:B-1----:R-:W-:-:S04]  /*17c30*/  VIADD R0, R8, 0xffffffb7 ;  /* 0xffffffb708007836 */ /* 0x002fc80000000000 */
[----:B------:R-:W1:Y:S01]  /*17c40*/  LDC R8, c[0x0][0x230] ;  /* 0x00008c00ff087b82 */ /* 0x000e620000000800 */
[----:B------:R-:W-:Y:S01]  /*17c50*/  ISETP.GE.U32.AND P4, PT, R2, 0x7fffff56, PT ;  /* 0x7fffff560200780c */ /* 0x000fe20003f86070 */
[----:B------:R-:W-:Y:S01]  /*17c60*/  VIADD R2, R10, 0xffffffb6 ;  /* 0xffffffb60a027836 */ /* 0x000fe20000000000 */
[----:B------:R-:W-:Y:S05]  /*17c70*/  LDGSTS.E [R251+-0x1c000], desc[UR52][R64.64], !P2 ;  /* 0xe400000040fb7fae */ /* 0x000fea000d121874 */
[----:B------:R-:W3:Y:S01]  /*17c80*/  LDC R9, c[0x0][0x230] ;  /* 0x00008c00ff097b82 */ /* 0x000ee20000000800 */
[----:B------:R-:W-:Y:S01]  /*17c90*/  ISETP.GE.U32.AND P0, PT, R0, 0x7fffff38, PT ;  /* 0x7fffff380000780c */ /* 0x000fe20003f06070 */
[----:B------:R-:W-:Y:S06]  /*17ca0*/  LDGSTS.E [R251+-0x1bffc], desc[UR52][R72.64], !P5 ;  /* 0xe400400048fb7fae */ /* 0x000fec000e921874 */
[----:B------:R-:W3:Y:S01]  /*17cb0*/  LDC R10, c[0x0][0x230] ;  /* 0x00008c00ff0a7b82 */ /* 0x000ee20000000800 */
[----:B------:R-:W-:Y:S01]  /*17cc0*/  IADD3 R0, R18, -0x4b, RZ ;  /* 0xffffffb512007810 */ /* 0x000fe20007ffe0ff */
[----:B------:R-:W-:Y:S01]  /*17cd0*/  LDGSTS.E [R251+-0x1bff8], desc[UR52][R66.64], !P4 ;  /* 0xe400800042fb7fae */ /* 0x000fe2000e121874 */
[----:B------:R-:W-:-:S05]  /*17ce0*/  ISETP.GE.U32.AND P3, PT, R2, 0x7fffff37, PT ;  /* 0x7fffff370200780c */ /* 0x000fca0003f66070 */
[----:B------:R-:W3:Y:S01]  /*17cf0*/  LDC R18, c[0x0][0x230] ;  /* 0x00008c00ff127b82 */ /* 0x000ee20000000800 */
[----:B------:R-:W-:Y:S01]  /*17d00*/  ISETP.GE.U32.AND P2, PT, R0, 0x7fffff36, PT ;  /* 0x7fffff360000780c */ /* 0x000fe20003f46070 */
[----:B------:R-:W-:Y:S01]  /*17d10*/  VIADD R2, R11, 0xffffffb4 ;  /* 0xffffffb40b027836 */ /* 0x000fe20000000000 */
[----:B------:R-:W-:Y:S01]  /*17d20*/  LDGSTS.E [R251+-0x1bff4], desc[UR52][R92.64], !P1 ;  /* 0xe400c0005cfb7fae */ /* 0x000fe2000c921874 */
[----:B------:R-:W-:-:S03]  /*17d30*/  VIADD R0, R242, 0xffffff97 ;  /* 0xffffff97f2007836 */ /* 0x000fc60000000000 */
[----:B------:R-:W-:Y:S01]  /*17d40*/  ISETP.GE.U32.AND P5, PT, R2, 0x7fffff35, PT ;  /* 0x7fffff350200780c */ /* 0x000fe20003fa6070 */
[----:B------:R-:W3:Y:S01]  /*17d50*/  LDC R242, c[0x0][0x230] ;  /* 0x00008c00fff27b82 */ /* 0x000ee20000000800 */
[----:B-1----:R-:W-:Y:S01]  /*17d60*/  VIADD R2, R8, 0xffffff95 ;  /* 0xffffff9508027836 */ /* 0x002fe20000000000 */
[----:B------:R-:W-:Y:S01]  /*17d70*/  ISETP.GE.U32.AND P4, PT, R0, 0x7fffff18, PT ;  /* 0x7fffff180000780c */ /* 0x000fe20003f86070 */
[----:B---3--:R-:W-:Y:S01]  /*17d80*/  VIADD R0, R9, 0xffffff96 ;  /* 0xffffff9609007836 */ /* 0x008fe20000000000 */
[----:B------:R-:W-:Y:S04]  /*17d90*/  LDGSTS.E [R251+-0x18000], desc[UR52][R68.64], !P0 ;  /* 0xe800000044fb7fae */ /* 0x000fe8000c121874 */
[----:B------:R-:W1:Y:S01]  /*17da0*/  LDC R11, c[0x0][0x230] ;  /* 0x00008c00ff0b7b82 */ /* 0x000e620000000800 */
[----:B------:R-:W-:Y:S01]  /*17db0*/  ISETP.GE.U32.AND P0, PT, R2, 0x7fffff16, PT ;  /* 0x7fffff160200780c */ /* 0x000fe20003f06070 */
[----:B------:R-:W-:Y:S01]  /*17dc0*/  VIADD R2, R10, 0xfffffff3 ;  /* 0xfffffff30a027836 */ /* 0x000fe20000000000 */
[----:B------:R-:W-:Y:S01]  /*17dd0*/  ISETP.GE.U32.AND P1, PT, R0, 0x7fffff17, PT ;  /* 0x7fffff170000780c */ /* 0x000fe20003f26070 */
[----:B------:R-:W-:Y:S01]  /*17de0*/  LDGSTS.E [R251+-0x17ffc], desc[UR52][R70.64], !P3 ;  /* 0xe800400046fb7fae */ /* 0x000fe2000d921874 */
[----:B------:R-:W-:-:S03]  /*17df0*/  IADD3 R0, R244, -0x6c, RZ ;  /* 0xffffff94f4007810 */ /* 0x000fc60007ffe0ff */
[----:B------:R-:W3:Y:S01]  /*17e00*/  LDC R10, c[0x0][0x230] ;  /* 0x00008c00ff0a7b82 */ /* 0x000ee20000000800 */
[----:B------:R-:W-:Y:S01]  /*17e10*/  ISETP.GE.U32.AND P3, PT, R0, 0x7fffff15, PT ;  /* 0x7fffff150000780c */ /* 0x000fe20003f66070 */
[----:B------:R-:W-:Y:S01]  /*17e20*/  VIADD R0, R18, 0xfffffff2 ;  /* 0xfffffff212007836 */ /* 0x000fe20000000000 */
[----:B------:R-:W-:Y:S05]  /*17e30*/  LDGSTS.E [R251+-0x17ff8], desc[UR52][R126.64], !P2 ;  /* 0xe80080007efb7fae */ /* 0x000fea000d121874 */
[----:B------:R-:W3:Y:S01]  /*17e40*/  LDC R9, c[0x0][0x230] ;  /* 0x00008c00ff097b82 */ /* 0x000ee20000000800 */
[----:B------:R-:W-:Y:S01]  /*17e50*/  ISETP.GE.U32.AND P2, PT, R0, 0x7fffff73, PT ;  /* 0x7fffff730000780c */ /* 0x000fe20003f46070 */
[----:B------:R-:W-:Y:S01]  /*17e60*/  VIADD R0, R242, 0xfffffff0 ;  /* 0xfffffff0f2007836 */ /* 0x000fe20000000000 */
[----:B------:R-:W-:Y:S05]  /*17e70*/  LDGSTS.E [R251+-0x17ff4], desc[UR52][R74.64], !P5 ;  /* 0xe800c0004afb7fae */ /* 0x000fea000e921874 */
[----:B------:R-:W4:Y:S01]  /*17e80*/  LDC R8, c[0x0][0x230] ;  /* 0x00008c00ff087b82 */ /* 0x000f220000000800 */
[----:B------:R-:W-:Y:S07]  /*17e90*/  LDGSTS.E [R251+-0x14000], desc[UR52][R82.64], !P4 ;  /* 0xec00000052fb7fae */ /* 0x000fee000e121874 */
[----:B------:R-:W3:Y:S01]  /*17ea0*/  LDC R18, c[0x0][0x230] ;  /* 0x00008c00ff127b82 */ /* 0x000ee20000000800 */
[----:B------:R-:W-:Y:S01]  /*17eb0*/  ISETP.GE.U32.AND P4, PT, R0, 0x7fffff71, PT ;  /* 0x7fffff710000780c */ /* 0x000fe20003f86070 */
[----:B------:R-:W-:Y:S06]  /*17ec0*/  LDGSTS.E [R251+-0x13ffc], desc[UR52][R78.64], !P1 ;  /* 0xec0040004efb7fae */ /* 0x000fec000c921874 */
[----:B------:R-:W3:Y:S01]  /*17ed0*/  LDC R244, c[0x0][0x230] ;  /* 0x00008c00fff47b82 */ /* 0x000ee20000000800 */
[----:B------:R-:W-:Y:S01]  /*17ee0*/  ISETP.GE.U32.AND P6, PT, R2, 0x7fffff74, PT ;  /* 0x7fffff740200780c */ /* 0x000fe20003fc6070 */
[----:B------:R-:W-:Y:S01]  /*17ef0*/  VIADD R2, R243, 0xfffffff1 ;  /* 0xfffffff1f3027836 */ /* 0x000fe20000000000 */
[----:B-1----:R-:W-:Y:S01]  /*17f00*/  IADD3 R0, R11, -0x2d, RZ ;  /* 0xffffffd30b007810 */ /* 0x002fe20007ffe0ff */
[----:B------:R-:W-:Y:S04]  /*17f10*/  LDGSTS.E [R251+-0x13ff8], desc[UR52][R104.64], !P0 ;  /* 0xec00800068fb7fae */ /* 0x000fe8000c121874 */
[----:B------:R-:W1:Y:S01]  /*17f20*/  LDC R242, c[0x0][0x230] ;  /* 0x00008c00fff27b82 */ /* 0x000e620000000800 */
[----:B------:R-:W-:Y:S01]  /*17f30*/  ISETP.GE.U32.AND P1, PT, R0, 0x7fffff54, PT ;  /* 0x7fffff540000780c */ /* 0x000fe20003f26070 */
[----:B---3--:R-:W-:Y:S01]  /*17f40*/  VIADD R0, R10, 0xffffffd1 ;  /* 0xffffffd10a007836 */ /* 0x008fe20000000000 */
[----:B------:R-:W-:Y:S05]  /*17f50*/  LDGSTS.E [R251+-0x13ff4], desc[UR52][R80.64], !P3 ;  /* 0xec00c00050fb7fae */ /* 0x000fea000d921874 */
[----:B------:R-:W3:Y:S01]  /*17f60*/  LDC R243, c[0x0][0x230] ;  /* 0x00008c00fff37b82 */ /* 0x000ee20000000800 */
[----:B------:R-:W-:Y:S01]  /*17f70*/  ISETP.GE.U32.AND P5, PT, R2, 0x7fffff72, PT ;  /* 0x7fffff720200780c */ /* 0x000fe20003fa6070 */
[----:B------:R-:W-:Y:S01]  /*17f80*/  VIADD R2, R9, 0xffffffd2 ;  /* 0xffffffd209027836 */ /* 0x000fe20000000000 */
[----:B------:R-:W-:-:S05]  /*17f90*/  ISETP.GE.U32.AND P3, PT, R0, 0x7fffff52, PT ;  /* 0x7fffff520000780c */ /* 0x000fca0003f66070 */
[----:B------:R-:W3:Y:S01]  /*17fa0*/  LDC R10, c[0x0][0x230] ;  /* 0x00008c00ff0a7b82 */ /* 0x000ee20000000800 */
[----:B------:R-:W-:-:S07]  /*17fb0*/  VIADD R0, R18, 0xffffffb3 ;  /* 0xffffffb312007836 */ /* 0x000fce0000000000 */
[----:B------:R-:W3:Y:S01]  /*17fc0*/  LDC R11, c[0x0][0x230] ;  /* 0x00008c00ff0b7b82 */ /* 0x000ee20000000800 */
[----:B------:R-:W-:Y:S01]  /*17fd0*/  ISETP.GE.U32.AND P0, PT, R2, 0x7fffff53, PT ;  /* 0x7fffff530200780c */ /* 0x000fe20003f06070 */
[----:B------:R-:W-:-:S06]  /*17fe0*/  VIADD R2, R244, 0xffffffd0 ;  /* 0xffffffd0f4027836 */ /* 0x000fcc0000000000 */
[----:B------:R-:W3:Y:S08]  /*17ff0*/  LDC R9, c[0x0][0x230] ;  /* 0x00008c00ff097b82 */ /* 0x000ef00000000800 */
[----:B------:R-:W3:Y:S01]  /*18000*/  LDC R244, c[0x0][0x230] ;  /* 0x00008c00fff47b82 */ /* 0x000ee20000000800 */
[----:B--2---:R-:W-:Y:S04]  /*18010*/  LDGSTS.E [R250+-0x20000], desc[UR52][R42.64], !P6 ;  /* 0xe00000002afa7fae */ /* 0x004fe8000f121874 */
[----:B----4-:R2:W-:Y:S01]  /*18020*/  LDGSTS.E [R250+-0x1fffc], desc[UR52][R4.64], !P2 ;  /* 0xe000400004fa7fae */ /* 0x0105e2000d121874 */
[----:B------:R-:W-:-:S02]  /*18030*/  ISETP.GE.U32.AND P2, PT, R0, 0x7fffff34, PT ;  /* 0x7fffff340000780c */ /* 0x000fc40003f46070 */
[----:B------:R-:W-:Y:S01]  /*18040*/  IADD3 R0, R8, -0x4e, RZ ;  /* 0xffffffb208007810 */ /* 0x000fe20007ffe0ff */
[----:B------:R-:W-:Y:S01]  /*18050*/  LDGSTS.E [R250+-0x1fff8], desc[UR52][R218.64], !P5 ;  /* 0xe0008000dafa7fae */ /* 0x000fe2000e921874 */
[----:B------:R-:W4:Y:S01]  /*18060*/  LDC R8, c[0x0][0x230] ;  /* 0x00008c00ff087b82 */ /* 0x000f220000000800 */
[----:B------:R-:W-:Y:S01]  /*18070*/  ISETP.GE.U32.AND P6, PT, R2, 0x7fffff51, PT ;  /* 0x7fffff510200780c */ /* 0x000fe20003fc6070 */
[----:B-1----:R-:W-:-:S06]  /*18080*/  VIADD R2, R242, 0xffffffb1 ;  /* 0xffffffb1f2027836 */ /* 0x002fcc0000000000 */
[----:B--2---:R-:W1:Y:S01]  /*18090*/  LDC R4, c[0x0][0x230] ;  /* 0x00008c00ff047b82 */ /* 0x004e620000000800 */
[----:B------:R-:W-:Y:S01]  /*180a0*/  ISETP.GE.U32.AND P5, PT, R0, 0x7fffff33, PT ;  /* 0x7fffff330000780c */ /* 0x000fe20003fa6070 */
[----:B---3--:R-:W-:Y:S01]  /*180b0*/  VIADD R0, R243, 0xffffffb0 ;  /* 0xffffffb0f3007836 */ /* 0x008fe20000000000 */
[----:B------:R-:W-:Y:S01]  /*180c0*/  LDGSTS.E [R250+-0x1fff4], desc[UR52][R236.64], !P4 ;  /* 0xe000c000ecfa7fae */ /* 0x000fe2000e121874 */
[----:B------:R-:W-:Y:S01]  /*180d0*/  ISETP.GE.U32.AND P4, PT, R2, 0x7fffff32, PT ;  /* 0x7fffff320200780c */ /* 0x000fe20003f86070 */
[----:B------:R-:W-:Y:S02]  /*180e0*/  VIADD R2, R10, 0xffffff93 ;  /* 0xffffff930a027836 */ /* 0x000fe40000000000 */
[----:B------:R-:W-:Y:S01]  /*180f0*/  LDGSTS.E [R250+-0x1c000], desc[UR52][R84.64], !P1 ;  /* 0xe400000054fa7fae */ /* 0x000fe2000c921874 */
[----:B------:R-:W2:Y:S01]  /*18100*/  LDC R243, c[0x0][0x230] ;  /* 0x00008c00fff37b82 */ /* 0x000ea20000000800 */
[----:B------:R-:W-:Y:S01]  /*18110*/  ISETP.GE.U32.AND P1, PT, R0, 0x7fffff31, PT ;  /* 0x7fffff310000780c */ /* 0x000fe20003f26070 */
[----:B------:R-:W-:Y:S01]  /*18120*/  VIADD R0, R11, 0xffffff92 ;  /* 0xffffff920b007836 */ /* 0x000fe20000000000 */
[----:B------:R-:W-:Y:S04]  /*18130*/  LDGSTS.E [R250+-0x1bffc], desc[UR52][R114.64], !P0 ;  /* 0xe400400072fa7fae */ /* 0x000fe8000c121874 */
[----:B------:R-:W-:Y:S01]  /*18140*/  LDGSTS.E [R250+-0x1bff8], desc[UR52][R86.64], !P3 ;  /* 0xe400800056fa7fae */ /* 0x000fe2000d921874 */
[----:B------:R-:W3:Y:S01]  /*18150*/  LDC R10, c[0x0][0x230] ;  /* 0x00008c00ff0a7b82 */ /* 0x000ee20000000800 */
[----:B------:R-:W-:-:S02]  /*18160*/  ISETP.GE.U32.AND P3, PT, R0, 0x7fffff13, PT ;  /* 0x7fffff130000780c */ /* 0x000fc40003f66070 */
[----:B------:R-:W-:Y:S01]  /*18170*/  IADD3 R0, R9, -0x6f, RZ ;  /* 0xffffff9109007810 */ /* 0x000fe20007ffe0ff */
[----:B------:R-:W-:Y:S04]  /*18180*/  LDGSTS.E [R250+-0x1bff4], desc[UR52][R88.64], !P6 ;  /* 0xe400c00058fa7fae */ /* 0x000fe8000f121874 */
[----:B------:R-:W3:Y:S01]  /*18190*/  LDC R11, c[0x0][0x230] ;  /* 0x00008c00ff0b7b82 */ /* 0x000ee20000000800 */
[----:B------:R-:W-:Y:S01]  /*181a0*/  ISETP.GE.U32.AND P0, PT, R2, 0x7fffff14, PT ;  /* 0x7fffff140200780c */ /* 0x000fe20003f06070 */
[----:B------:R-:W3:Y:S06]  /*181b0*/  LDL.LU.64 R218, [R1+0x15c8] ;  /* 0x0015c80001da7983 */ /* 0x000eec0000300a00 */
[----:B------:R-:W3:Y:S01]  /*181c0*/  LDC R242, c[0x0][0x230] ;  /* 0x00008c00fff27b82 */ /* 0x000ee20000000800 */
[----:B------:R-:W-:Y:S01]  /*181d0*/  ISETP.GE.U32.AND P6, PT, R0, 0x7fffff12, PT ;  /* 0x7fffff120000780c */ /* 0x000fe20003fc6070 */
[----:B----4-:R-:W-:Y:S01]  /*181e0*/  VIADD R0, R8, 0xffffff90 ;  /* 0xffffff9008007836 */ /* 0x010fe20000000000 */
[----:B------:R-:W-:Y:S01]  /*181f0*/  LDGSTS.E [R250+-0x18000], desc[UR52][R100.64], !P2 ;  /* 0xe800000064fa7fae */ /* 0x000fe2000d121874 */
[----:B-1----:R-:W-:-:S04]  /*18200*/  VIADD R2, R4, 0xffffffef ;  /* 0xffffffef04027836 */ /* 0x002fc80000000000 */
[----:B------:R-:W1:Y:S01]  /*18210*/  LDC R9, c[0x0][0x230] ;  /* 0x00008c00ff097b82 */ /* 0x000e620000000800 */
[----:B------:R-:W-:Y:S01]  /*18220*/  ISETP.GE.U32.AND P2, PT, R0, 0x7fffff11, PT ;  /* 0x7fffff110000780c */ /* 0x000fe20003f46070 */
[----:B------:R-:W-:Y:S01]  /*18230*/  VIADD R0, R244, 0xffffffed ;  /* 0xffffffedf4007836 */ /* 0x000fe20000000000 */
[----:B------:R-:W-:Y:S04]  /*18240*/  LDGSTS.E [R250+-0x17ffc], desc[UR52][R90.64], !P5 ;  /* 0xe80040005afa7fae */ /* 0x000fe8000e921874 */
[----:B------:R-:W4:Y:S01]  /*18250*/  LDL.LU.64 R236, [R1+0x15c0] ;  /* 0x0015c00001ec7983 */ /* 0x000f220000300a00 */
[----:B------:R-:W1:Y:S01]  /*18260*/  LDC R4, c[0x0][0x230] ;  /* 0x00008c00ff047b82 */ /* 0x000e620000000800 */
[----:B------:R-:W-:Y:S02]  /*18270*/  ISETP.GE.U32.AND P5, PT, R2, 0x7fffff70, PT ;  /* 0x7fffff700200780c */ /* 0x000fe40003fa6070 */
[----:B------:R-:W-:Y:S01]  /*18280*/  LDGSTS.E [R250+-0x17ff8], desc[UR52][R102.64], !P4 ;  /* 0xe800800066fa7fae */ /* 0x000fe2000e121874 */
[----:B--2---:R-:W-:-:S03]  /*18290*/  VIADD R2, R243, 0xffffffee ;  /* 0xffffffeef3027836 */ /* 0x004fc60000000000 */
[----:B------:R-:W-:Y:S01]  /*182a0*/  LDGSTS.E [R250+-0x17ff4], desc[UR52][R94.64], !P1 ;  /* 0xe800c0005efa7fae */ /* 0x000fe2000c921874 */
[----:B------:R-:W2:Y:S01]  /*182b0*/  LDC R8, c[0x0][0x230] ;  /* 0x00008c00ff087b82 */ /* 0x000ea20000000800 */
[----:B------:R-:W-:Y:S02]  /*182c0*/  ISETP.GE.U32.AND P1, PT, R0, 0x7fffff6e, PT ;  /* 0x7fffff6e0000780c */ /* 0x000fe40003f26070 */
[----:B---3--:R-:W-:Y:S01]  /*182d0*/  IADD3 R0, R10, -0x14, RZ ;  /* 0xffffffec0a007810 */ /* 0x008fe20007ffe0ff */
[----:B------:R-:W-:Y:S04]  /*182e0*/  LDGSTS.E [R250+-0x14000], desc[UR52][R130.64], !P0 ;  /* 0xec00000082fa7fae */ /* 0x000fe8000c121874 */
[----:B------:R-:W3:Y:S01]  /*182f0*/  LDC R243, c[0x0][0x230] ;  /* 0x00008c00fff37b82 */ /* 0x000ee20000000800 */
[----:B------:R-:W-:Y:S01]  /*18300*/  ISETP.GE.U32.AND P4, PT, R2, 0x7fffff6f, PT ;  /* 0x7fffff6f0200780c */ /* 0x000fe20003f86070 */
[----:B------:R-:W-:Y:S01]  /*18310*/  VIADD R2, R11, 0xffffffcf ;  /* 0xffffffcf0b027836 */ /* 0x000fe20000000000 */
[----:B------:R-:W-:-:S05]  /*18320*/  ISETP.GE.U32.AND P0, PT, R0, 0x7fffff6d, PT ;  /* 0x7fffff6d0000780c */ /* 0x000fca0003f06070 */
[----:B------:R-:W3:Y:S01]  /*18330*/  LDC R244, c[0x0][0x230] ;  /* 0x00008c00fff47b82 */ /* 0x000ee20000000800 */
[----:B------:R-:W-:Y:S01]  /*18340*/  VIADD R0, R242, 0xffffffce ;  /* 0xffffffcef2007836 */ /* 0x000fe20000000000 */
[----:B------:R-:W-:Y:S01]  /*18350*/  LDGSTS.E [R250+-0x13ffc], desc[UR52][R96.64], !P3 ;  /* 0xec00400060fa7fae */ /* 0x000fe2000d921874 */
[----:B------:R-:W-:-:S05]  /*18360*/  ISETP.GE.U32.AND P3, PT, R2, 0x7fffff50, PT ;  /* 0x7fffff500200780c */ /* 0x000fca0003f66070 */
[----:B------:R-:W3:Y:S01]  /*18370*/  LDC R11, c[0x0][0x230] ;  /* 0x00008c00ff0b7b82 */ /* 0x000ee20000000800 */
[----:B------:R-:W-:Y:S01]  /*18380*/  LDGSTS.E [R250+-0x13ff8], desc[UR52][R98.64], !P6 ;  /* 0xec00800062fa7fae */ /* 0x000fe2000f121874 */
[----:B-1----:R-:W-:-:S06]  /*18390*/  VIADD R2, R9, 0xffffffcd ;  /* 0xffffffcd09027836 */ /* 0x002fcc0000000000 */
[----:B------:R-:W1:Y:S01]  /*183a0*/  LDC R242, c[0x0][0x230] ;  /* 0x00008c00fff27b82 */ /* 0x000e620000000800 */
[----:B------:R-:W-:Y:S01]  /*183b0*/  ISETP.GE.U32.AND P6, PT, R0, 0x7fffff4f, PT ;  /* 0x7fffff4f0000780c */ /* 0x000fe20003fc6070 */
[----:B------:R-:W-:Y:S01]  /*183c0*/  VIADD R0, R4, 0xffffffcc ;  /* 0xffffffcc04007836 */ /* 0x000fe20000000000 */
[----:B------:R-:W-:Y:S04]  /*183d0*/  LDGSTS.E [R250+-0x13ff4], desc[UR52][R110.64], !P2 ;  /* 0xec00c0006efa7fae */ /* 0x000fe8000d121874 */
[----:B------:R-:W-:Y:S01]  /*183e0*/  LDGSTS.E [R249+-0x20000], desc[UR52][R230.64], !P5 ;  /* 0xe0000000e6f97fae */ /* 0x000fe2000e921874 */
[----:B------:R-:W1:Y:S01]  /*183f0*/  LDC R9, c[0x0][0x230] ;  /* 0x00008c00ff097b82 */ /* 0x000e620000000800 */
[----:B------:R-:W-:Y:S02]  /*18400*/  ISETP.GE.U32.AND P5, PT, R0, 0x7fffff4d, PT ;  /* 0x7fffff4d0000780c */ /* 0x000fe40003fa6070 */
[----:B--2---:R-:W-:Y:S01]  /*18410*/  IADD3 R0, R8, -0x51, RZ ;  /* 0xffffffaf08007810 */ /* 0x004fe20007ffe0ff */
[----:B------:R-:W-:Y:S04]  /*18420*/  LDGSTS.E [R249+-0x1fffc], desc[UR52][R228.64], !P4 ;  /* 0xe0004000e4f97fae */ /* 0x000fe8000e121874 */
[----:B------:R-:W2:Y:S01]  /*18430*/  LDC R10, c[0x0][0x230] ;  /* 0x00008c00ff0a7b82 */ /* 0x000ea20000000800 */
[----:B------:R-:W-:Y:S01]  /*18440*/  ISETP.GE.U32.AND P2, PT, R2, 0x7fffff4e, PT ;  /* 0x7fffff4e0200780c */ /* 0x000fe20003f46070 */
[----:B---3--:R-:W-:Y:S01]  /*18450*/  VIADD R2, R243, 0xffffffae ;  /* 0xffffffaef3027836 */ /* 0x008fe20000000000 */
[----:B------:R-:W-:Y:S01]  /*18460*/  ISETP.GE.U32.AND P4, PT, R0, 0x7fffff30, PT ;  /* 0x7fffff300000780c */ /* 0x000fe20003f86070 */
[----:B------:R-:W-:Y:S01]  /*18470*/  VIADD R0, R244, 0xffffffad ;  /* 0xffffffadf4007836 */ /* 0x000fe20000000000 */
[----:B------:R-:W-:Y:S03]  /*18480*/  LDGSTS.E [R249+-0x1fff8], desc[UR52][R210.64], !P1 ;  /* 0xe0008000d2f97fae */ /* 0x000fe6000c921874 */
[----:B------:R-:W3:Y:S01]  /*18490*/  LDC R8, c[0x0][0x230] ;  /* 0x00008c00ff087b82 */ /* 0x000ee20000000800 */
[----:B------:R-:W-:Y:S01]  /*184a0*/  LDGSTS.E [R249+-0x1fff4], desc[UR52][R208.64], !P0 ;  /* 0xe000c000d0f97fae */ /* 0x000fe2000c121874 */
[----:B------:R-:W-:Y:S01]  /*184b0*/  ISETP.GE.U32.AND P1, PT, R2, 0x7fffff2f, PT ;  /* 0x7fffff2f0200780c */ /* 0x000fe20003f26070 */
[----:B------:R-:W-:Y:S01]  /*184c0*/  VIADD R2, R11, 0xffffffac ;  /* 0xffffffac0b027836 */ /* 0x000fe20000000000 */
[----:B------:R-:W-:-:S04]  /*184d0*/  ISETP.GE.U32.AND P0, PT, R0, 0x7fffff2e, PT ;  /* 0x7fffff2e0000780c */ /* 0x000fc80003f06070 */
[----:B------:R-:W3:Y:S01]  /*184e0*/  LDC R4, c[0x0][0x230] ;  /* 0x00008c00ff047b82 */ /* 0x000ee20000000800 */
[----:B-1----:R-:W-:Y:S01]  /*184f0*/  VIADD R0, R242, 0xffffff8f ;  /* 0xffffff8ff2007836 */ /* 0x002fe20000000000 */
[----:B------:R-:W-:Y:S04]  /*18500*/  LDGSTS.E [R249+-0x1c000], desc[UR52][R106.64], !P3 ;  /* 0xe40000006af97fae */ /* 0x000fe8000d921874 */
[----:B------:R-:W-:Y:S02]  /*18510*/  LDGSTS.E [R249+-0x1bffc], desc[UR52][R108.64], !P6 ;  /* 0xe40040006cf97fae */ /* 0x000fe4000f121874 */
[----:B------:R-:W1:Y:S01]  /*18520*/  LDC R11, c[0x0][0x230] ;  /* 0x00008c00ff0b7b82 */ /* 0x000e620000000800 */
[----:B------:R-:W-:Y:S01]  /*18530*/  ISETP.GE.U32.AND P6, PT, R0, 0x7fffff10, PT ;  /* 0x7fffff100000780c */ /* 0x000fe20003fc6070 */
[----:B------:R-:W-:Y:S01]  /*18540*/  LDGSTS.E [R249+-0x1bff8], desc[UR52][R122.64], !P2 ;  /* 0xe40080007af97fae */ /* 0x000fe2000d121874 */
[----:B------:R-:W-:-:S03]  /*18550*/  IADD3 R0, R9, -0x72, RZ ;  /* 0xffffff8e09007810 */ /* 0x000fc60007ffe0ff */
[----:B------:R-:W4:Y:S02]  /*18560*/  LDL.LU.64 R230, [R1+0x15b8] ;  /* 0x0015b80001e67983 */ /* 0x000f240000300a00 */
[----:B------:R-:W1:Y:S01]  /*18570*/  LDC R243, c[0x0][0x230] ;  /* 0x00008c00fff37b82 */ /* 0x000e620000000800 */
[----:B------:R-:W-:Y:S01]  /*18580*/  ISETP.GE.U32.AND P2, PT, R0, 0x7fffff0f, PT ;  /* 0x7fffff0f0000780c */ /* 0x000fe20003f46070 */
[----:B--2---:R-:W-:Y:S01]  /*18590*/  VIADD R0, R10, 0xffffff8c ;  /* 0xffffff8c0a007836 */ /* 0x004fe20000000000 */
[----:B------:R-:W-:Y:S01]  /*185a0*/  ISETP.GE.U32.AND P3, PT, R2, 0x7fffff2d, PT ;  /* 0x7fffff2d0200780c */ /* 0x000fe20003f66070 */
[----:B------:R-:W-:Y:S04]  /*185b0*/  LDGSTS.E [R249+-0x1bff4], desc[UR52][R112.64], !P5 ;  /* 0xe400c00070f97fae */ /* 0x000fe8000e921874 */
[----:B------:R-:W2:Y:S01]  /*185c0*/  LDC R244, c[0x0][0x230] ;  /* 0x00008c00fff47b82 */ /* 0x000ea20000000800 */
[----:B---3--:R-:W-:Y:S01]  /*185d0*/  VIADD R2, R8, 0xffffff8d ;  /* 0xffffff8d08027836 */ /* 0x008fe20000000000 */
[----:B------:R-:W-:Y:S04]  /*185e0*/  LDGSTS.E [R249+-0x18000], desc[UR52][R124.64], !P4 ;  /* 0xe80000007cf97fae */ /* 0x000fe8000e121874 */
[----:B------:R-:W3:Y:S02]  /*185f0*/  LDL.LU.64 R228, [R1+0x15b0] ;  /* 0x0015b00001e47983 */ /* 0x000ee40000300a00 */
[----:B------:R-:W2:Y:S01]  /*18600*/  LDC R10, c[0x0][0x230] ;  /* 0x00008c00ff0a7b82 */ /* 0x000ea20000000800 */
[----:B------:R-:W-:Y:S01]  /*18610*/  ISETP.GE.U32.AND P4, PT, R0, 0x7fffff0d, PT ;  /* 0x7fffff0d0000780c */ /* 0x000fe20003f86070 */
[----:B------:R-:W-:Y:S01]  /*18620*/  VIADD R0, R4, 0xffffffea ;  /* 0xffffffea04007836 */ /* 0x000fe20000000000 */
[----:B------:R-:W-:Y:S05]  /*18630*/  LDGSTS.E [R249+-0x17ffc], desc[UR52][R116.64], !P1 ;  /* 0xe800400074f97fae */ /* 0x000fea000c921874 */
[----:B------:R-:W2:Y:S01]  /*18640*/  LDC R8, c[0x0][0x230] ;  /* 0x00008c00ff087b82 */ /* 0x000ea20000000800 */
[----:B------:R-:W-:Y:S01]  /*18650*/  LDGSTS.E [R249+-0x17ff8], desc[UR52][R150.64], !P0 ;  /* 0xe800800096f97fae */ /* 0x000fe2000c121874 */
[----:B------:R-:W-:-:S02]  /*18660*/  ISETP.GE.U32.AND P0, PT, R0, 0x7fffff6b, PT ;  /* 0x7fffff6b0000780c */ /* 0x000fc40003f06070 */
[----:B-1----:R-:W-:Y:S01]  /*18670*/  IADD3 R0, R11, -0x17, RZ ;  /* 0xffffffe90b007810 */ /* 0x002fe20007ffe0ff */
[----:B------:R-:W-:Y:S03]  /*18680*/  LDGSTS.E [R249+-0x17ff4], desc[UR52][R118.64], !P3 ;  /* 0xe800c00076f97fae */ /* 0x000fe6000d921874 */
[----:B------:R-:W1:Y:S01]  /*18690*/  LDC R242, c[0x0][0x230] ;  /* 0x00008c00fff27b82 */ /* 0x000e620000000800 */
[----:B------:R-:W-:Y:S01]  /*186a0*/  ISETP.GE.U32.AND P5, PT, R2, 0x7fffff0e, PT ;  /* 0x7fffff0e0200780c */ /* 0x000fe20003fa6070 */
[----:B------:R-:W-:Y:S01]  /*186b0*/  LDGSTS.E [R249+-0x14000], desc[UR52][R120.64], !P6 ;  /* 0xec00000078f97fae */ /* 0x000fe2000f121874 */
[----:B------:R-:W-:Y:S01]  /*186c0*/  ISETP.GE.U32.AND P3, PT, R0, 0x7fffff6a, PT ;  /* 0x7fffff6a0000780c */ /* 0x000fe20003f66070 */
[----:B------:R-:W-:Y:S02]  /*186d0*/  VIADD R0, R243, 0xffffffcb ;  /* 0xffffffcbf3007836 */ /* 0x000fe40000000000 */
[----:B------:R-:W-:Y:S02]  /*186e0*/  LDGSTS.E [R249+-0x13ffc], desc[UR52][R132.64], !P2 ;  /* 0xec00400084f97fae */ /* 0x000fe4000d121874 */
[----:B------:R-:W1:Y:S01]  /*186f0*/  LDC R4, c[0x0][0x230] ;  /* 0x00008c00ff047b82 */ /* 0x000e620000000800 */
[----:B--2---:R-:W-:Y:S01]  /*18700*/  VIADD R2, R244, 0xffffffeb ;  /* 0xffffffebf4027836 */ /* 0x004fe20000000000 */
[----:B------:R-:W-:Y:S01]  /*18710*/  ISETP.GE.U32.AND P2, PT, R0, 0x7fffff4c, PT ;  /* 0x7fffff4c0000780c */ /* 0x000fe20003f46070 */
[----:B------:R-:W-:Y:S01]  /*18720*/  VIADD R0, R10, 0xffffffc9 ;  /* 0xffffffc90a007836 */ /* 0x000fe20000000000 */
[----:B------:R-:W2:Y:S04]  /*18730*/  LDL.LU.64 R210, [R1+0x15a8] ;  /* 0x0015a80001d27983 */ /* 0x000ea80000300a00 */
[----:B------:R-:W1:Y:S01]  /*18740*/  LDC R9, c[0x0][0x230] ;  /* 0x00008c00ff097b82 */ /* 0x000e620000000800 */
[----:B------:R-:W-:Y:S01]  /*18750*/  LDGSTS.E [R249+-0x13ff8], desc[UR52][R128.64], !P5 ;  /* 0xec00800080f97fae */ /* 0x000fe2000e921874 */
[----:B------:R-:W-:-:S03]  /*18760*/  ISETP.GE.U32.AND P1, PT, R2, 0x7fffff6c, PT ;  /* 0x7fffff6c0200780c */ /* 0x000fc60003f26070 */
[----:B------:R-:W-:Y:S03]  /*18770*/  LDGSTS.E [R249+-0x13ff4], desc[UR52][R134.64], !P4 ;  /* 0xec00c00086f97fae */ /* 0x000fe6000e121874 */
[----:B------:R-:W1:Y:S01]  /*18780*/  LDC R243, c[0x0][0x230] ;  /* 0x00008c00fff37b82 */ /* 0x000e620000000800 */
[----:B------:R-:W-:Y:S01]  /*18790*/  ISETP.GE.U32.AND P4, PT, R0, 0x7fffff4a, PT ;  /* 0x7fffff4a0000780c */ /* 0x000fe20003f86070 */
[----:B------:R-:W4:Y:S01]  /*187a0*/  LDL.LU.64 R208, [R1+0x15a0] ;  /* 0x0015a00001d07983 */ /* 0x000f220000300a00 */
[----:B------:R-:W-:Y:S01]  /*187b0*/  IADD3 R0, R8, -0x38, RZ ;  /* 0xffffffc808007810 */ /* 0x000fe20007ffe0ff */
[----:B-1----:R-:W-:-:S03]  /*187c0*/  VIADD R2, R242, 0xffffffe8 ;  /* 0xffffffe8f2027836 */ /* 0x002fc60000000000 */
[----:B------:R-:W-:Y:S01]  /*187d0*/  LDGSTS.E [R248+-0x20000], desc[UR52][R234.64], !P1 ;  /* 0xe0000000eaf87fae */ /* 0x000fe2000c921874 */
[----:B------:R-:W1:Y:S01]  /*187e0*/  LDC R8, c[0x0][0x230] ;  /* 0x00008c00ff087b82 */ /* 0x000e620000000800 */
[----:B------:R-:W-:-:S07]  /*187f0*/  ISETP.GE.U32.AND P6, PT, R2, 0x7fffff69, PT ;  /* 0x7fffff690200780c */ /* 0x000fce0003fc6070 */
[----:B------:R-:W1:Y:S01]  /*18800*/  LDC R244, c[0x0][0x230] ;  /* 0x00008c00fff47b82 */ /* 0x000e620000000800 */
[----:B------:R-:W-:Y:S01]  /*18810*/  ISETP.GE.U32.AND P1, PT, R0, 0x7fffff49, PT ;  /* 0x7fffff490000780c */ /* 0x000fe20003f26070 */
[----:B------:R-:W-:Y:S01]  /*18820*/  VIADD R0, R4, 0xffffffaa ;  /* 0xffffffaa04007836 */ /* 0x000fe20000000000 */
[----:B------:R-:W-:Y:S01]  /*18830*/  LDGSTS.E [R248+-0x1fffc], desc[UR52][R220.64], !P0 ;  /* 0xe0004000dcf87fae */ /* 0x000fe2000c121874 */
[----:B------:R-:W-:-:S03]  /*18840*/  VIADD R2, R9, 0xffffffca ;  /* 0xffffffca09027836 */ /* 0x000fc60000000000 */
[----:B------:R-:W-:Y:S01]  /*18850*/  LDGSTS.E [R248+-0x1fff8], desc[UR52][R232.64], !P3 ;  /* 0xe0008000e8f87fae */ /* 0x000fe2000d921874 */
[----:B------:R-:W1:Y:S01]  /*18860*/  LDC R11, c[0x0][0x230] ;  /* 0x00008c00ff0b7b82 */ /* 0x000e620000000800 */
[----:B------:R-:W-:Y:S01]  /*18870*/  ISETP.GE.U32.AND P3, PT, R0, 0x7fffff2b, PT ;  /* 0x7fffff2b0000780c */ /* 0x000fe20003f66070 */
[----:B------:R-:W-:Y:S01]  /*18880*/  VIADD R0, R243, 0xffffffa8 ;  /* 0xffffffa8f3007836 */ /* 0x000fe20000000000 */
[----:B------:R-:W-:Y:S01]  /*18890*/  LDGSTS.E [R248+-0x1fff4], desc[UR52][R214.64], !P6 ;  /* 0xe000c000d6f87fae */ /* 0x000fe2000f121874 */
[----:B------:R-:W-:-:S03]  /*188a0*/  ISETP.GE.U32.AND P5, PT, R2, 0x7fffff4b, PT ;  /* 0x7fffff4b0200780c */ /* 0x000fc60003fa6070 */
[----:B------:R-:W-:Y:S01]  /*188b0*/  LDGSTS.E [R248+-0x1c000], desc[UR52][R144.64], !P2 ;  /* 0xe400000090f87fae */ /* 0x000fe2000d121874 */
[----:B------:R-:W1:Y:S01]  /*188c0*/  LDC R242, c[0x0][0x230] ;  /* 0x00008c00fff27b82 */ /* 0x000e620000000800 */
[----:B------:R-:W-:Y:S02]  /*188d0*/  ISETP.GE.U32.AND P2, PT, R0, 0x7fffff29, PT ;  /* 0x7fffff290000780c */ /* 0x000fe40003f46070 */
[----:B-1----:R-:W-:Y:S01]  /*188e0*/  IADD3 R0, R8, -0x75, RZ ;  /* 0xffffff8b08007810 */ /* 0x002fe20007ffe0ff */
[----:B------:R-:W3:Y:S04]  /*188f0*/  LDL.LU.64 R234, [R1+0x1598] ;  /* 0x0015980001ea7983 */ /* 0x000ee80000300a00 */
[----:B------:R-:W1:Y:S01]  /*18900*/  LDC R9, c[0x0][0x230] ;  /* 0x00008c00ff097b82 */ /* 0x000e620000000800 */
[----:B------:R-:W-:Y:S01]  /*18910*/  VIADD R2, R244, 0xffffffab ;  /* 0xffffffabf4027836 */ /* 0x000fe20000000000 */
[----:B------:R-:W-:Y:S06]  /*18920*/  LDGSTS.E [R248+-0x1bffc], desc[UR52][R136.64], !P5 ;  /* 0xe400400088f87fae */ /* 0x000fec000e921874 */
[----:B------:R-:W1:Y:S01]  /*18930*/  LDC R8, c[0x0][0x230] ;  /* 0x00008c00ff087b82 */ /* 0x000e620000000800 */
[----:B------:R-:W-:Y:S01]  /*18940*/  ISETP.GE.U32.AND P0, PT, R2, 0x7fffff2c, PT ;  /* 0x7fffff2c0200780c */ /* 0x000fe20003f06070 */
[----:B------:R-:W-:Y:S06]  /*18950*/  LDGSTS.E [R248+-0x1bff8], desc[UR52][R146.64], !P4 ;  /* 0xe400800092f87fae */ /* 0x000fec000e121874 */
[----:B------:R-:W1:Y:S01]  /*18960*/  LDC R10, c[0x0][0x230] ;  /* 0x00008c00ff0a7b82 */ /* 0x000e620000000800 */
[----:B------:R-:W-:Y:S01]  /*18970*/  ISETP.GE.U32.AND P5, PT, R0, 0x7fffff0c, PT ;  /* 0x7fffff0c0000780c */ /* 0x000fe20003fa6070 */
[----:B------:R-:W-:Y:S01]  /*18980*/  VIADD R0, R11, 0xffffff89 ;  /* 0xffffff890b007836 */ /* 0x000fe20000000000 */
[----:B------:R-:W-:Y:S01]  /*18990*/  LDGSTS.E [R248+-0x1bff4], desc[UR52][R138.64], !P1 ;  /* 0xe400c0008af87fae */ /* 0x000fe2000c921874 */
[----:B------:R-:W-:-:S04]  /*189a0*/  VIADD R2, R242, 0xffffffa9 ;  /* 0xffffffa9f2027836 */ /* 0x000fc80000000000 */
[----:B------:R-:W1:Y:S01]  /*189b0*/  LDC R243, c[0x0][0x230] ;  /* 0x00008c00fff37b82 */ /* 0x000e620000000800 */
[----:B------:R-:W-:Y:S01]  /*189c0*/  ISETP.GE.U32.AND P1, PT, R0, 0x7fffff0a, PT ;  /* 0x7fffff0a0000780c */ /* 0x000fe20003f26070 */
[----:B-1----:R-:W-:Y:S01]  /*189d0*/  VIADD R0, R9, 0xffffff88 ;  /* 0xffffff8809007836 */ /* 0x002fe20000000000 */
[----:B------:R-:W-:Y:S01]  /*189e0*/  ISETP.GE.U32.AND P6, PT, R2, 0x7fffff2a, PT ;  /* 0x7fffff2a0200780c */ /* 0x000fe20003fc6070 */
[----:B------:R-:W-:Y:S04]  /*189f0*/  LDGSTS.E [R248+-0x18000], desc[UR52][R168.64], !P0 ;  /* 0xe8000000a8f87fae */ /* 0x000fe8000c121874 */
[----:B------:R-:W1:Y:S01]  /*18a00*/  LDC R11, c[0x0][0x230] ;  /* 0x00008c00ff0b7b82 */ /* 0x000e620000000800 */
[----:B------:R-:W-:Y:S01]  /*18a10*/  ISETP.GE.U32.AND P0, PT, R0, 0x7fffff09, PT ;  /* 0x7fffff090000780c */ /* 0x000fe20003f06070 */
[----:B------:R-:W-:Y:S01]  /*18a20*/  LDGSTS.E [R248+-0x17ffc], desc[UR52][R140.64], !P3 ;  /* 0xe80040008cf87fae */ /* 0x000fe2000d921874 */
[----:B------:R-:W-:-:S03]  /*18a30*/  IADD3 R0, R8, -0x1a, RZ ;  /* 0xffffffe608007810 */ /* 0x000fc60007ffe0ff */
[----:B------:R-:W3:Y:S02]  /*18a40*/  LDL.LU.64 R220, [R1+0x1590] ;  /* 0x0015900001dc7983 */ /* 0x000ee40000300a00 */
        /* <DEDUP_REMOVED lines=9> */
[----:B------:R-:W-:Y:S04]  /*18ae0*/  LDGSTS.E [R248+-0x14000], desc[UR52][R148.64], !P5 ;  /* 0xec00000094f87fae */ /* 0x000fe8000e921874 */
[----:B------:R-:W3:Y:S01]  /*18af0*/  LDL.LU.64 R232, [R1+0x1588] ;  /* 0x0015880001e87983 */ /* 0x000ee20000300a00 */
[----:B------:R-:W1:Y:S01]  /*18b00*/  LDC R10, c[0x0][0x230] ;  /* 0x00008c00ff0a7b82 */ /* 0x000e620000000800 */
[----:B------:R-:W-:Y:S01]  /*18b10*/  ISETP.GE.U32.AND P5, PT, R0, 0x7fffff65, PT ;  /* 0x7fffff650000780c */ /* 0x000fe20003fa6070 */
[----:B-1----:R-:W-:Y:S01]  /*18b20*/  VIADD R0, R11, 0xffffffc6 ;  /* 0xffffffc60b007836 */ /* 0x002fe20000000000 */
[----:B------:R-:W-:Y:S05]  /*18b30*/  LDGSTS.E [R248+-0x13ffc], desc[UR52][R156.64], !P4 ;  /* 0xec0040009cf87fae */ /* 0x000fea000e121874 */
[----:B------:R-:W1:Y:S01]  /*18b40*/  LDC R4, c[0x0][0x230] ;  /* 0x00008c00ff047b82 */ /* 0x000e620000000800 */
[----:B------:R-:W-:Y:S01]  /*18b50*/  VIADD R2, R244, 0xffffffe7 ;  /* 0xffffffe7f4027836 */ /* 0x000fe20000000000 */
[----:B------:R-:W-:Y:S01]  /*18b60*/  LDGSTS.E [R248+-0x13ff8], desc[UR52][R152.64], !P1 ;  /* 0xec00800098f87fae */ /* 0x000fe2000c921874 */
[----:B------:R-:W-:-:S03]  /*18b70*/  ISETP.GE.U32.AND P1, PT, R0, 0x7fffff47, PT ;  /* 0x7fffff470000780c */ /* 0x000fc60003f26070 */
[----:B------:R-:W3:Y:S02]  /*18b80*/  LDL.LU.64 R214, [R1+0x1580] ;  /* 0x0015800001d67983 */ /* 0x000ee40000300a00 */
[----:B------:R-:W1:Y:S01]  /*18b90*/  LDC R9, c[0x0][0x230] ;  /* 0x00008c00ff097b82 */ /* 0x000e620000000800 */
[----:B------:R-:W-:Y:S01]  /*18ba0*/  IADD3 R0, R8, -0x3b, RZ ;  /* 0xffffffc508007810 */ /* 0x000fe20007ffe0ff */
[----:B------:R-:W-:Y:S06]  /*18bb0*/  LDGSTS.E [R248+-0x13ff4], desc[UR52][R166.64], !P0 ;  /* 0xec00c000a6f87fae */ /* 0x000fec000c121874 */
[----:B------:R-:W1:Y:S01]  /*18bc0*/  LDC R244, c[0x0][0x230] ;  /* 0x00008c00fff47b82 */ /* 0x000e620000000800 */
[----:B------:R-:W-:Y:S01]  /*18bd0*/  ISETP.GE.U32.AND P3, PT, R2, 0x7fffff68, PT ;  /* 0x7fffff680200780c */ /* 0x000fe20003f66070 */
[----:B------:R-:W-:-:S06]  /*18be0*/  VIADD R2, R242, 0xffffffe5 ;  /* 0xffffffe5f2027836 */ /* 0x000fcc0000000000 */
[----:B------:R-:W1:Y:S01]  /*18bf0*/  LDC R8, c[0x0][0x230] ;  /* 0x00008c00ff087b82 */ /* 0x000e620000000800 */
[----:B------:R-:W-:Y:S01]  /*18c00*/  ISETP.GE.U32.AND P2, PT, R2, 0x7fffff66, PT ;  /* 0x7fffff660200780c */ /* 0x000fe20003f46070 */
[----:B------:R-:W-:Y:S01]  /*18c10*/  VIADD R2, R10, 0xffffffc7 ;  /* 0xffffffc70a027836 */ /* 0x000fe20000000000 */
[----:B------:R-:W-:-:S05]  /*18c20*/  ISETP.GE.U32.AND P0, PT, R0, 0x7fffff46, PT ;  /* 0x7fffff460000780c */ /* 0x000fca0003f06070 */
[----:B------:R-:W2:Y:S01]  /*18c30*/  LDC R243, c[0x0][0x230] ;  /* 0x00008c00fff37b82 */ /* 0x000ea20000000800 */
[----:B-1----:R-:W-:Y:S01]  /*18c40*/  VIADD R0, R4, 0xffffffa7 ;  /* 0xffffffa704007836 */ /* 0x002fe20000000000 */
[----:B------:R-:W-:Y:S01]  /*18c50*/  LDGSTS.E [R247+-0x20000], desc[UR52][R226.64], !P3 ;  /* 0xe0000000e2f77fae */ /* 0x000fe2000d921874 */
[----:B------:R-:W-:-:S05]  /*18c60*/  ISETP.GE.U32.AND P4, PT, R2, 0x7fffff48, PT ;  /* 0x7fffff480200780c */ /* 0x000fca0003f86070 */
[----:B------:R-:W1:Y:S01]  /*18c70*/  LDC R242, c[0x0][0x230] ;  /* 0x00008c00fff27b82 */ /* 0x000e620000000800 */
[----:B------:R-:W-:Y:S01]  /*18c80*/  LDGSTS.E [R247+-0x1fffc], desc[UR52][R224.64], !P6 ;  /* 0xe0004000e0f77fae */ /* 0x000fe2000f121874 */
[----:B------:R-:W-:Y:S01]  /*18c90*/  ISETP.GE.U32.AND P6, PT, R0, 0x7fffff28, PT ;  /* 0x7fffff280000780c */ /* 0x000fe20003fc6070 */
[----:B------:R-:W-:-:S05]  /*18ca0*/  VIADD R2, R9, 0xffffffc4 ;  /* 0xffffffc409027836 */ /* 0x000fca0000000000 */
[----:B------:R-:W1:Y:S01]  /*18cb0*/  LDC R10, c[0x0][0x230] ;  /* 0x00008c00ff0a7b82 */ /* 0x000e620000000800 */
[----:B------:R-:W-:Y:S01]  /*18cc0*/  IADD3 R0, R244, -0x5b, RZ ;  /* 0xffffffa5f4007810 */ /* 0x000fe20007ffe0ff */
[----:B------:R-:W-:Y:S04]  /*18cd0*/  LDGSTS.E [R247+-0x1fff8], desc[UR52][R212.64], !P2 ;  /* 0xe0008000d4f77fae */ /* 0x000fe8000d121874 */
[----:B------:R-:W-:Y:S02]  /*18ce0*/  LDGSTS.E [R247+-0x1fff4], desc[UR52][R240.64], !P5 ;  /* 0xe000c000f0f77fae */ /* 0x000fe4000e921874 */
[----:B------:R-:W4:Y:S01]  /*18cf0*/  LDC R11, c[0x0][0x230] ;  /* 0x00008c00ff0b7b82 */ /* 0x000f220000000800 */
[----:B------:R-:W-:Y:S01]  /*18d00*/  ISETP.GE.U32.AND P5, PT, R0, 0x7fffff26, PT ;  /* 0x7fffff260000780c */ /* 0x000fe20003fa6070 */
[----:B------:R-:W-:Y:S01]  /*18d10*/  VIADD R0, R8, 0xffffffa4 ;  /* 0xffffffa408007836 */ /* 0x000fe20000000000 */
[----:B------:R-:W3:Y:S05]  /*18d20*/  LDL.LU.64 R226, [R1+0x1578] ;  /* 0x0015780001e27983 */ /* 0x000eea0000300a00 */
[----:B------:R-:W4:Y:S01]  /*18d30*/  LDC R9, c[0x0][0x230] ;  /* 0x00008c00ff097b82 */ /* 0x000f220000000800 */
[----:B------:R-:W-:Y:S01]  /*18d40*/  ISETP.GE.U32.AND P3, PT, R2, 0x7fffff45, PT ;  /* 0x7fffff450200780c */ /* 0x000fe20003f66070 */
[----:B------:R-:W-:Y:S06]  /*18d50*/  LDGSTS.E [R247+-0x1c000], desc[UR52][R174.64], !P4 ;  /* 0xe4000000aef77fae */ /* 0x000fec000e121874 */
[----:B------:R-:W4:Y:S01]  /*18d60*/  LDC R8, c[0x0][0x230] ;  /* 0x00008c00ff087b82 */ /* 0x000f220000000800 */
[----:B--2---:R-:W-:Y:S01]  /*18d70*/  VIADD R2, R243, 0xffffffa6 ;  /* 0xffffffa6f3027836 */ /* 0x004fe20000000000 */
[----:B------:R-:W-:Y:S01]  /*18d80*/  ISETP.GE.U32.AND P4, PT, R0, 0x7fffff25, PT ;  /* 0x7fffff250000780c */ /* 0x000fe20003f86070 */
[----:B-1----:R-:W-:Y:S01]  /*18d90*/  VIADD R0, R242, 0xffffff86 ;  /* 0xffffff86f2007836 */ /* 0x002fe20000000000 */
[----:B------:R-:W-:Y:S04]  /*18da0*/  LDGSTS.E [R247+-0x1bffc], desc[UR52][R158.64], !P1 ;  /* 0xe40040009ef77fae */ /* 0x000fe8000c921874 */
[----:B------:R-:W1:Y:S01]  /*18db0*/  LDC R4, c[0x0][0x230] ;  /* 0x00008c00ff047b82 */ /* 0x000e620000000800 */
[----:B------:R-:W-:Y:S01]  /*18dc0*/  ISETP.GE.U32.AND P2, PT, R2, 0x7fffff27, PT ;  /* 0x7fffff270200780c */ /* 0x000fe20003f46070 */
[----:B------:R-:W-:Y:S01]  /*18dd0*/  VIADD R2, R10, 0xffffff87 ;  /* 0xffffff870a027836 */ /* 0x000fe20000000000 */
[----:B------:R-:W-:Y:S01]  /*18de0*/  LDGSTS.E [R247+-0x1bff8], desc[UR52][R186.64], !P0 ;  /* 0xe4008000baf77fae */ /* 0x000fe2000c121874 */
[----:B------:R-:W-:-:S03]  /*18df0*/  ISETP.GE.U32.AND P0, PT, R0, 0x7fffff07, PT ;  /* 0x7fffff070000780c */ /* 0x000fc60003f06070 */
[----:B------:R-:W2:Y:S01]  /*18e00*/  LDL.LU.64 R224, [R1+0x1570] ;  /* 0x0015700001e07983 */ /* 0x000ea20000300a00 */
[----:B------:R-:W1:Y:S01]  /*18e10*/  LDC R244, c[0x0][0x230] ;  /* 0x00008c00fff47b82 */ /* 0x000e620000000800 */
[----:B------:R-:W-:Y:S01]  /*18e20*/  ISETP.GE.U32.AND P1, PT, R2, 0x7fffff08, PT ;  /* 0x7fffff080200780c */ /* 0x000fe20003f26070 */
[----:B----4-:R-:W-:Y:S01]  /*18e30*/  VIADD R0, R11, 0xffffff84 ;  /* 0xffffff840b007836 */ /* 0x010fe20000000000 */
[----:B------:R-:W-:Y:S01]  /*18e40*/  IADD3 R2, R9, -0x7b, RZ ;  /* 0xffffff8509027810 */ /* 0x000fe20007ffe0ff */
[----:B------:R-:W-:Y:S04]  /*18e50*/  LDGSTS.E [R247+-0x1bff4], desc[UR52][R160.64], !P3 ;  /* 0xe400c000a0f77fae */ /* 0x000fe8000d921874 */
[----:B------:R-:W4:Y:S01]  /*18e60*/  LDC R242, c[0x0][0x230] ;  /* 0x00008c00fff27b82 */ /* 0x000f220000000800 */
[----:B------:R-:W-:Y:S01]  /*18e70*/  LDGSTS.E [R247+-0x18000], desc[UR52][R162.64], !P6 ;  /* 0xe8000000a2f77fae */ /* 0x000fe2000f121874 */
[----:B------:R-:W-:Y:S01]  /*18e80*/  ISETP.GE.U32.AND P6, PT, R0, 0x7fffff05, PT ;  /* 0x7fffff050000780c */ /* 0x000fe20003fc6070 */
[----:B------:R-:W-:-:S02]  /*18e90*/  VIADD R0, R8, 0xffffffe3 ;  /* 0xffffffe308007836 */ /* 0x000fc40000000000 */
[----:B------:R-:W-:Y:S03]  /*18ea0*/  LDGSTS.E [R247+-0x17ffc], desc[UR52][R190.64], !P2 ;  /* 0xe8004000bef77fae */ /* 0x000fe6000d121874 */
[----:B------:R-:W4:Y:S01]  /*18eb0*/  LDC R10, c[0x0][0x230] ;  /* 0x00008c00ff0a7b82 */ /* 0x000f220000000800 */
[----:B------:R-:W3:Y:S07]  /*18ec0*/  LDL.LU.64 R212, [R1+0x1568] ;  /* 0x0015680001d47983 */ /* 0x000eee0000300a00 */
[----:B------:R-:W4:Y:S01]  /*18ed0*/  LDC R9, c[0x0][0x230] ;  /* 0x00008c00ff097b82 */ /* 0x000f220000000800 */
[----:B------:R-:W-:Y:S01]  /*18ee0*/  ISETP.GE.U32.AND P2, PT, R0, 0x7fffff64, PT ;  /* 0x7fffff640000780c */ /* 0x000fe20003f46070 */
[----:B------:R-:W-:Y:S06]  /*18ef0*/  LDGSTS.E [R247+-0x17ff8], desc[UR52][R164.64], !P5 ;  /* 0xe8008000a4f77fae */ /* 0x000fec000e921874 */
[----:B------:R-:W4:Y:S01]  /*18f00*/  LDC R8, c[0x0][0x230] ;  /* 0x00008c00ff087b82 */ /* 0x000f220000000800 */
[----:B-1----:R-:W-:Y:S01]  /*18f10*/  IADD3 R0, R4, -0x1f, RZ ;  /* 0xffffffe104007810 */ /* 0x002fe20007ffe0ff */
[----:B------:R-:W-:Y:S06]  /*18f20*/  LDGSTS.E [R247+-0x17ff4], desc[UR52][R178.64], !P4 ;  /* 0xe800c000b2f77fae */ /* 0x000fec000e121874 */
[----:B------:R-:W1:Y:S01]  /*18f30*/  LDC R243, c[0x0][0x230] ;  /* 0x00008c00fff37b82 */ /* 0x000e620000000800 */
[----:B------:R-:W-:Y:S01]  /*18f40*/  ISETP.GE.U32.AND P3, PT, R2, 0x7fffff06, PT ;  /* 0x7fffff060200780c */ /* 0x000fe20003f66070 */
[----:B------:R-:W-:Y:S01]  /*18f50*/  VIADD R2, R244, 0xffffffe2 ;  /* 0xffffffe2f4027836 */ /* 0x000fe20000000000 */
[----:B------:R-:W-:Y:S01]  /*18f60*/  ISETP.GE.U32.AND P4, PT, R0, 0x7fffff62, PT ;  /* 0x7fffff620000780c */ /* 0x000fe20003f86070 */
[----:B------:R-:W2:Y:S04]  /*18f70*/  LDL.LU.64 R240, [R1+0x1560] ;  /* 0x0015600001f07983 */ /* 0x000ea80000300a00 */
[----:B------:R-:W1:Y:S01]  /*18f80*/  LDC R4, c[0x0][0x230] ;  /* 0x00008c00ff047b82 */ /* 0x000e620000000800 */
[----:B----4-:R-:W-:Y:S01]  /*18f90*/  VIADD R0, R242, 0xffffffc3 ;  /* 0xffffffc3f2007836 */ /* 0x010fe20000000000 */
[----:B------:R-:W-:Y:S01]  /*18fa0*/  LDGSTS.E [R247+-0x14000], desc[UR52][R170.64], !P1 ;  /* 0xec000000aaf77fae */ /* 0x000fe2000c921874 */
[----:B------:R-:W-:-:S05]  /*18fb0*/  ISETP.GE.U32.AND P5, PT, R2, 0x7fffff63, PT ;  /* 0x7fffff630200780c */ /* 0x000fca0003fa6070 */
[----:B------:R-:W4:Y:S01]  /*18fc0*/  LDC R11, c[0x0][0x230] ;  /* 0x00008c00ff0b7b82 */ /* 0x000f220000000800 */
[----:B------:R-:W-:Y:S01]  /*18fd0*/  LDGSTS.E [R247+-0x13ffc], desc[UR52][R180.64], !P0 ;  /* 0xec004000b4f77fae */ /* 0x000fe2000c121874 */
[----:B------:R-:W-:Y:S01]  /*18fe0*/  VIADD R2, R10, 0xffffffe0 ;  /* 0xffffffe00a027836 */ /* 0x000fe20000000000 */
[----:B------:R-:W-:Y:S01]  /*18ff0*/  ISETP.GE.U32.AND P0, PT, R0, 0x7fffff44, PT ;  /* 0x7fffff440000780c */ /* 0x000fe20003f06070 */
[----:B------:R-:W-:Y:S01]  /*19000*/  VIADD R0, R9, 0xffffffc2 ;  /* 0xffffffc209007836 */ /* 0x000fe20000000000 */
[----:B------:R-:W-:Y:S03]  /*19010*/  LDGSTS.E [R247+-0x13ff8], desc[UR52][R176.64], !P3 ;  /* 0xec008000b0f77fae */ /* 0x000fe6000d921874 */
[----:B------:R-:W4:Y:S01]  /*19020*/  LDC R244, c[0x0][0x230] ;  /* 0x00008c00fff47b82 */ /* 0x000f220000000800 */
[----:B------:R-:W-:Y:S01]  /*19030*/  ISETP.GE.U32.AND P1, PT, R2, 0x7fffff61, PT ;  /* 0x7fffff610200780c */ /* 0x000fe20003f26070 */
[----:B------:R-:W-:Y:S01]  /*19040*/  LDGSTS.E [R247+-0x13ff4], desc[UR52][R172.64], !P6 ;  /* 0xec00c000acf77fae */ /* 0x000fe2000f121874 */
[----:B------:R-:W-:-:S05]  /*19050*/  ISETP.GE.U32.AND P3, PT, R0, 0x7fffff43, PT ;  /* 0x7fffff430000780c */ /* 0x000fca0003f66070 */
[----:B------:R-:W4:Y:S01]  /*19060*/  LDC R10, c[0x0][0x230] ;  /* 0x00008c00ff0a7b82 */ /* 0x000f220000000800 */
[----:B------:R-:W-:Y:S01]  /*19070*/  IADD3 R2, R8, -0x3f, RZ ;  /* 0xffffffc108027810 */ /* 0x000fe20007ffe0ff */
[----:B-1----:R-:W-:Y:S01]  /*19080*/  VIADD R0, R243, 0xffffffc0 ;  /* 0xffffffc0f3007836 */ /* 0x002fe20000000000 */
[----:B------:R-:W-:Y:S05]  /*19090*/  LDGSTS.E [R246+-0x20000], desc[UR52][R238.64], !P2 ;  /* 0xe0000000eef67fae */ /* 0x000fea000d121874 */
[----:B------:R-:W1:Y:S01]  /*190a0*/  LDC R8, c[0x0][0x230] ;  /* 0x00008c00ff087b82 */ /* 0x000e620000000800 */
[----:B------:R-:W-:Y:S01]  /*190b0*/  ISETP.GE.U32.AND P2, PT, R0, 0x7fffff41, PT ;  /* 0x7fffff410000780c */ /* 0x000fe20003f46070 */
[----:B------:R-:W-:Y:S01]  /*190c0*/  VIADD R0, R4, 0xffffffa2 ;  /* 0xffffffa204007836 */ /* 0x000fe20000000000 */
[----:B------:R-:W-:Y:S04]  /*190d0*/  LDGSTS.E [R246+-0x1fffc], desc[UR52][R222.64], !P5 ;  /* 0xe0004000def67fae */ /* 0x000fe8000e921874 */
[----:B------:R-:W-:Y:S01]  /*190e0*/  LDGSTS.E [R246+-0x1fff8], desc[UR52][R188.64], !P4 ;  /* 0xe0008000bcf67fae */ /* 0x000fe2000e121874 */
[----:B------:R-:W1:Y:S01]  /*190f0*/  LDC R9, c[0x0][0x230] ;  /* 0x00008c00ff097b82 */ /* 0x000e620000000800 */
[----:B------:R-:W-:-:S07]  /*19100*/  ISETP.GE.U32.AND P4, PT, R0, 0x7fffff23, PT ;  /* 0x7fffff230000780c */ /* 0x000fce0003f86070 */
[----:B------:R-:W1:Y:S01]  /*19110*/  LDC R243, c[0x0][0x230] ;  /* 0x00008c00fff37b82 */ /* 0x000e620000000800 */
[----:B----4-:R-:W-:Y:S01]  /*19120*/  VIADD R0, R11, 0xffffffa0 ;  /* 0xffffffa00b007836 */ /* 0x010fe20000000000 */
[----:B------:R-:W-:Y:S01]  /*19130*/  ISETP.GE.U32.AND P6, PT, R2, 0x7fffff42, PT ;  /* 0x7fffff420200780c */ /* 0x000fe20003fc6070 */
[----:B------:R-:W-:Y:S05]  /*19140*/  LDGSTS.E [R246+-0x1fff4], desc[UR52][R182.64], !P1 ;  /* 0xe000c000b6f67fae */ /* 0x000fea000c921874 */
[----:B------:R-:W4:Y:S01]  /*19150*/  LDC R242, c[0x0][0x230] ;  /* 0x00008c00fff27b82 */ /* 0x000f220000000800 */
[----:B------:R-:W-:Y:S01]  /*19160*/  VIADD R2, R244, 0xffffffa3 ;  /* 0xffffffa3f4027836 */ /* 0x000fe20000000000 */
[----:B------:R-:W-:Y:S01]  /*19170*/  LDGSTS.E [R246+-0x1c000], desc[UR52][R192.64], !P0 ;  /* 0xe4000000c0f67fae */ /* 0x000fe2000c121874 */
[----:B------:R-:W-:Y:S01]  /*19180*/  ISETP.GE.U32.AND P0, PT, R0, 0x7fffff21, PT ;  /* 0x7fffff210000780c */ /* 0x000fe20003f06070 */
[----:B------:R-:W-:-:S02]  /*19190*/  VIADD R0, R10, 0xffffff83 ;  /* 0xffffff830a007836 */ /* 0x000fc40000000000 */
[----:B------:R-:W-:Y:S01]  /*191a0*/  ISETP.GE.U32.AND P5, PT, R2, 0x7fffff24, PT ;  /* 0x7fffff240200780c */ /* 0x000fe20003fa6070 */
[----:B------:R-:W-:Y:S01]  /*191b0*/  LDGSTS.E [R246+-0x1bffc], desc[UR52][R16.64], !P3 ;  /* 0xe400400010f67fae */ /* 0x000fe2000d921874 */
[----:B------:R-:W4:Y:S01]  /*191c0*/  LDC R11, c[0x0][0x230] ;  /* 0x00008c00ff0b7b82 */ /* 0x000f220000000800 */
[----:B------:R-:W-:Y:S01]  /*191d0*/  ISETP.GE.U32.AND P3, PT, R0, 0x7fffff04, PT ;  /* 0x7fffff040000780c */ /* 0x000fe20003f66070 */
[----:B-1----:R-:W-:Y:S01]  /*191e0*/  VIADD R0, R8, 0xffffff82 ;  /* 0xffffff8208007836 */ /* 0x002fe20000000000 */
[----:B------:R-:W-:Y:S01]  /*191f0*/  IADD3 R8, R9, -0x80, RZ ;  /* 0xffffff8009087810 */ /* 0x000fe20007ffe0ff */
[----:B------:R-:W-:Y:S03]  /*19200*/  LDGSTS.E [R246+-0x1bff8], desc[UR52][R184.64], !P6 ;  /* 0xe4008000b8f67fae */ /* 0x000fe6000f121874 */
[----:B------:R-:W-:Y:S01]  /*19210*/  ISETP.GE.AND P6, PT, R217, R8, PT ;  /* 0x00000008d900720c */ /* 0x000fe20003fc6270 */
[----:B------:R-:W-:Y:S01]  /*19220*/  VIADD R4, R243, 0x7f ;  /* 0x0000007ff3047836 */ /* 0x000fe20000000000 */
[----:B------:R-:W-:Y:S01]  /*19230*/  LDGSTS.E [R246+-0x1bff4], desc[UR52][R200.64], !P2 ;  /* 0xe400c000c8f67fae */ /* 0x000fe2000d121874 */
[----:B------:R-:W-:Y:S01]  /*19240*/  ISETP.GE.U32.AND P2, PT, R0, 0x7fffff03, PT ;  /* 0x7fffff030000780c */ /* 0x000fe20003f46070 */
[----:B------:R-:W1:Y:S01]  /*19250*/  LDC R244, c[0x0][0x230] ;  /* 0x00008c00fff47b82 */ /* 0x000e620000000800 */
[----:B------:R-:W-:Y:S01]  /*19260*/  SEL R0, RZ, 0x4, P6 ;  /* 0x00000004ff007807 */ /* 0x000fe20003000000 */
[----:B------:R-:W3:Y:S01]  /*19270*/  LDL.LU.64 R238, [R1+0x1558] ;  /* 0x0015580001ee7983 */ /* 0x000ee20000300a00 */
[----:B------:R-:W-:-:S02]  /*19280*/  ISETP.GT.AND P6, PT, R4, 0x7f, PT ;  /* 0x0000007f0400780c */ /* 0x000fc40003fc4270 */
[----:B----4-:R-:W-:Y:S01]  /*19290*/  IADD3 R2, R242, -0x5f, RZ ;  /* 0xffffffa1f2027810 */ /* 0x010fe20007ffe0ff */
[----:B------:R-:W-:Y:S01]  /*192a0*/  LDGSTS.E [R246+-0x18000], desc[UR52][R194.64], !P5 ;  /* 0xe8000000c2f67fae */ /* 0x000fe2000e921874 */
[----:B------:R-:W-:Y:S01]  /*192b0*/  ISETP.GT.AND P5, PT, R4, 0xff, PT ;  /* 0x000000ff0400780c */ /* 0x000fe20003fa4270 */
[----:B------:R-:W4:Y:S02]  /*192c0*/  LDC R242, c[0x0][0x230] ;  /* 0x00008c00fff27b82 */ /* 0x000f240000000800 */
[----:B------:R-:W2:Y:S01]  /*192d0*/  LDL.LU.64 R222, [R1+0x1550] ;  /* 0x0015500001de7983 */ /* 0x000ea20000300a00 */
[----:B------:R-:W-:-:S03]  /*192e0*/  ISETP.GE.U32.AND P1, PT, R2, 0x7fffff22, PT ;  /* 0x7fffff220200780c */ /* 0x000fc60003f26070 */
[----:B------:R-:W3:Y:S01]  /*192f0*/  LDL.64 R4, [R1+0x368] ;  /* 0x0003680001047983 */ /* 0x000ee20000100a00 */
[----:B------:R-:W-:Y:S01]  /*19300*/  SEL R2, RZ, 0x4, !P6 ;  /* 0x00000004ff027807 */ /* 0x000fe20007000000 */
[----:B------:R-:W-:Y:S01]  /*19310*/  VIADD R9, R11, 0xffffff81 ;  /* 0xffffff810b097836 */ /* 0x000fe20000000000 */
[----:B------:R-:W2:Y:S01]  /*19320*/  LDC R10, c[0x0][0x230] ;  /* 0x00008c00ff0a7b82 */ /* 0x000ea20000000800 */
[----:B------:R-:W2:Y:S01]  /*19330*/  LDL.64 R20, [R1+0x328] ;  /* 0x0003280001147983 */ /* 0x000ea20000100a00 */
[----:B------:R-:W-:-:S03]  /*19340*/  ISETP.GE.AND P6, PT, R217, UR4, PT ;  /* 0x00000004d9007c0c */ /* 0x000fc6000bfc6270 */
[----:B------:R-:W2:Y:S01]  /*19350*/  LDL.64 R28, [R1+0x2e8] ;  /* 0x0002e800011c7983 */ /* 0x000ea20000100a00 */
[----:B------:R-:W-:Y:S02]  /*19360*/  SEL R0, R0, RZ, P5 ;  /* 0x000000ff00007207 */ /* 0x000fe40002800000 */
[----:B------:R-:W2:Y:S01]  /*19370*/  LDC R243, c[0x0][0x230] ;  /* 0x00008c00fff37b82 */ /* 0x000ea20000000800 */
[----:B------:R-:W2:Y:S04]  /*19380*/  LDL.64 R26, [R1+0x2a8] ;  /* 0x0002a800011a7983 */ /* 0x000ea80000100a00 */
[----:B------:R-:W2:Y:S01]  /*19390*/  LDL.64 R216, [R1+0x268] ;  /* 0x0002680001d87983 */ /* 0x000ea20000100a00 */
[----:B------:R-:W-:Y:S02]  /*193a0*/  SEL R2, R2, RZ, !P6 ;  /* 0x000000ff02027207 */ /* 0x000fe40007000000 */
[----:B------:R-:W-:Y:S01]  /*193b0*/  ISETP.GE.U32.AND P6, PT, R9, 0x7fffff02, PT ;  /* 0x7fffff020900780c */ /* 0x000fe20003fc6070 */
[----:B------:R-:W2:Y:S01]  /*193c0*/  LDL.64 R56, [R1+0x228] ;  /* 0x0002280001387983 */ /* 0x000ea20000100a00 */
[----:B------:R-:W-:Y:S01]  /*193d0*/  ISETP.GE.U32.AND P5, PT, R8, 0x7fffff01, PT ;  /* 0x7fffff010800780c */ /* 0x000fe20003fa6070 */
[----:B------:R-:W2:Y:S02]  /*193e0*/  LDC R11, c[0x0][0x230] ;  /* 0x00008c00ff0b7b82 */ /* 0x000ea40000000800 */
[----:B------:R-:W-:Y:S01]  /*193f0*/  LDGSTS.E [R246+-0x17ffc], desc[UR52][R204.64], !P4 ;  /* 0xe8004000ccf67fae */ /* 0x000fe2000e121874 */
[----:B------:R-:W-:-:S03]  /*19400*/  ISETP.NE.U32.AND P4, PT, R2, RZ, PT ;  /* 0x000000ff0200720c */ /* 0x000fc60003f85070 */
[----:B------:R-:W2:Y:S01]  /*19410*/  LDL.64 R32, [R1+0x1e8] ;  /* 0x0001e80001207983 */ /* 0x000ea20000100a00 */
[----:B----4-:R-:W-:Y:S01]  /*19420*/  IADD3 R2, R242, -0x82, RZ ;  /* 0xffffff7ef2027810 */ /* 0x010fe20007ffe0ff */
[----:B------:R-:W4:Y:S02]  /*19430*/  LDC R8, c[0x0][0x230] ;  /* 0x00008c00ff087b82 */ /* 0x000f240000000800 */
[----:B------:R-:W4:Y:S04]  /*19440*/  LDL.64 R18, [R1+0x1a8] ;  /* 0x0001a80001127983 */ /* 0x000f280000100a00 */
[----:B------:R-:W-:Y:S04]  /*19450*/  LDGSTS.E [R246+-0x17ff8], desc[UR52][R202.64], !P1 ;  /* 0xe8008000caf67fae */ /* 0x000fe8000c921874 */
[----:B------:R-:W-:Y:S04]  /*19460*/  LDGSTS.E [R246+-0x17ff4], desc[UR52][R206.64], !P0 ;  /* 0xe800c000cef67fae */ /* 0x000fe8000c121874 */
[----:B------:R-:W-:Y:S01]  /*19470*/  LDGSTS.E [R246+-0x14000], desc[UR52][R196.64], !P3 ;  /* 0xec000000c4f67fae */ /* 0x000fe2000d921874 */
[----:B------:R-:W-:Y:S01]  /*19480*/  ISETP.GE.U32.AND P3, PT, R2, 0x7ffffeff, PT ;  /* 0x7ffffeff0200780c */ /* 0x000fe20003f66070 */
[----:B-1----:R-:W-:-:S02]  /*19490*/  VIADD R2, R244, 0xffffff7c ;  /* 0xffffff7cf4027836 */ /* 0x002fc40000000000 */
[----:B------:R-:W4:Y:S04]  /*194a0*/  LDL.64 R44, [R1+0x168] ;  /* 0x00016800012c7983 */ /* 0x000f280000100a00 */
[----:B------:R-:W4:Y:S04]  /*194b0*/  LDL.64 R52, [R1+0x128] ;  /* 0x0001280001347983 */ /* 0x000f280000100a00 */
[----:B------:R-:W4:Y:S04]  /*194c0*/  LDL.64 R40, [R1+0xe8] ;  /* 0x0000e80001287983 */ /* 0x000f280000100a00 */
[----:B------:R-:W-:Y:S04]  /*194d0*/  LDGSTS.E [R246+-0x13ffc], desc[UR52][R198.64], !P2 ;  /* 0xec004000c6f67fae */ /* 0x000fe8000d121874 */
[----:B------:R-:W-:Y:S01]  /*194e0*/  LDGSTS.E [R246+-0x13ff8], desc[UR52][R14.64], !P6 ;  /* 0xec0080000ef67fae */ /* 0x000fe2000f121874 */
[----:B------:R-:W-:-:S03]  /*194f0*/  ISETP.GE.U32.AND P6, PT, R2, 0x7ffffefd, PT ;  /* 0x7ffffefd0200780c */ /* 0x000fc60003fc6070 */
[----:B------:R-:W4:Y:S01]  /*19500*/  LDL.64 R50, [R1+0x3a0] ;  /* 0x0003a00001327983 */ /* 0x000f220000100a00 */
[----:B------:R-:W-:-:S03]  /*19510*/  IADD3 R2, R6, UR54, RZ ;  /* 0x0000003606027c10 */ /* 0x000fc6000fffe0ff */
[----:B------:R-:W4:Y:S04]  /*19520*/  LDL.64 R36, [R1+0x3e0] ;  /* 0x0003e00001247983 */ /* 0x000f280000100a00 */
[----:B------:R-:W4:Y:S04]  /*19530*/  LDL.64 R34, [R1+0x420] ;  /* 0x0004200001227983 */ /* 0x000f280000100a00 */
[----:B------:R-:W4:Y:S04]  /*19540*/  LDL.64 R38, [R1+0x460] ;  /* 0x0004600001267983 */ /* 0x000f280000100a00 */
[----:B------:R-:W4:Y:S04]  /*19550*/  LDL.64 R24, [R1+0x4a0] ;  /* 0x0004a00001187983 */ /* 0x000f280000100a00 */
[----:B------:R-:W-:Y:S04]  /*19560*/  LDGSTS.E [R246+-0x13ff4], desc[UR52][R12.64], !P5 ;  /* 0xec00c0000cf67fae */ /* 0x000fe8000e921874 */
[----:B------:R-:W4:Y:S04]  /*19570*/  LDL.64 R22, [R1+0x4e0] ;  /* 0x0004e00001167983 */ /* 0x000f280000100a00 */
[----:B------:R-:W4:Y:S04]  /*19580*/  LDL.64 R42, [R1+0x520] ;  /* 0x00052000012a7983 */ /* 0x000f280000100a00 */
[----:B------:R1:W-:Y:S04]  /*19590*/  STL.64 [R1+0x12a0], R6 ;  /* 0x0012a00601007387 */ /* 0x0003e80000100a00 */
[----:B------:R-:W0:Y:S04]  /*195a0*/  LDGDEPBAR ;  /* 0x00000000000079af */ /* 0x000e280000000000 */
[----:B------:R-:W4:Y:S04]  /*195b0*/  LDL.64 R30, [R1+0x560] ;  /* 0x00056000011e7983 */ /* 0x000f280000100a00 */
[----:B---3--:R-:W-:Y:S04]  /*195c0*/  LDGSTS.E [R2], desc[UR52][R4.64], P4 ;  /* 0x0000000004027fae */ /* 0x008fe8000a121874 */
[----:B--2---:R-:W-:Y:S04]  /*195d0*/  LDGSTS.E [R2+0x400], desc[UR52][R20.64], P4 ;  /* 0x0040000014027fae */ /* 0x004fe8000a121874 */
[----:B------:R-:W-:Y:S04]  /*195e0*/  LDGSTS.E [R2+0x800], desc[UR52][R28.64], P4 ;  /* 0x008000001c027fae */ /* 0x000fe8000a121874 */
[----:B------:R-:W2:Y:S04]  /*195f0*/  LDL.64 R4, [R1+0x5a0] ;  /* 0x0005a00001047983 */ /* 0x000ea80000100a00 */
[----:B------:R-:W3:Y:S04]  /*19600*/  LDL.64 R20, [R1+0x5e0] ;  /* 0x0005e00001147983 */ /* 0x000ee80000100a00 */
[----:B------:R-:W-:Y:S04]  /*19610*/  LDGSTS.E [R2+0xc00], desc[UR52][R26.64], P4 ;  /* 0x00c000001a027fae */ /* 0x000fe8000a121874 */
[----:B------:R-:W-:Y:S04]  /*19620*/  LDGSTS.E [R2+0x1000], desc[UR52][R216.64], P4 ;  /* 0x01000000d8027fae */ /* 0x000fe8000a121874 */
[----:B------:R-:W3:Y:S04]  /*19630*/  LDL.64 R28, [R1+0x620] ;  /* 0x00062000011c7983 */ /* 0x000ee80000100a00 */
[----:B------:R-:W-:Y:S04]  /*19640*/  LDGSTS.E [R2+0x1400], desc[UR52][R56.64], P4 ;  /* 0x0140000038027fae */ /* 0x000fe8000a121874 */
[----:B------:R-:W3:Y:S04]  /*19650*/  LDL.64 R216, [R1+0x660] ;  /* 0x0006600001d87983 */ /* 0x000ee80000100a00 */
[----:B------:R-:W3:Y:S04]  /*19660*/  LDL.64 R26, [R1+0x6a0] ;  /* 0x0006a000011a7983 */ /* 0x000ee80000100a00 */
[----:B------:R-:W3:Y:S04]  /*19670*/  LDL.64 R56, [R1+0x6e0] ;  /* 0x0006e00001387983 */ /* 0x000ee80000100a00 */
[----:B------:R-:W-:Y:S04]  /*19680*/  LDGSTS.E [R2+0x1800], desc[UR52][R32.64], P4 ;  /* 0x0180000020027fae */ /* 0x000fe8000a121874 */
[----:B----4-:R-:W-:Y:S04]  /*19690*/  LDGSTS.E [R2+0x1c00], desc[UR52][R18.64], P4 ;  /* 0x01c0000012027fae */ /* 0x010fe8000a121874 */
[----:B------:R-:W-:Y:S04]  /*196a0*/  LDGSTS.E [R2+0x2000], desc[UR52][R44.64], P4 ;  /* 0x020000002c027fae */ /* 0x000fe8000a121874 */
[----:B------:R-:W4:Y:S04]  /*196b0*/  LDL.64 R32, [R1+0x720] ;  /* 0x0007200001207983 */ /* 0x000f280000100a00 */
[----:B------:R-:W4:Y:S04]  /*196c0*/  LDL.64 R18, [R1+0x760] ;  /* 0x0007600001127983 */ /* 0x000f280000100a00 */
[----:B------:R-:W-:Y:S04]  /*196d0*/  LDGSTS.E [R2+0x2400], desc[UR52][R52.64], P4 ;  /* 0x0240000034027fae */ /* 0x000fe8000a121874 */
        /* <DEDUP_REMOVED lines=10> */
[----:B------:R-:W4:Y:S04]  /*19780*/  LDL.64 R44, [R1+0x360] ;  /* 0x00036000012c7983 */ /* 0x000f280000100a00 */
[----:B------:R-:W4:Y:S04]  /*19790*/  LDL.64 R22, [R1+0x320] ;  /* 0x0003200001167983 */ /* 0x000f280000100a00 */
[----:B------:R-:W-:Y:S04]  /*197a0*/  LDGSTS.E [R2+0x5000], desc[UR52][R30.64], P4 ;  /* 0x050000001e027fae */ /* 0x000fe8000a121874 */
[----:B------:R-:W4:Y:S04]  /*197b0*/  LDL.64 R42, [R1+0x2e0] ;  /* 0x0002e000012a7983 */ /* 0x000f280000100a00 */
[----:B------:R-:W4:Y:S04]  /*197c0*/  LDL.64 R24, [R1+0x260] ;  /* 0x0002600001187983 */ /* 0x000f280000100a00 */
[----:B------:R-:W4:Y:S04]  /*197d0*/  LDL.64 R30, [R1+0x220] ;  /* 0x00022000011e7983 */ /* 0x000f280000100a00 */
[----:B------:R-:W4:Y:S04]  /*197e0*/  LDL.64 R52, [R1+0x160] ;  /* 0x0001600001347983 */ /* 0x000f280000100a00 */
[----:B------:R-:W4:Y:S04]  /*197f0*/  LDL.64 R40, [R1+0x120] ;  /* 0x0001200001287983 */ /* 0x000f280000100a00 */
[----:B--2---:R-:W-:Y:S04]  /*19800*/  LDGSTS.E [R2+0x5400], desc[UR52][R4.64], P4 ;  /* 0x0540000004027fae */ /* 0x004fe8000a121874 */
[----:B---3--:R-:W-:Y:S04]  /*19810*/  LDGSTS.E [R2+0x5800], desc[UR52][R20.64], P4 ;  /* 0x0580000014027fae */ /* 0x008fe8000a121874 */
[----:B------:R-:W2:Y:S04]  /*19820*/  LDL.64 R4, [R1+0x2a0] ;  /* 0x0002a00001047983 */ /* 0x000ea80000100a00 */
[----:B------:R-:W-:Y:S04]  /*19830*/  LDGSTS.E [R2+0x5c00], desc[UR52][R28.64], P4 ;  /* 0x05c000001c027fae */ /* 0x000fe8000a121874 */
[----:B------:R-:W3:Y:S04]  /*19840*/  LDL.64 R20, [R1+0x1e0] ;  /* 0x0001e00001147983 */ /* 0x000ee80000100a00 */
[----:B------:R-:W-:Y:S04]  /*19850*/  LDGSTS.E [R2+0x6000], desc[UR52][R216.64], P4 ;  /* 0x06000000d8027fae */ /* 0x000fe8000a121874 */
[----:B------:R-:W-:Y:S04]  /*19860*/  LDGSTS.E [R2+0x6400], desc[UR52][R26.64], P4 ;  /* 0x064000001a027fae */ /* 0x000fe8000a121874 */
[----:B------:R-:W-:Y:S04]  /*19870*/  LDGSTS.E [R2+0x6800], desc[UR52][R56.64], P4 ;  /* 0x0680000038027fae */ /* 0x000fe8000a121874 */
[----:B------:R-:W3:Y:S01]  /*19880*/  LDL.64 R216, [R1+0x1a0] ;  /* 0x0001a00001d87983 */ /* 0x000ee20000100a00 */
[----:B------:R-:W-:-:S03]  /*19890*/  LOP3.LUT R244, R6, 0x10, RZ, 0x3c, !PT ;  /* 0x0000001006f47812 */ /* 0x000fc600078e3cff */
[----:B----4-:R-:W-:Y:S04]  /*198a0*/  LDGSTS.E [R2+0x6c00], desc[UR52][R32.64], P4 ;  /* 0x06c0000020027fae */ /* 0x010fe8000a121874 */
[----:B------:R-:W-:Y:S04]  /*198b0*/  LDGSTS.E [R2+0x7000], desc[UR52][R18.64], P4 ;  /* 0x0700000012027fae */ /* 0x000fe8000a121874 */
[----:B------:R-:W-:Y:S04]  /*198c0*/  LDGSTS.E [R2+0x7400], desc[UR52][R240.64], P4 ;  /* 0x07400000f0027fae */ /* 0x000fe8000a121874 */
[----:B------:R-:W-:Y:S04]  /*198d0*/  LDGSTS.E [R2+0x7800], desc[UR52][R224.64], P4 ;  /* 0x07800000e0027fae */ /* 0x000fe8000a121874 */
[----:B------:R-:W-:Y:S04]  /*198e0*/  LDGSTS.E [R2+0x7c00], desc[UR52][R208.64], P4 ;  /* 0x07c00000d0027fae */ /* 0x000fe8000a121874 */
[----:B------:R-:W4:Y:S04]  /*198f0*/  LDL.LU.64 R240, [R1+0x1548] ;  /* 0x0015480001f07983 */ /* 0x000f280000300a00 */
[----:B------:R-:W4:Y:S04]  /*19900*/  LDL.64 R50, [R1+0x3a8] ;  /* 0x0003a80001327983 */ /* 0x000f280000100a00 */
        /* <DEDUP_REMOVED lines=8> */
[----:B------:R-:W4:Y:S04]  /*19990*/  LDL.LU.64 R224, [R1+0x1540] ;  /* 0x0015400001e07983 */ /* 0x000f280000300a00 */
[----:B------:R-:W4:Y:S01]  /*199a0*/  LDL.LU.64 R208, [R1+0x1538] ;  /* 0x0015380001d07983 */ /* 0x000f220000300a00 */
[----:B------:R-:W-:-:S03]  /*199b0*/  VIADD R244, R244, UR54 ;  /* 0x00000036f4f47c36 */ /* 0x000fc60008000000 */
[----:B------:R-:W4:Y:S04]  /*199c0*/  LDL.64 R46, [R1+0x358] ;  /* 0x00035800012e7983 */ /* 0x000f280000100a00 */
[----:B------:R-:W-:Y:S04]  /*199d0*/  LDGSTS.E [R244+0x80], desc[UR52][R44.64], P4 ;  /* 0x000800002cf47fae */ /* 0x000fe8000a121874 */
[----:B------:R-:W-:Y:S04]  /*199e0*/  LDGSTS.E [R244+0x480], desc[UR52][R22.64], P4 ;  /* 0x0048000016f47fae */ /* 0x000fe8000a121874 */
[----:B------:R-:W-:Y:S04]  /*199f0*/  LDGSTS.E [R244+0x880], desc[UR52][R42.64], P4 ;  /* 0x008800002af47fae */ /* 0x000fe8000a121874 */
[----:B------:R-:W4:Y:S04]  /*19a00*/  LDL.64 R76, [R1+0x318] ;  /* 0x00031800014c7983 */ /* 0x000f280000100a00 */
[----:B------:R-:W4:Y:S04]  /*19a10*/  LDL.64 R22, [R1+0x5e8] ;  /* 0x0005e80001167983 */ /* 0x000f280000100a00 */
[----:B------:R-:W4:Y:S04]  /*19a20*/  LDL.64 R42, [R1+0x628] ;  /* 0x00062800012a7983 */ /* 0x000f280000100a00 */
[----:B------:R-:W4:Y:S04]  /*19a30*/  LDL.64 R44, [R1+0x2d8] ;  /* 0x0002d800012c7983 */ /* 0x000f280000100a00 */
[----:B--2---:R-:W-:Y:S04]  /*19a40*/  LDGSTS.E [R244+0xc80], desc[UR52][R4.64], P4 ;  /* 0x00c8000004f47fae */ /* 0x004fe8000a121874 */
[----:B------:R-:W-:Y:S04]  /*19a50*/  LDGSTS.E [R244+0x1080], desc[UR52][R24.64], P4 ;  /* 0x0108000018f47fae */ /* 0x000fe8000a121874 */
[----:B------:R-:W-:Y:S04]  /*19a60*/  LDGSTS.E [R244+0x1480], desc[UR52][R30.64], P4 ;  /* 0x014800001ef47fae */ /* 0x000fe8000a121874 */
[----:B------:R-:W2:Y:S04]  /*19a70*/  LDL.64 R4, [R1+0x668] ;  /* 0x0006680001047983 */ /* 0x000ea80000100a00 */
[----:B------:R-:W2:Y:S04]  /*19a80*/  LDL.64 R24, [R1+0x6a8] ;  /* 0x0006a80001187983 */ /* 0x000ea80000100a00 */
[----:B---3--:R-:W-:Y:S04]  /*19a90*/  LDGSTS.E [R244+0x1880], desc[UR52][R20.64], P4 ;  /* 0x0188000014f47fae */ /* 0x008fe8000a121874 */
[----:B------:R-:W3:Y:S04]  /*19aa0*/  LDL.64 R30, [R1+0x6e8] ;  /* 0x0006e800011e7983 */ /* 0x000ee80000100a00 */
[----:B------:R-:W-:Y:S04]  /*19ab0*/  LDGSTS.E [R244+0x1c80], desc[UR52][R216.64], P4 ;  /* 0x01c80000d8f47fae */ /* 0x000fe8000a121874 */
[----:B------:R-:W3:Y:S04]  /*19ac0*/  LDL.64 R20, [R1+0x728] ;  /* 0x0007280001147983 */ /* 0x000ee80000100a00 */
[----:B------:R-:W-:Y:S04]  /*19ad0*/  LDGSTS.E [R244+0x2080], desc[UR52][R52.64], P4 ;  /* 0x0208000034f47fae */ /* 0x000fe8000a121874 */
[----:B------:R-:W3:Y:S04]  /*19ae0*/  LDL.64 R216, [R1+0x768] ;  /* 0x0007680001d87983 */ /* 0x000ee80000100a00 */
[----:B------:R-:W-:Y:S04]  /*19af0*/  LDGSTS.E [R244+0x2480], desc[UR52][R40.64], P4 ;  /* 0x0248000028f47fae */ /* 0x000fe8000a121874 */
[----:B------:R-:W3:Y:S04]  /*19b00*/  LDL.64 R52, [R1+0x1d8] ;  /* 0x0001d80001347983 */ /* 0x000ee80000100a00 */
[----:B------:R-:W3:Y:S04]  /*19b10*/  LDL.64 R40, [R1+0x118] ;  /* 0x0001180001287983 */ /* 0x000ee80000100a00 */
[----:B----4-:R-:W-:Y:S04]  /*19b20*/  LDGSTS.E [R244+0x2880], desc[UR52][R208.64], P4 ;  /* 0x02880000d0f47fae */ /* 0x010fe8000a121874 */
        /* <DEDUP_REMOVED lines=24> */
[----:B--2---:R-:W-:Y:S04]  /*19cb0*/  LDGSTS.E [R244+0x6080], desc[UR52][R4.64], P4 ;  /* 0x0608000004f47fae */ /* 0x004fe8000a121874 */
[----:B------:R-:W-:Y:S04]  /*19cc0*/  LDGSTS.E [R244+0x6480], desc[UR52][R24.64], P4 ;  /* 0x0648000018f47fae */ /* 0x000fe8000a121874 */
[----:B---3--:R-:W-:Y:S04]  /*19cd0*/  LDGSTS.E [R244+0x6880], desc[UR52][R30.64], P4 ;  /* 0x068800001ef47fae */ /* 0x008fe8000a121874 */
[----:B------:R-:W2:Y:S04]  /*19ce0*/  LDL.64 R4, [R1+0x158] ;  /* 0x0001580001047983 */ /* 0x000ea80000100a00 */
[----:B------:R-:W-:Y:S04]  /*19cf0*/  LDGSTS.E [R244+0x6c80], desc[UR52][R20.64], P4 ;  /* 0x06c8000014f47fae */ /* 0x000fe8000a121874 */
[----:B------:R-:W3:Y:S04]  /*19d00*/  LDL.64 R24, [R1+0x530] ;  /* 0x0005300001187983 */ /* 0x000ee80000100a00 */
[----:B------:R-:W-:Y:S04]  /*19d10*/  LDGSTS.E [R244+0x7080], desc[UR52][R216.64], P4 ;  /* 0x07080000d8f47fae */ /* 0x000fe8000a121874 */
[----:B------:R-:W3:Y:S04]  /*19d20*/  LDL.64 R30, [R1+0x570] ;  /* 0x00057000011e7983 */ /* 0x000ee80000100a00 */
[----:B------:R-:W-:Y:S04]  /*19d30*/  LDGSTS.E [R244+0x7480], desc[UR52][R212.64], P4 ;  /* 0x07480000d4f47fae */ /* 0x000fe8000a121874 */
[----:B------:R-:W3:Y:S04]  /*19d40*/  LDL.64 R216, [R1+0x5b0] ;  /* 0x0005b00001d87983 */ /* 0x000ee80000100a00 */
[----:B------:R-:W-:Y:S04]  /*19d50*/  LDGSTS.E [R244+0x7880], desc[UR52][R226.64], P4 ;  /* 0x07880000e2f47fae */ /* 0x000fe8000a121874 */
[----:B------:R-:W3:Y:S04]  /*19d60*/  LDL.LU.64 R212, [R1+0x1530] ;  /* 0x0015300001d47983 */ /* 0x000ee80000300a00 */
[----:B------:R-:W3:Y:S04]  /*19d70*/  LDL.64 R20, [R1+0x5f0] ;  /* 0x0005f00001147983 */ /* 0x000ee80000100a00 */
[----:B------:R-:W3:Y:S04]  /*19d80*/  LDL.LU.64 R226, [R1+0x1528] ;  /* 0x0015280001e27983 */ /* 0x000ee80000300a00 */
[----:B------:R-:W-:Y:S04]  /*19d90*/  LDGSTS.E [R244+0x7c80], desc[UR52][R210.64], P4 ;  /* 0x07c80000d2f47fae */ /* 0x000fe8000a121874 */
[----:B------:R-:W3:Y:S01]  /*19da0*/  LDL.LU.64 R210, [R1+0x1520] ;  /* 0x0015200001d27983 */ /* 0x000ee20000300a00 */
[----:B------:R-:W-:Y:S01]  /*19db0*/  ISETP.NE.U32.AND P1, PT, R0, RZ, PT ;  /* 0x000000ff0000720c */ /* 0x000fe20003f25070 */
[----:B------:R-:W-:Y:S01]  /*19dc0*/  VIADD R0, R10, 0xffffff7f ;  /* 0xffffff7f0a007836 */ /* 0x000fe20000000000 */
[----:B------:R-:W-:Y:S01]  /*19dd0*/  LOP3.LUT R242, R6, 0x30, RZ, 0x3c, !PT ;  /* 0x0000003006f27812 */ /* 0x000fe200078e3cff */
[----:B------:R-:W3:Y:S03]  /*19de0*/  LDL.64 R48, [R1+0x2d0] ;  /* 0x0002d00001307983 */ /* 0x000ee60000100a00 */
[----:B------:R-:W-:Y:S01]  /*19df0*/  ISETP.GE.U32.AND P0, PT, R0, 0x7fffff00, PT ;  /* 0x7fffff000000780c */ /* 0x000fe20003f06070 */
[----:B------:R-:W-:Y:S01]  /*19e00*/  VIADD R0, R243, 0xffffff7d ;  /* 0xffffff7df3007836 */ /* 0x000fe20000000000 */
[----:B------:R-:W-:-:S05]  /*19e10*/  LOP3.LUT R243, R6, 0x20, RZ, 0x3c, !PT ;  /* 0x0000002006f37812 */ /* 0x000fca00078e3cff */
[----:B------:R-:W-:-:S05]  /*19e20*/  VIADD R243, R243, UR54 ;  /* 0x00000036f3f37c36 */ /* 0x000fca0008000000 */
[----:B------:R-:W-:Y:S04]  /*19e30*/  LDGSTS.E [R243+0x100], desc[UR52][R46.64], P4 ;  /* 0x001000002ef37fae */ /* 0x000fe8000a121874 */
[----:B------:R-:W-:Y:S04]  /*19e40*/  LDGSTS.E [R243+0x500], desc[UR52][R76.64], P4 ;  /* 0x005000004cf37fae */ /* 0x000fe8000a121874 */
[----:B------:R-:W-:Y:S01]  /*19e50*/  LDGSTS.E [R243+0x900], desc[UR52][R44.64], P4 ;  /* 0x009000002cf37fae */ /* 0x000fe2000a121874 */
[----:B------:R-:W-:Y:S02]  /*19e60*/  ISETP.GE.U32.AND P2, PT, R0, 0x7ffffefe, PT ;  /* 0x7ffffefe0000780c */ /* 0x000fe40003f46070 */
[C---:B------:R-:W-:Y:S01]  /*19e70*/  LOP3.LUT R10, R6.reuse, 0x50, RZ, 0x3c, !PT ;  /* 0x00000050060a7812 */ /* 0x040fe200078e3cff */
[----:B------:R-:W3:Y:S01]  /*19e80*/  LDL.64 R46, [R1+0x290] ;  /* 0x00029000012e7983 */ /* 0x000ee20000100a00 */
[----:B------:R-:W-:Y:S01]  /*19e90*/  LOP3.LUT R9, R6, 0x60, RZ, 0x3c, !PT ;  /* 0x0000006006097812 */ /* 0x000fe200078e3cff */
[----:B------:R-:W-:-:S02]  /*19ea0*/  VIADD R242, R242, UR54 ;  /* 0x00000036f2f27c36 */ /* 0x000fc40008000000 */
[----:B------:R-:W3:Y:S04]  /*19eb0*/  LDL.64 R76, [R1+0x190] ;  /* 0x00019000014c7983 */ /* 0x000ee80000100a00 */
[----:B------:R-:W3:Y:S04]  /*19ec0*/  LDL.64 R44, [R1+0x150] ;  /* 0x00015000012c7983 */ /* 0x000ee80000100a00 */
[----:B----4-:R-:W-:Y:S04]  /*19ed0*/  LDGSTS.E [R243+0xd00], desc[UR52][R32.64], P4 ;  /* 0x00d0000020f37fae */ /* 0x010fe8000a121874 */
[----:B------:R-:W-:Y:S04]  /*19ee0*/  LDGSTS.E [R243+0x1100], desc[UR52][R18.64], P4 ;  /* 0x0110000012f37fae */ /* 0x000fe8000a121874 */
[----:B------:R-:W-:Y:S04]  /*19ef0*/  LDGSTS.E [R243+0x1500], desc[UR52][R22.64], P4 ;  /* 0x0150000016f37fae */ /* 0x000fe8000a121874 */
[----:B------:R-:W-:Y:S04]  /*19f00*/  LDGSTS.E [R243+0x1900], desc[UR52][R52.64], P4 ;  /* 0x0190000034f37fae */ /* 0x000fe8000a121874 */
[----:B------:R-:W-:Y:S04]  /*19f10*/  LDGSTS.E [R243+0x1d00], desc[UR52][R42.64], P4 ;  /* 0x01d000002af37fae */ /* 0x000fe8000a121874 */
[----:B------:R-:W4:Y:S04]  /*19f20*/  LDL.64 R32, [R1+0x670] ;  /* 0x0006700001207983 */ /* 0x000f280000100a00 */
[----:B------:R-:W4:Y:S04]  /*19f30*/  LDL.64 R18, [R1+0x6b0] ;  /* 0x0006b00001127983 */ /* 0x000f280000100a00 */
[----:B------:R-:W4:Y:S04]  /*19f40*/  LDL.64 R22, [R1+0x6f0] ;  /* 0x0006f00001167983 */ /* 0x000f280000100a00 */
[----:B------:R-:W4:Y:S01]  /*19f50*/  LDL.64 R42, [R1+0x730] ;  /* 0x00073000012a7983 */ /* 0x000f220000100a00 */
[----:B------:R-:W-:-:S03]  /*19f60*/  VIADD R0, R11, 0xffffff5f ;  /* 0xffffff5f0b007836 */ /* 0x000fc60000000000 */
[----:B------:R-:W4:Y:S04]  /*19f70*/  LDL.64 R52, [R1+0x110] ;  /* 0x0001100001347983 */ /* 0x000f280000100a00 */
[----:B--2---:R-:W-:Y:S04]  /*19f80*/  LDGSTS.E [R243+0x2100], desc[UR52][R4.64], P4 ;  /* 0x0210000004f37fae */ /* 0x004fe8000a121874 */
[----:B------:R-:W-:Y:S04]  /*19f90*/  LDGSTS.E [R243+0x2500], desc[UR52][R40.64], P4 ;  /* 0x0250000028f37fae */ /* 0x000fe8000a121874 */
[----:B------:R-:W2:Y:S01]  /*19fa0*/  LDL.64 R4, [R1+0x770] ;  /* 0x0007700001047983 */ /* 0x000ea20000100a00 */
[----:B------:R-:W-:-:S02]  /*19fb0*/  ISETP.GE.U32.AND P5, PT, R0, 0x7ffffee0, PT ;  /* 0x7ffffee00000780c */ /* 0x000fc40003fa6070 */
[----:B------:R-:W-:Y:S01]  /*19fc0*/  LOP3.LUT R11, R6, 0x40, RZ, 0x3c, !PT ;  /* 0x00000040060b7812 */ /* 0x000fe200078e3cff */
[----:B------:R-:W2:Y:S04]  /*19fd0*/  LDL.64 R40, [R1+0x378] ;  /* 0x0003780001287983 */ /* 0x000ea80000100a00 */
[----:B---3--:R-:W-:Y:S04]  /*19fe0*/  LDGSTS.E [R243+0x2900], desc[UR52][R210.64], P4 ;  /* 0x02900000d2f37fae */ /* 0x008fe8000a121874 */
        /* <DEDUP_REMOVED lines=13> */
[----:B------:R-:W3:Y:S01]  /*1a0c0*/  LDL.64 R216, [R1+0x7b0] ;  /* 0x0007b00001d87983 */ /* 0x000ee20000100a00 */
[----:B------:R-:W-:-:S03]  /*1a0d0*/  IADD3 R0, R8, -0xa2, RZ ;  /* 0xffffff5e08007810 */ /* 0x000fc60007ffe0ff */
[----:B------:R-:W3:Y:S04]  /*1a0e0*/  LDL.64 R30, [R1+0x250] ;  /* 0x00025000011e7983 */ /* 0x000ee80000100a00 */
[----:B------:R-:W3:Y:S01]  /*1a0f0*/  LDL.64 R212, [R1+0x350] ;  /* 0x0003500001d47983 */ /* 0x000ee20000100a00 */
[----:B------:R-:W-:-:S03]  /*1a100*/  LOP3.LUT R8, R6, 0x70, RZ, 0x3c, !PT ;  /* 0x0000007006087812 */ /* 0x000fc600078e3cff */
[----:B-1----:R-:W3:Y:S04]  /*1a110*/  LDL.64 R6, [R1+0x310] ;  /* 0x0003100001067983 */ /* 0x002ee80000100a00 */
[----:B------:R-:W3:Y:S04]  /*1a120*/  LDL.64 R20, [R1+0x210] ;  /* 0x0002100001147983 */ /* 0x000ee80000100a00 */
[----:B------:R-:W3:Y:S04]  /*1a130*/  LDL.64 R50, [R1+0x3b8] ;  /* 0x0003b80001327983 */ /* 0x000ee80000100a00 */
[----:B------:R-:W3:Y:S04]  /*1a140*/  LDL.64 R36, [R1+0x3f8] ;  /* 0x0003f80001247983 */ /* 0x000ee80000100a00 */
[----:B------:R-:W3:Y:S04]  /*1a150*/  LDL.64 R34, [R1+0x438] ;  /* 0x0004380001227983 */ /* 0x000ee80000100a00 */
[----:B------:R-:W3:Y:S04]  /*1a160*/  LDL.64 R38, [R1+0x478] ;  /* 0x0004780001267983 */ /* 0x000ee80000100a00 */
[----:B----4-:R-:W-:Y:S04]  /*1a170*/  LDGSTS.E [R243+0x6100], desc[UR52][R32.64], P4 ;  /* 0x0610000020f37fae */ /* 0x010fe8000a121874 */
        /* <DEDUP_REMOVED lines=12> */
[----:B------:R-:W2:Y:S04]  /*1a240*/  LDL.64 R4, [R1+0x678] ;  /* 0x0006780001047983 */ /* 0x000ea80000100a00 */
[----:B---3--:R-:W-:Y:S04]  /*1a250*/  LDGSTS.E [R243+0x7500], desc[UR52][R216.64], P4 ;  /* 0x07500000d8f37fae */ /* 0x008fe8000a121874 */
[----:B------:R-:W-:Y:S04]  /*1a260*/  LDGSTS.E [R243+0x7900], desc[UR52][R214.64], P4 ;  /* 0x07900000d6f37fae */ /* 0x000fe8000a121874 */
[----:B------:R-:W-:Y:S04]  /*1a270*/  LDGSTS.E [R243+0x7d00], desc[UR52][R228.64], P4 ;  /* 0x07d00000e4f37fae */ /* 0x000fe8000a121874 */
[----:B------:R-:W3:Y:S04]  /*1a280*/  LDL.LU.64 R216, [R1+0x1518] ;  /* 0x0015180001d87983 */ /* 0x000ee80000300a00 */
[----:B------:R-:W3:Y:S04]  /*1a290*/  LDL.LU.64 R214, [R1+0x1510] ;  /* 0x0015100001d67983 */ /* 0x000ee80000300a00 */
[----:B------:R-:W2:Y:S04]  /*1a2a0*/  LDL.LU.64 R228, [R1+0x1508] ;  /* 0x0015080001e47983 */ /* 0x000ea80000300a00 */
[----:B------:R-:W-:Y:S04]  /*1a2b0*/  LDGSTS.E [R242+0x180], desc[UR52][R212.64], P4 ;  /* 0x00180000d4f27fae */ /* 0x000fe8000a121874 */
[----:B------:R-:W-:Y:S04]  /*1a2c0*/  LDGSTS.E [R242+0x580], desc[UR52][R6.64], P4 ;  /* 0x0058000006f27fae */ /* 0x000fe8000a121874 */
[----:B------:R-:W-:Y:S04]  /*1a2d0*/  LDGSTS.E [R242+0x980], desc[UR52][R48.64], P4 ;  /* 0x0098000030f27fae */ /* 0x000fe8000a121874 */
[----:B------:R-:W3:Y:S04]  /*1a2e0*/  LDL.LU.64 R212, [R1+0x1500] ;  /* 0x0015000001d47983 */ /* 0x000ee80000300a00 */
[----:B------:R-:W-:Y:S04]  /*1a2f0*/  LDGSTS.E [R242+0xd80], desc[UR52][R46.64], P4 ;  /* 0x00d800002ef27fae */ /* 0x000fe8000a121874 */
[----:B------:R-:W-:Y:S04]  /*1a300*/  LDGSTS.E [R242+0x1180], desc[UR52][R30.64], P4 ;  /* 0x011800001ef27fae */ /* 0x000fe8000a121874 */
[----:B------:R-:W-:Y:S04]  /*1a310*/  LDGSTS.E [R242+0x1580], desc[UR52][R20.64], P4 ;  /* 0x0158000014f27fae */ /* 0x000fe8000a121874 */
[----:B----4-:R-:W-:Y:S04]  /*1a320*/  LDGSTS.E [R242+0x1980], desc[UR52][R18.64], P4 ;  /* 0x0198000012f27fae */ /* 0x010fe8000a121874 */
[----:B------:R-:W4:Y:S04]  /*1a330*/  LDL.64 R30, [R1+0x6f8] ;  /* 0x0006f800011e7983 */ /* 0x000f280000100a00 */
[----:B------:R-:W-:Y:S04]  /*1a340*/  LDGSTS.E [R242+0x1d80], desc[UR52][R76.64], P4 ;  /* 0x01d800004cf27fae */ /* 0x000fe8000a121874 */
[----:B------:R-:W4:Y:S04]  /*1a350*/  LDL.64 R20, [R1+0x738] ;  /* 0x0007380001147983 */ /* 0x000f280000100a00 */
[----:B------:R-:W-:Y:S04]  /*1a360*/  LDGSTS.E [R242+0x2180], desc[UR52][R44.64], P4 ;  /* 0x021800002cf27fae */ /* 0x000fe8000a121874 */
[----:B------:R-:W4:Y:S04]  /*1a370*/  LDL.64 R18, [R1+0x778] ;  /* 0x0007780001127983 */ /* 0x000f280000100a00 */
[----:B------:R-:W-:Y:S04]  /*1a380*/  LDGSTS.E [R242+0x2580], desc[UR52][R52.64], P4 ;  /* 0x0258000034f27fae */ /* 0x000fe8000a121874 */
[----:B------:R-:W4:Y:S04]  /*1a390*/  LDL.64 R6, [R1+0x2c8] ;  /* 0x0002c80001067983 */ /* 0x000f280000100a00 */
[----:B------:R-:W4:Y:S04]  /*1a3a0*/  LDL.64 R48, [R1+0x288] ;  /* 0x0002880001307983 */ /* 0x000f280000100a00 */
[----:B------:R-:W4:Y:S04]  /*1a3b0*/  LDL.64 R46, [R1+0x248] ;  /* 0x00024800012e7983 */ /* 0x000f280000100a00 */
[----:B------:R-:W4:Y:S04]  /*1a3c0*/  LDL.64 R76, [R1+0x208] ;  /* 0x00020800014c7983 */ /* 0x000f280000100a00 */
[----:B------:R-:W4:Y:S04]  /*1a3d0*/  LDL.64 R44, [R1+0x1c8] ;  /* 0x0001c800012c7983 */ /* 0x000f280000100a00 */
[----:B------:R-:W4:Y:S04]  /*1a3e0*/  LDL.64 R52, [R1+0x108] ;  /* 0x0001080001347983 */ /* 0x000f280000100a00 */
[----:B---3--:R-:W-:Y:S04]  /*1a3f0*/  LDGSTS.E [R242+0x2980], desc[UR52][R212.64], P4 ;  /* 0x02980000d4f27fae */ /* 0x008fe8000a121874 */
[----:B--2---:R-:W-:Y:S04]  /*1a400*/  LDGSTS.E [R242+0x2d80], desc[UR52][R228.64], P4 ;  /* 0x02d80000e4f27fae */ /* 0x004fe8000a121874 */
        /* <DEDUP_REMOVED lines=14> */
[----:B----4-:R-:W-:Y:S04]  /*1a4f0*/  LDGSTS.E [R242+0x6980], desc[UR52][R30.64], P4 ;  /* 0x069800001ef27fae */ /* 0x010fe8000a121874 */
[----:B------:R-:W-:Y:S04]  /*1a500*/  LDGSTS.E [R242+0x6d80], desc[UR52][R20.64], P4 ;  /* 0x06d8000014f27fae */ /* 0x000fe8000a121874 */
[----:B------:R-:W2:Y:S04]  /*1a510*/  LDL.64 R214, [R1+0x348] ;  /* 0x0003480001d67983 */ /* 0x000ea80000100a00 */
[----:B------:R-:W-:Y:S04]  /*1a520*/  LDGSTS.E [R242+0x7180], desc[UR52][R18.64], P4 ;  /* 0x0718000012f27fae */ /* 0x000fe8000a121874 */
[----:B------:R-:W3:Y:S04]  /*1a530*/  LDL.64 R42, [R1+0x188] ;  /* 0x00018800012a7983 */ /* 0x000ee80000100a00 */
[----:B------:R-:W4:Y:S04]  /*1a540*/  LDL.64 R4, [R1+0x148] ;  /* 0x0001480001047983 */ /* 0x000f280000100a00 */
        /* <DEDUP_REMOVED lines=12> */
[----:B------:R-:W4:Y:S04]  /*1a610*/  LDL.64 R18, [R1+0x540] ;  /* 0x0005400001127983 */ /* 0x000f280000100a00 */
[----:B------:R-:W4:Y:S04]  /*1a620*/  LDL.LU.64 R230, [R1+0x14e8] ;  /* 0x0014e80001e67983 */ /* 0x000f280000300a00 */
[----:B------:R-:W4:Y:S04]  /*1a630*/  LDL.64 R26, [R1+0x580] ;  /* 0x00058000011a7983 */ /* 0x000f280000100a00 */
[----:B------:R-:W4:Y:S04]  /*1a640*/  LDL.64 R56, [R1+0x5c0] ;  /* 0x0005c00001387983 */ /* 0x000f280000100a00 */
[----:B------:R-:W4:Y:S04]  /*1a650*/  LDL.64 R24, [R1+0x600] ;  /* 0x0006000001187983 */ /* 0x000f280000100a00 */
[----:B------:R-:W4:Y:S04]  /*1a660*/  LDL.64 R32, [R1+0x640] ;  /* 0x0006400001207983 */ /* 0x000f280000100a00 */
[----:B------:R-:W4:Y:S04]  /*1a670*/  LDL.64 R22, [R1+0x680] ;  /* 0x0006800001167983 */ /* 0x000f280000100a00 */
[----:B------:R-:W4:Y:S04]  /*1a680*/  LDL.64 R30, [R1+0x6c0] ;  /* 0x0006c000011e7983 */ /* 0x000f280000100a00 */
[----:B------:R1:W-:Y:S01]  /*1a690*/  STL.64 [R1+0x13c8], R242 ;  /* 0x0013c8f201007387 */ /* 0x0003e20000100a00 */
[----:B------:R-:W-:-:S03]  /*1a6a0*/  IADD3 R11, R11, UR54, RZ ;  /* 0x000000360b0b7c10 */ /* 0x000fc6000fffe0ff */
[----:B-1----:R-:W3:Y:S04]  /*1a6b0*/  LDL.64 R242, [R1+0x308] ;  /* 0x0003080001f27983 */ /* 0x002ee80000100a00 */
[----:B--2---:R-:W-:Y:S04]  /*1a6c0*/  LDGSTS.E [R11+0x200], desc[UR52][R214.64], P4 ;  /* 0x00200000d60b7fae */ /* 0x004fe8000a121874 */
[----:B------:R-:W2:Y:S04]  /*1a6d0*/  LDL.LU.64 R214, [R1+0x14e0] ;  /* 0x0014e00001d67983 */ /* 0x000ea80000300a00 */
[----:B---3--:R-:W-:Y:S04]  /*1a6e0*/  LDGSTS.E [R11+0x600], desc[UR52][R242.64], P4 ;  /* 0x00600000f20b7fae */ /* 0x008fe8000a121874 */
        /* <DEDUP_REMOVED lines=8> */
[----:B------:R-:W3:Y:S04]  /*1a770*/  LDL.64 R42, [R1+0x780] ;  /* 0x00078000012a7983 */ /* 0x000ee80000100a00 */
[----:B------:R-:W4:Y:S01]  /*1a780*/  LDL.64 R4, [R1+0x7c0] ;  /* 0x0007c00001047983 */ /* 0x000f220000100a00 */
[----:B------:R-:W-:-:S03]  /*1a790*/  VIADD R10, R10, UR54 ;  /* 0x000000360a0a7c36 */ /* 0x000fc60008000000 */
[----:B------:R-:W4:Y:S04]  /*1a7a0*/  LDL.64 R242, [R1+0x240] ;  /* 0x0002400001f27983 */ /* 0x000f280000100a00 */
[----:B------:R-:W4:Y:S04]  /*1a7b0*/  LDL.64 R6, [R1+0x200] ;  /* 0x0002000001067983 */ /* 0x000f280000100a00 */
[----:B------:R-:W4:Y:S04]  /*1a7c0*/  LDL.64 R48, [R1+0x1c0] ;  /* 0x0001c00001307983 */ /* 0x000f280000100a00 */
[----:B------:R-:W4:Y:S04]  /*1a7d0*/  LDL.64 R46, [R1+0x180] ;  /* 0x00018000012e7983 */ /* 0x000f280000100a00 */
[----:B------:R-:W4:Y:S04]  /*1a7e0*/  LDL.64 R76, [R1+0x140] ;  /* 0x00014000014c7983 */ /* 0x000f280000100a00 */
        /* <DEDUP_REMOVED lines=15> */
[----:B------:R-:W2:Y:S04]  /*1a8e0*/  LDL.64 R20, [R1+0x340] ;  /* 0x0003400001147983 */ /* 0x000ea80000100a00 */
[----:B------:R-:W-:Y:S04]  /*1a8f0*/  LDGSTS.E [R11+0x6600], desc[UR52][R30.64], P4 ;  /* 0x066000001e0b7fae */ /* 0x000fe8000a121874 */
[----:B------:R-:W2:Y:S04]  /*1a900*/  LDL.64 R18, [R1+0x300] ;  /* 0x0003000001127983 */ /* 0x000ea80000100a00 */
[----:B------:R-:W-:Y:S04]  /*1a910*/  LDGSTS.E [R11+0x6a00], desc[UR52][R232.64], P4 ;  /* 0x06a00000e80b7fae */ /* 0x000fe8000a121874 */
[----:B------:R-:W-:Y:S04]  /*1a920*/  LDGSTS.E [R11+0x6e00], desc[UR52][R216.64], P4 ;  /* 0x06e00000d80b7fae */ /* 0x000fe8000a121874 */
[----:B------:R-:W2:Y:S04]  /*1a930*/  LDL.64 R24, [R1+0x100] ;  /* 0x0001000001187983 */ /* 0x000ea80000100a00 */
[----:B------:R-:W2:Y:S04]  /*1a940*/  LDL.64 R232, [R1+0x2c0] ;  /* 0x0002c00001e87983 */ /* 0x000ea80000100a00 */
[----:B------:R-:W2:Y:S04]  /*1a950*/  LDL.64 R216, [R1+0x280] ;  /* 0x0002800001d87983 */ /* 0x000ea80000100a00 */
[----:B---3--:R-:W-:Y:S04]  /*1a960*/  LDGSTS.E [R11+0x7200], desc[UR52][R42.64], P4 ;  /* 0x072000002a0b7fae */ /* 0x008fe8000a121874 */
[----:B----4-:R-:W-:Y:S04]  /*1a970*/  LDGSTS.E [R11+0x7600], desc[UR52][R4.64], P4 ;  /* 0x07600000040b7fae */ /* 0x010fe8000a121874 */
[----:B------:R-:W-:Y:S04]  /*1a980*/  LDGSTS.E [R11+0x7a00], desc[UR52][R220.64], P4 ;  /* 0x07a00000dc0b7fae */ /* 0x000fe8000a121874 */
[----:B------:R-:W3:Y:S04]  /*1a990*/  LDL.64 R42, [R1+0x388] ;  /* 0x00038800012a7983 */ /* 0x000ee80000100a00 */
[----:B------:R-:W-:Y:S04]  /*1a9a0*/  LDGSTS.E [R11+0x7e00], desc[UR52][R236.64], P4 ;  /* 0x07e00000ec0b7fae */ /* 0x000fe8000a121874 */
[----:B------:R-:W4:Y:S04]  /*1a9b0*/  LDL.LU.64 R220, [R1+0x14d8] ;  /* 0x0014d80001dc7983 */ /* 0x000f280000300a00 */
        /* <DEDUP_REMOVED lines=17> */
[----:B------:R-:W2:Y:S04]  /*1aad0*/  LDL.64 R20, [R1+0x748] ;  /* 0x0007480001147983 */ /* 0x000ea80000100a00 */
[----:B------:R-:W2:Y:S04]  /*1aae0*/  LDL.64 R18, [R1+0x788] ;  /* 0x0007880001127983 */ /* 0x000ea80000100a00 */
[----:B------:R-:W-:Y:S04]  /*1aaf0*/  LDGSTS.E [R10+0xa80], desc[UR52][R232.64], P4 ;  /* 0x00a80000e80a7fae */ /* 0x000fe8000a121874 */
[----:B------:R-:W-:Y:S04]  /*1ab00*/  LDGSTS.E [R10+0xe80], desc[UR52][R216.64], P4 ;  /* 0x00e80000d80a7fae */ /* 0x000fe8000a121874 */
[----:B------:R-:W-:Y:S04]  /*1ab10*/  LDGSTS.E [R10+0x1280], desc[UR52][R242.64], P4 ;  /* 0x01280000f20a7fae */ /* 0x000fe8000a121874 */
[----:B------:R-:W3:Y:S04]  /*1ab20*/  LDL.LU.64 R232, [R1+0x14c8] ;  /* 0x0014c80001e87983 */ /* 0x000ee80000300a00 */
[----:B------:R-:W4:Y:S04]  /*1ab30*/  LDL.LU.64 R216, [R1+0x14c0] ;  /* 0x0014c00001d87983 */ /* 0x000f280000300a00 */
[----:B------:R-:W-:Y:S04]  /*1ab40*/  LDGSTS.E [R10+0x1680], desc[UR52][R6.64], P4 ;  /* 0x01680000060a7fae */ /* 0x000fe8000a121874 */
[----:B------:R-:W-:Y:S04]  /*1ab50*/  LDGSTS.E [R10+0x1a80], desc[UR52][R48.64], P4 ;  /* 0x01a80000300a7fae */ /* 0x000fe8000a121874 */
[----:B------:R-:W-:Y:S04]  /*1ab60*/  LDGSTS.E [R10+0x1e80], desc[UR52][R46.64], P4 ;  /* 0x01e800002e0a7fae */ /* 0x000fe8000a121874 */
[----:B------:R-:W-:Y:S04]  /*1ab70*/  LDGSTS.E [R10+0x2280], desc[UR52][R76.64], P4 ;  /* 0x022800004c0a7fae */ /* 0x000fe8000a121874 */
[----:B------:R-:W-:Y:S04]  /*1ab80*/  LDGSTS.E [R10+0x2680], desc[UR52][R24.64], P4 ;  /* 0x02680000180a7fae */ /* 0x000fe8000a121874 */
[----:B------:R-:W2:Y:S04]  /*1ab90*/  LDL.64 R6, [R1+0x238] ;  /* 0x0002380001067983 */ /* 0x000ea80000100a00 */
[----:B------:R-:W2:Y:S04]  /*1aba0*/  LDL.64 R48, [R1+0x1f8] ;  /* 0x0001f80001307983 */ /* 0x000ea80000100a00 */
[----:B------:R-:W2:Y:S04]  /*1abb0*/  LDL.64 R24, [R1+0x338] ;  /* 0x0003380001187983 */ /* 0x000ea80000100a00 */
[----:B----4-:R-:W-:Y:S04]  /*1abc0*/  LDGSTS.E [R10+0x2a80], desc[UR52][R216.64], P4 ;  /* 0x02a80000d80a7fae */ /* 0x010fe8000a121874 */
        /* <DEDUP_REMOVED lines=8> */
[----:B------:R-:W3:Y:S04]  /*1ac50*/  LDL.64 R42, [R1+0x2f8] ;  /* 0x0002f800012a7983 */ /* 0x000ee80000100a00 */
[----:B------:R-:W-:Y:S04]  /*1ac60*/  LDGSTS.E [R10+0x4e80], desc[UR52][R4.64], P4 ;  /* 0x04e80000040a7fae */ /* 0x000fe8000a121874 */
[----:B------:R-:W-:Y:S04]  /*1ac70*/  LDGSTS.E [R10+0x5280], desc[UR52][R32.64], P4 ;  /* 0x05280000200a7fae */ /* 0x000fe8000a121874 */
        /* <DEDUP_REMOVED lines=8> */
[----:B--2---:R-:W-:Y:S04]  /*1ad00*/  LDGSTS.E [R10+0x6e80], desc[UR52][R20.64], P4 ;  /* 0x06e80000140a7fae */ /* 0x004fe8000a121874 */
[----:B------:R-:W-:Y:S04]  /*1ad10*/  LDGSTS.E [R10+0x7280], desc[UR52][R18.64], P4 ;  /* 0x07280000120a7fae */ /* 0x000fe8000a121874 */
[----:B------:R-:W2:Y:S04]  /*1ad20*/  LDL.64 R22, [R1+0x1b8] ;  /* 0x0001b80001167983 */ /* 0x000ea80000100a00 */
[----:B------:R-:W-:Y:S04]  /*1ad30*/  LDGSTS.E [R10+0x7680], desc[UR52][R236.64], P4 ;  /* 0x07680000ec0a7fae */ /* 0x000fe8000a121874 */
[----:B------:R-:W-:Y:S04]  /*1ad40*/  LDGSTS.E [R10+0x7a80], desc[UR52][R234.64], P4 ;  /* 0x07a80000ea0a7fae */ /* 0x000fe8000a121874 */
[----:B------:R-:W-:Y:S04]  /*1ad50*/  LDGSTS.E [R10+0x7e80], desc[UR52][R218.64], P4 ;  /* 0x07e80000da0a7fae */ /* 0x000fe8000a121874 */
[----:B------:R-:W2:Y:S04]  /*1ad60*/  LDL.LU.64 R236, [R1+0x14b8] ;  /* 0x0014b80001ec7983 */ /* 0x000ea80000300a00 */
[----:B------:R-:W2:Y:S04]  /*1ad70*/  LDL.64 R30, [R1+0x178] ;  /* 0x00017800011e7983 */ /* 0x000ea80000100a00 */
[----:B------:R-:W2:Y:S04]  /*1ad80*/  LDL.64 R20, [R1+0x138] ;  /* 0x0001380001147983 */ /* 0x000ea80000100a00 */
[----:B------:R-:W2:Y:S01]  /*1ad90*/  LDL.LU.64 R234, [R1+0x14b0] ;  /* 0x0014b00001ea7983 */ /* 0x000ea20000300a00 */
[----:B------:R-:W-:-:S03]  /*1ada0*/  VIADD R9, R9, UR54 ;  /* 0x0000003609097c36 */ /* 0x000fc60008000000 */
[----:B------:R-:W2:Y:S04]  /*1adb0*/  LDL.LU.64 R218, [R1+0x14a8] ;  /* 0x0014a80001da7983 */ /* 0x000ea80000300a00 */
[----:B------:R-:W2:Y:S04]  /*1adc0*/  LDL.64 R18, [R1+0xf8] ;  /* 0x0000f80001127983 */ /* 0x000ea80000100a00 */
[----:B------:R1:W-:Y:S04]  /*1add0*/  STL.64 [R1+0x1390], R10 ;  /* 0x0013900a01007387 */ /* 0x0003e80000100a00 */
[----:B------:R-:W-:Y:S04]  /*1ade0*/  LDGSTS.E [R9+0x300], desc[UR52][R24.64], P4 ;  /* 0x0030000018097fae */ /* 0x000fe8000a121874 */
[----:B-1----:R-:W2:Y:S04]  /*1adf0*/  LDL.LU.64 R10, [R1+0xf0] ;  /* 0x0000f000010a7983 */ /* 0x002ea80000300a00 */
[----:B------:R-:W2:Y:S04]  /*1ae00*/  LDL.64 R46, [R1+0x390] ;  /* 0x00039000012e7983 */ /* 0x000ea80000100a00 */
        /* <DEDUP_REMOVED lines=12> */
[----:B---3--:R-:W-:Y:S04]  /*1aed0*/  LDGSTS.E [R9+0x700], desc[UR52][R42.64], P4 ;  /* 0x007000002a097fae */ /* 0x008fe8000a121874 */
[----:B------:R-:W3:Y:S04]  /*1aee0*/  LDL.64 R42, [R1+0x510] ;  /* 0x00051000012a7983 */ /* 0x000ee80000100a00 */
[----:B----4-:R-:W-:Y:S04]  /*1aef0*/  LDGSTS.E [R9+0xb00], desc[UR52][R4.64], P4 ;  /* 0x00b0000004097fae */ /* 0x010fe8000a121874 */
[----:B------:R-:W-:Y:S04]  /*1af00*/  LDGSTS.E [R9+0xf00], desc[UR52][R32.64], P4 ;  /* 0x00f0000020097fae */ /* 0x000fe8000a121874 */
[----:B------:R-:W-:Y:S04]  /*1af10*/  LDGSTS.E [R9+0x1300], desc[UR52][R6.64], P4 ;  /* 0x0130000006097fae */ /* 0x000fe8000a121874 */
[----:B------:R-:W4:Y:S04]  /*1af20*/  LDL.64 R4, [R1+0x550] ;  /* 0x0005500001047983 */ /* 0x000f280000100a00 */
[----:B------:R-:W4:Y:S04]  /*1af30*/  LDL.64 R32, [R1+0x750] ;  /* 0x0007500001207983 */ /* 0x000f280000100a00 */
[----:B------:R-:W-:Y:S04]  /*1af40*/  LDGSTS.E [R9+0x1700], desc[UR52][R48.64], P4 ;  /* 0x0170000030097fae */ /* 0x000fe8000a121874 */
[----:B------:R-:W4:Y:S01]  /*1af50*/  LDL.LU.64 R242, [R1+0x1f0] ;  /* 0x0001f00001f27983 */ /* 0x000f220000300a00 */
[----:B------:R-:W-:-:S03]  /*1af60*/  VIADD R8, R8, UR54 ;  /* 0x0000003608087c36 */ /* 0x000fc60008000000 */
[----:B------:R-:W4:Y:S04]  /*1af70*/  LDL.64 R6, [R1+0x860] ;  /* 0x0008600001067983 */ /* 0x000f280000100a00 */
[----:B------:R-:W4:Y:S04]  /*1af80*/  LDL.64 R48, [R1+0x230] ;  /* 0x0002300001307983 */ /* 0x000f280000100a00 */
[----:B--2---:R-:W-:Y:S04]  /*1af90*/  LDGSTS.E [R9+0x1b00], desc[UR52][R22.64], P4 ;  /* 0x01b0000016097fae */ /* 0x004fe8000a121874 */
[----:B------:R-:W2:Y:S04]  /*1afa0*/  LDL.64 R22, [R1+0x810] ;  /* 0x0008100001167983 */ /* 0x000ea80000100a00 */
[----:B------:R-:W-:Y:S04]  /*1afb0*/  LDGSTS.E [R9+0x1f00], desc[UR52][R30.64], P4 ;  /* 0x01f000001e097fae */ /* 0x000fe8000a121874 */
[----:B------:R-:W-:Y:S04]  /*1afc0*/  LDGSTS.E [R9+0x2300], desc[UR52][R20.64], P4 ;  /* 0x0230000014097fae */ /* 0x000fe8000a121874 */
[----:B------:R-:W2:Y:S04]  /*1afd0*/  LDL.64 R30, [R1+0x848] ;  /* 0x00084800011e7983 */ /* 0x000ea80000100a00 */
[----:B------:R-:W-:Y:S04]  /*1afe0*/  LDGSTS.E [R9+0x2700], desc[UR52][R18.64], P4 ;  /* 0x0270000012097fae */ /* 0x000fe8000a121874 */
[----:B------:R-:W-:Y:S04]  /*1aff0*/  LDGSTS.E [R9+0x2b00], desc[UR52][R218.64], P4 ;  /* 0x02b00000da097fae */ /* 0x000fe8000a121874 */
[----:B------:R-:W-:Y:S04]  /*1b000*/  LDGSTS.E [R9+0x2f00], desc[UR52][R234.64], P4 ;  /* 0x02f00000ea097fae */ /* 0x000fe8000a121874 */
[----:B------:R-:W2:Y:S04]  /*1b010*/  LDL.64 R20, [R1+0x330] ;  /* 0x0003300001147983 */ /* 0x000ea80000100a00 */
[----:B------:R-:W2:Y:S04]  /*1b020*/  LDL.64 R18, [R1+0x2f0] ;  /* 0x0002f00001127983 */ /* 0x000ea80000100a00 */
[----:B------:R-:W-:Y:S04]  /*1b030*/  LDGSTS.E [R9+0x3300], desc[UR52][R46.64], P4 ;  /* 0x033000002e097fae */ /* 0x000fe8000a121874 */
        /* <DEDUP_REMOVED lines=16> */
[----:B------:R-:W-:Y:S04]  /*1b140*/  LDGSTS.E [R9+0x5b00], desc[UR52][R38.64], P4 ;  /* 0x05b0000026097fae */ /* 0x000fe8000a121874 */
[----:B------:R-:W-:Y:S04]  /*1b150*/  LDGSTS.E [R9+0x5f00], desc[UR52][R28.64], P4 ;  /* 0x05f000001c097fae */ /* 0x000fe8000a121874 */
[----:B------:R-:W-:Y:S04]  /*1b160*/  LDGSTS.E [R9+0x6300], desc[UR52][R26.64], P4 ;  /* 0x063000001a097fae */ /* 0x000fe8000a121874 */
[----:B------:R-:W4:Y:S04]  /*1b170*/  LDL.64 R4, [R1+0x270] ;  /* 0x0002700001047983 */ /* 0x000f280000100a00 */
[----:B------:R-:W-:Y:S04]  /*1b180*/  LDGSTS.E [R9+0x6700], desc[UR52][R56.64], P4 ;  /* 0x0670000038097fae */ /* 0x000fe8000a121874 */
[----:B------:R-:W-:Y:S04]  /*1b190*/  LDGSTS.E [R9+0x6b00], desc[UR52][R24.64], P4 ;  /* 0x06b0000018097fae */ /* 0x000fe8000a121874 */
[----:B------:R-:W-:Y:S04]  /*1b1a0*/  LDGSTS.E [R9+0x6f00], desc[UR52][R32.64], P4 ;  /* 0x06f0000020097fae */ /* 0x000fe8000a121874 */
[----:B------:R-:W-:Y:S04]  /*1b1b0*/  LDGSTS.E [R9+0x7300], desc[UR52][R236.64], P4 ;  /* 0x07300000ec097fae */ /* 0x000fe8000a121874 */
[----:B------:R-:W-:Y:S04]  /*1b1c0*/  LDGSTS.E [R9+0x7700], desc[UR52][R220.64], P4 ;  /* 0x07700000dc097fae */ /* 0x000fe8000a121874 */
[----:B--2---:R-:W-:Y:S04]  /*1b1d0*/  LDGSTS.E [R9+0x7b00], desc[UR52][R22.64], P4 ;  /* 0x07b0000016097fae */ /* 0x004fe8000a121874 */
[----:B------:R-:W2:Y:S04]  /*1b1e0*/  LDL.64 R236, [R1+0x170] ;  /* 0x0001700001ec7983 */ /* 0x000ea80000100a00 */
[----:B------:R-:W2:Y:S04]  /*1b1f0*/  LDL.64 R220, [R1+0x130] ;  /* 0x0001300001dc7983 */ /* 0x000ea80000100a00 */
[----:B------:R-:W-:Y:S04]  /*1b200*/  LDGSTS.E [R9+0x7f00], desc[UR52][R30.64], P4 ;  /* 0x07f000001e097fae */ /* 0x000fe8000a121874 */
[----:B------:R-:W2:Y:S04]  /*1b210*/  LDL.64 R36, [R1+0x518] ;  /* 0x0005180001247983 */ /* 0x000ea80000100a00 */
[----:B------:R-:W2:Y:S04]  /*1b220*/  LDL.64 R34, [R1+0x558] ;  /* 0x0005580001227983 */ /* 0x000ea80000100a00 */
        /* <DEDUP_REMOVED lines=18> */
[----:B------:R-:W4:Y:S04]  /*1b350*/  LDL.LU.64 R48, [R1+0x14a0] ;  /* 0x0014a00001307983 */ /* 0x000f280000300a00 */
[----:B------:R-:W-:Y:S04]  /*1b360*/  LDGSTS.E [R8+0x1b80], desc[UR52][R46.64], P4 ;  /* 0x01b800002e087fae */ /* 0x000fe8000a121874 */
[----:B--2---:R-:W-:Y:S04]  /*1b370*/  LDGSTS.E [R8+0x1f80], desc[UR52][R236.64], P4 ;  /* 0x01f80000ec087fae */ /* 0x004fe8000a121874 */
[----:B------:R-:W2:Y:S04]  /*1b380*/  LDL.LU.64 R46, [R1+0x1498] ;  /* 0x00149800012e7983 */ /* 0x000ea80000300a00 */
[----:B------:R-:W-:Y:S04]  /*1b390*/  LDGSTS.E [R8+0x2380], desc[UR52][R220.64], P4 ;  /* 0x02380000dc087fae */ /* 0x000fe8000a121874 */
[----:B------:R-:W3:Y:S04]  /*1b3a0*/  LDL.LU.64 R236, [R1+0x1490] ;  /* 0x0014900001ec7983 */ /* 0x000ee80000300a00 */
[----:B------:R-:W-:Y:S04]  /*1b3b0*/  LDGSTS.E [R8+0x2780], desc[UR52][R10.64], P4 ;  /* 0x027800000a087fae */ /* 0x000fe8000a121874 */
[----:B------:R-:W4:Y:S04]  /*1b3c0*/  LDL.LU.64 R220, [R1+0x1488] ;  /* 0x0014880001dc7983 */ /* 0x000f280000300a00 */
[----:B----4-:R-:W-:Y:S04]  /*1b3d0*/  LDGSTS.E [R8+0x2b80], desc[UR52][R220.64], P4 ;  /* 0x02b80000dc087fae */ /* 0x010fe8000a121874 */
[----:B---3--:R-:W-:Y:S04]  /*1b3e0*/  LDGSTS.E [R8+0x2f80], desc[UR52][R236.64], P4 ;  /* 0x02f80000ec087fae */ /* 0x008fe8000a121874 */
[----:B------:R-:W-:Y:S04]  /*1b3f0*/  LDGSTS.E [R8+0x3380], desc[UR52][R20.64], P4 ;  /* 0x0338000014087fae */ /* 0x000fe8000a121874 */
[----:B------:R-:W-:Y:S04]  /*1b400*/  LDGSTS.E [R8+0x3780], desc[UR52][R76.64], P4 ;  /* 0x037800004c087fae */ /* 0x000fe8000a121874 */
[----:B------:R-:W-:Y:S04]  /*1b410*/  LDGSTS.E [R8+0x3b80], desc[UR52][R44.64], P4 ;  /* 0x03b800002c087fae */ /* 0x000fe8000a121874 */
[----:B------:R-:W3:Y:S04]  /*1b420*/  LDL.LU.64 R20, [R1+0xe0] ;  /* 0x0000e00001147983 */ /* 0x000ee80000300a00 */
[----:B------:R-:W4:Y:S04]  /*1b430*/  LDL.LU.64 R76, [R1+0x1480] ;  /* 0x00148000014c7983 */ /* 0x000f280000300a00 */
[----:B------:R-:W2:Y:S04]  /*1b440*/  LDL.LU.64 R44, [R1+0x1478] ;  /* 0x00147800012c7983 */ /* 0x000ea80000300a00 */
[----:B------:R-:W-:Y:S04]  /*1b450*/  LDGSTS.E [R8+0x3f80], desc[UR52][R52.64], P4 ;  /* 0x03f8000034087fae */ /* 0x000fe8000a121874 */
[----:B------:R-:W-:Y:S04]  /*1b460*/  LDGSTS.E [R8+0x4380], desc[UR52][R40.64], P4 ;  /* 0x0438000028087fae */ /* 0x000fe8000a121874 */
[----:B------:R-:W-:Y:S04]  /*1b470*/  LDGSTS.E [R8+0x4780], desc[UR52][R50.64], P4 ;  /* 0x0478000032087fae */ /* 0x000fe8000a121874 */
[----:B------:R-:W2:Y:S04]  /*1b480*/  LDL.LU.64 R52, [R1+0x1470] ;  /* 0x0014700001347983 */ /* 0x000ea80000300a00 */
[----:B------:R-:W2:Y:S04]  /*1b490*/  LDL.LU.64 R40, [R1+0x1468] ;  /* 0x0014680001287983 */ /* 0x000ea80000300a00 */
[----:B------:R-:W2:Y:S04]  /*1b4a0*/  LDL.LU.64 R50, [R1+0x1460] ;  /* 0x0014600001327983 */ /* 0x000ea80000300a00 */
[----:B------:R-:W-:Y:S04]  /*1b4b0*/  LDGSTS.E [R8+0x4b80], desc[UR52][R36.64], P4 ;  /* 0x04b8000024087fae */ /* 0x000fe8000a121874 */
[----:B------:R-:W-:Y:S04]  /*1b4c0*/  LDGSTS.E [R8+0x4f80], desc[UR52][R34.64], P4 ;  /* 0x04f8000022087fae */ /* 0x000fe8000a121874 */
[----:B------:R-:W-:Y:S04]  /*1b4d0*/  LDGSTS.E [R8+0x5380], desc[UR52][R38.64], P4 ;  /* 0x0538000026087fae */ /* 0x000fe8000a121874 */
[----:B------:R-:W4:Y:S04]  /*1b4e0*/  LDL.LU.64 R36, [R1+0x1458] ;  /* 0x0014580001247983 */ /* 0x000f280000300a00 */
[----:B------:R-:W2:Y:S04]  /*1b4f0*/  LDL.LU.64 R34, [R1+0x1450] ;  /* 0x0014500001227983 */ /* 0x000ea80000300a00 */
[----:B------:R-:W4:Y:S04]  /*1b500*/  LDL.LU.64 R38, [R1+0x1448] ;  /* 0x0014480001267983 */ /* 0x000f280000300a00 */
[----:B------:R-:W-:Y:S04]  /*1b510*/  LDGSTS.E [R8+0x5780], desc[UR52][R18.64], P4 ;  /* 0x0578000012087fae */ /* 0x000fe8000a121874 */
[----:B------:R-:W-:Y:S04]  /*1b520*/  LDGSTS.E [R8+0x5b80], desc[UR52][R42.64], P4 ;  /* 0x05b800002a087fae */ /* 0x000fe8000a121874 */
[----:B------:R-:W-:Y:S04]  /*1b530*/  LDGSTS.E [R8+0x5f80], desc[UR52][R28.64], P4 ;  /* 0x05f800001c087fae */ /* 0x000fe8000a121874 */
[----:B------:R-:W2:Y:S04]  /*1b540*/  LDL.LU.64 R18, [R1+0xd8] ;  /* 0x0000d80001127983 */ /* 0x000ea80000300a00 */
[----:B------:R-:W4:Y:S04]  /*1b550*/  LDL.LU.64 R42, [R1+0xd0] ;  /* 0x0000d000012a7983 */ /* 0x000f280000300a00 */
[----:B------:R-:W4:Y:S04]  /*1b560*/  LDL.LU.64 R28, [R1+0x1440] ;  /* 0x00144000011c7983 */ /* 0x000f280000300a00 */
[----:B------:R-:W-:Y:S04]  /*1b570*/  LDGSTS.E [R8+0x6380], desc[UR52][R26.64], P4 ;  /* 0x063800001a087fae */ /* 0x000fe8000a121874 */
[----:B------:R-:W-:Y:S04]  /*1b580*/  LDGSTS.E [R8+0x6780], desc[UR52][R56.64], P4 ;  /* 0x0678000038087fae */ /* 0x000fe8000a121874 */
[----:B------:R-:W-:Y:S04]  /*1b590*/  LDGSTS.E [R8+0x6b80], desc[UR52][R24.64], P4 ;  /* 0x06b8000018087fae */ /* 0x000fe8000a121874 */
[----:B------:R-:W4:Y:S04]  /*1b5a0*/  LDL.LU.64 R26, [R1+0x1438] ;  /* 0x00143800011a7983 */ /* 0x000f280000300a00 */
        /* <DEDUP_REMOVED lines=9> */
[----:B------:R1:W-:Y:S04]  /*1b640*/  LDGSTS.E [R8+0x7f80], desc[UR52][R6.64], P4 ;  /* 0x07f8000006087fae */ /* 0x0003e8000a121874 */
[----:B------:R-:W0:Y:S04]  /*1b650*/  LDGDEPBAR ;  /* 0x00000000000079af */ /* 0x000e280000000000 */
[----:B------:R-:W4:Y:S01]  /*1b660*/  LDL.LU.64 R4, [R1+0x1408] ;  /* 0x0014080001047983 */ /* 0x000f220000300a00 */
[----:B-1----:R-:W1:Y:S01]  /*1b670*/  LDC R7, c[0x0][0x230] ;  /* 0x00008c00ff077b82 */ /* 0x002e620000000800 */
[----:B------:R-:W-:-:S07]  /*1b680*/  USHF.L.U32 UR6, UR6, 0x7, URZ ;  /* 0x0000000706067899 */ /* 0x000fce000800063f */
[----:B------:R-:W-:Y:S01]  /*1b690*/  BAR.SYNC.DEFER_BLOCKING 0x0 ;  /* 0x0000000000007b1d */ /* 0x000fe20000010000 */
[----:B------:R-:W-:Y:S01]  /*1b6a0*/  ISETP.GE.U32.AND P4, PT, R0, 0x7ffffedf, PT ;  /* 0x7ffffedf0000780c */ /* 0x000fe20003f86070 */
[----:B------:R-:W-:-:S04]  /*1b6b0*/  IMAD.U32 R0, RZ, RZ, UR6 ;  /* 0x00000006ff007e24 */ /* 0x000fc8000f8e00ff */
[----:B------:R1:W-:Y:S02]  /*1b6c0*/  STL.64 [R1+0x1358], R8 ;  /* 0x0013580801007387 */ /* 0x0003e40000100a00 */
[----:B-1----:R-:W1:Y:S01]  /*1b6d0*/  LDC R9, c[0x0][0x230] ;  /* 0x00008c00ff097b82 */ /* 0x002e620000000800 */
[----:B------:R-:W-:Y:S02]  /*1b6e0*/  VIADD R8, R7, 0xffffff5d ;  /* 0xffffff5d07087836 */ /* 0x000fe40000000000 */
[----:B---3--:R-:W-:-:S05]  /*1b6f0*/  IMAD.WIDE R20, R0, 0x4, R20 ;  /* 0x0000000400147825 */ /* 0x008fca00078e0214 */
[----:B------:R-:W-:Y:S01]  /*1b700*/  STL.64 [R1+0xe08], R20 ;  /* 0x000e081401007387 */ /* 0x000fe20000100a00 */
[----:B--2---:R-:W-:-:S04]  /*1b710*/  IMAD.WIDE R18, R0, 0x4, R18 ;  /* 0x0000000400127825 */ /* 0x004fc800078e0212 */
[----:B----4-:R-:W-:-:S04]  /*1b720*/  IMAD.WIDE R42, R0, 0x4, R42 ;  /* 0x00000004002a7825 */ /* 0x010fc800078e022a */
[----:B------:R-:W-:Y:S02]  /*1b730*/  IMAD.WIDE R6, R0, 0x4, R4 ;  /* 0x0000000400067825 */ /* 0x000fe400078e0204 */
[----:B------:R-:W2:Y:S03]  /*1b740*/  LDC R5, c[0x0][0x230] ;  /* 0x00008c00ff057b82 */ /* 0x000ea60000000800 */
[----:B------:R-:W-:Y:S01]  /*1b750*/  @!PT LDS RZ, [RZ] ;  /* 0x00000000fffff984 */ /* 0x000fe20000000800 */
[----:B------:R-:W-:Y:S01]  /*1b760*/  @!PT LDS RZ, [RZ] ;  /* 0x00000000fffff984 */ /* 0x000fe20000000800 */
[----:B------:R-:W-:Y:S01]  /*1b770*/  @!PT LDS RZ, [RZ] ;  /* 0x00000000fffff984 */ /* 0x000fe20000000800 */
[----:B------:R3:W-:Y:S04]  /*1b780*/  LDGSTS.E [R245+-0x10000], desc[UR52][R6.64], !P0 ;  /* 0xf000000006f57fae */ /* 0x0007e8000c121874 */
[----:B------:R3:W-:Y:S04]  /*1b790*/  STL.64 [R1+0x12a8], R6 ;  /* 0x0012a80601007387 */ /* 0x0007e80000100a00 */
[----:B------:R4:W-:Y:S04]  /*1b7a0*/  LDGSTS.E [R245+-0xfffc], desc[UR52][R20.64], !P3 ;  /* 0xf000400014f57fae */ /* 0x0009e8000d921874 */
[----:B------:R1:W-:Y:S04]  /*1b7b0*/  LDGSTS.E [R245+-0xfff8], desc[UR52][R18.64], !P2 ;  /* 0xf000800012f57fae */ /* 0x0003e8000d121874 */
[----:B------:R1:W-:Y:S01]  /*1b7c0*/  LDGSTS.E [R245+-0xfff4], desc[UR52][R42.64], !P6 ;  /* 0xf000c0002af57fae */ /* 0x0003e2000f121874 */
[----:B---3--:R-:W3:Y:S03]  /*1b7d0*/  LDC R6, c[0x0][0x230] ;  /* 0x00008c00ff067b82 */ /* 0x008ee60000000800 */
[----:B------:R-:W4:Y:S04]  /*1b7e0*/  LDL.LU.64 R20, [R1+0x1400] ;  /* 0x0014000001147983 */ /* 0x000f280000300a00 */
[----:B------:R1:W-:Y:S01]  /*1b7f0*/  STL.64 [R1+0xe00], R18 ;  /* 0x000e001201007387 */ /* 0x0003e20000100a00 */
[----:B--2---:R-:W-:Y:S01]  /*1b800*/  VIADD R4, R5, 0xffffff5c ;  /* 0xffffff5c05047836 */ /* 0x004fe20000000000 */
[----:B------:R-:W-:Y:S01]  /*1b810*/  ISETP.GE.U32.AND P0, PT, R8, 0x7ffffede, PT ;  /* 0x7ffffede0800780c */ /* 0x000fe20003f06070 */
[----:B------:R-:W2:Y:S08]  /*1b820*/  LDC R5, c[0x0][0x230] ;  /* 0x00008c00ff057b82 */ /* 0x000eb00000000800 */
[----:B------:R-:W4:Y:S01]  /*1b830*/  LDC R7, c[0x0][0x230] ;  /* 0x00008c00ff077b82 */ /* 0x000f220000000800 */
[----:B-1----:R-:W4:Y:S04]  /*1b840*/  LDL.LU.64 R18, [R1+0x13f8] ;  /* 0x0013f80001127983 */ /* 0x002f280000300a00 */
[----:B------:R1:W-:Y:S01]  /*1b850*/  STL.64 [R1+0xdf8], R42 ;  /* 0x000df82a01007387 */ /* 0x0003e20000100a00 */
[----:B------:R-:W-:-:S02]  /*1b860*/  ISETP.GE.U32.AND P3, PT, R4, 0x7ffffedd, PT ;  /* 0x7ffffedd0400780c */ /* 0x000fc40003f66070 */
[----:B------:R-:W4:Y:S01]  /*1b870*/  LDC R8, c[0x0][0x230] ;  /* 0x00008c00ff087b82 */ /* 0x000f220000000800 */
[----:B-1----:R-:W4:Y:S01]  /*1b880*/  LDL.LU.64 R42, [R1+0x13f0] ;  /* 0x0013f000012a7983 */ /* 0x002f220000300a00 */
[----:B--2---:R-:W-:Y:S01]  /*1b890*/  IADD3 R5, R5, -0xc1, RZ ;  /* 0xffffff3f05057810 */ /* 0x004fe20007ffe0ff */
[----:B---3--:R-:W-:-:S05]  /*1b8a0*/  VIADD R4, R6, 0xffffff3e ;  /* 0xffffff3e06047836 */ /* 0x008fca0000000000 */
[----:B------:R-:W1:Y:S01]  /*1b8b0*/  LDC R6, c[0x0][0x230] ;  /* 0x00008c00ff067b82 */ /* 0x000e620000000800 */
[----:B------:R-:W-:Y:S02]  /*1b8c0*/  ISETP.GE.U32.AND P2, PT, R5, 0x7ffffec0, PT ;  /* 0x7ffffec00500780c */ /* 0x000fe40003f46070 */
[----:B------:R-:W-:-:S05]  /*1b8d0*/  ISETP.GE.U32.AND P6, PT, R4, 0x7ffffebf, PT ;  /* 0x7ffffebf0400780c */ /* 0x000fca0003fc6070 */
[----:B------:R-:W2:Y:S08]  /*1b8e0*/  LDC R4, c[0x0][0x230] ;  /* 0x00008c00ff047b82 */ /* 0x000eb00000000800 */
[----:B------:R-:W3:Y:S01]  /*1b8f0*/  LDC R5, c[0x0][0x230] ;  /* 0x00008c00ff057b82 */ /* 0x000ee20000000800 */
[----:B------:R-:W-:-:S04]  /*1b900*/  IMAD.WIDE R30, R0, 0x4, R30 ;  /* 0x00000004001e7825 */ /* 0x000fc800078e021e */
[----:B--2---:R-:W-:Y:S02]  /*1b910*/  VIADD R4, R4, 0xffffff3d ;  /* 0xffffff3d04047836 */ /* 0x004fe40000000000 */
[----:B---3--:R-:W-:Y:S02]  /*1b920*/  VIADD R5, R5, 0xffffff3c ;  /* 0xffffff3c05057836 */ /* 0x008fe40000000000 */
[----:B------:R-:W-:-:S04]  /*1b930*/  IMAD.WIDE R28, R0, 0x4, R28 ;  /* 0x00000004001c7825 */ /* 0x000fc800078e021c */
[----:B----4-:R-:W-:-:S04]  /*1b940*/  IMAD.WIDE R20, R0, 0x4, R20 ;  /* 0x0000000400147825 */ /* 0x010fc800078e0214 */
[----:B------:R-:W-:-:S04]  /*1b950*/  IMAD.WIDE R18, R0, 0x4, R18 ;  /* 0x0000000400127825 */ /* 0x000fc800078e0212 */
[----:B------:R-:W-:-:S05]  /*1b960*/  IMAD.WIDE R42, R0, 0x4, R42 ;  /* 0x00000004002a7825 */ /* 0x000fca00078e022a */
[----:B------:R2:W-:Y:S04]  /*1b970*/  STL.64 [R1+0xde8], R42 ;  /* 0x000de82a01007387 */ /* 0x0005e80000100a00 */
[----:B------:R2:W-:Y:S01]  /*1b980*/  LDGSTS.E [R245+-0xc000], desc[UR52][R42.64], !P5 ;  /* 0xf40000002af57fae */ /* 0x0005e2000e921874 */
[----:B------:R-:W-:-:S03]  /*1b990*/  ISETP.GE.U32.AND P5, PT, R4, 0x7ffffebe, PT ;  /* 0x7ffffebe0400780c */ /* 0x000fc60003fa6070 */
[----:B------:R3:W-:Y:S01]  /*1b9a0*/  LDGSTS.E [R245+-0xbffc], desc[UR52][R18.64], !P4 ;  /* 0xf400400012f57fae */ /* 0x0007e2000e121874 */
[----:B--2---:R-:W2:Y:S01]  /*1b9b0*/  LDC R43, c[0x0][0x230] ;  /* 0x00008c00ff2b7b82 */ /* 0x004ea20000000800 */
[----:B------:R-:W-:Y:S01]  /*1b9c0*/  ISETP.GE.U32.AND P4, PT, R5, 0x7ffffebd, PT ;  /* 0x7ffffebd0500780c */ /* 0x000fe20003f86070 */
[----:B------:R-:W-:Y:S01]  /*1b9d0*/  VIADD R5, R8, 0xffffff1e ;  /* 0xffffff1e08057836 */ /* 0x000fe20000000000 */
[----:B------:R-:W-:Y:S01]  /*1b9e0*/  IADD3 R4, R9, -0xe1, RZ ;  /* 0xffffff1f09047810 */ /* 0x000fe20007ffe0ff */
[----:B------:R-:W-:Y:S01]  /*1b9f0*/  IMAD.WIDE R8, R0, 0x4, R22 ;  /* 0x0000000400087825 */ /* 0x000fe200078e0216 */
[----:B------:R3:W-:Y:S03]  /*1ba00*/  STL.64 [R1+0xde0], R18 ;  /* 0x000de01201007387 */ /* 0x0007e60000100a00 */
[----:B------:R-:W4:Y:S01]  /*1ba10*/  LDC R22, c[0x0][0x230] ;  /* 0x00008c00ff167b82 */ /* 0x000f220000000800 */
[----:B------:R-:W-:Y:S04]  /*1ba20*/  STL.64 [R1+0xdd8], R20 ;  /* 0x000dd81401007387 */ /* 0x000fe80000100a00 */
[----:B------:R-:W-:Y:S01]  /*1ba30*/  LDGSTS.E [R245+-0xbff8], desc[UR52][R20.64], !P0 ;  /* 0xf400800014f57fae */ /* 0x000fe2000c121874 */
[----:B------:R-:W-:Y:S01]  /*1ba40*/  ISETP.GE.U32.AND P0, PT, R4, 0x7ffffea0, PT ;  /* 0x7ffffea00400780c */ /* 0x000fe20003f06070 */
[----:B------:R-:W-:Y:S01]  /*1ba50*/  VIADD R4, R7, 0xffffff1d ;  /* 0xffffff1d07047836 */ /* 0x000fe20000000000 */
[----:B------:R-:W4:Y:S01]  /*1ba60*/  LDC R23, c[0x0][0x230] ;  /* 0x00008c00ff177b82 */ /* 0x000f220000000800 */
[----:B------:R-:W-:Y:S04]  /*1ba70*/  STL.64 [R1+0xdd0], R30 ;  /* 0x000dd01e01007387 */ /* 0x000fe80000100a00 */
[----:B------:R-:W-:Y:S01]  /*1ba80*/  LDGSTS.E [R245+-0xbff4], desc[UR52][R30.64], !P3 ;  /* 0xf400c0001ef57fae */ /* 0x000fe2000d921874 */
[----:B------:R-:W-:Y:S01]  /*1ba90*/  ISETP.GE.U32.AND P3, PT, R5, 0x7ffffe9f, PT ;  /* 0x7ffffe9f0500780c */ /* 0x000fe20003f66070 */
[----:B-1----:R-:W-:Y:S01]  /*1baa0*/  VIADD R5, R6, 0xffffff1c ;  /* 0xffffff1c06057836 */ /* 0x002fe20000000000 */
[----:B---3--:R-:W1:Y:S01]  /*1bab0*/  LDC R18, c[0x0][0x230] ;  /* 0x00008c00ff127b82 */ /* 0x008e620000000800 */
[----:B------:R3:W-:Y:S01]  /*1bac0*/  STL.64 [R1+0xdc8], R8 ;  /* 0x000dc80801007387 */ /* 0x0007e20000100a00 */
[----:B------:R-:W-:-:S03]  /*1bad0*/  IMAD.WIDE R6, R0, 0x4, R24 ;  /* 0x0000000400067825 */ /* 0x000fc600078e0218 */
[----:B------:R3:W-:Y:S01]  /*1bae0*/  LDGSTS.E [R245+-0x8000], desc[UR52][R8.64], !P2 ;  /* 0xf800000008f57fae */ /* 0x0007e2000d121874 */
[----:B------:R-:W-:Y:S02]  /*1baf0*/  ISETP.GE.U32.AND P2, PT, R4, 0x7ffffe9e, PT ;  /* 0x7ffffe9e0400780c */ /* 0x000fe40003f46070 */
[----:B--2---:R-:W-:Y:S01]  /*1bb00*/  IADD3 R4, R43, -0x85, RZ ;  /* 0xffffff7b2b047810 */ /* 0x004fe20007ffe0ff */
[----:B------:R-:W2:Y:S01]  /*1bb10*/  LDC R19, c[0x0][0x230] ;  /* 0x00008c00ff137b82 */ /* 0x000ea20000000800 */
[----:B---3--:R-:W-:-:S07]  /*1bb20*/  IMAD.WIDE R8, R0, 0x4, R32 ;  /* 0x0000000400087825 */ /* 0x008fce00078e0220 */
[----:B------:R-:W3:Y:S01]  /*1bb30*/  LDC R20, c[0x0][0x230] ;  /* 0x00008c00ff147b82 */ /* 0x000ee20000000800 */
[----:B------:R4:W-:Y:S04]  /*1bb40*/  STL.64 [R1+0xdc0], R8 ;  /* 0x000dc00801007387 */ /* 0x0009e80000100a00 */
[----:B------:R4:W-:Y:S03]  /*1bb50*/  LDGSTS.E [R245+-0x7ffc], desc[UR52][R8.64], !P6 ;  /* 0xf800400008f57fae */ /* 0x0009e6000f121874 */
[----:B------:R-:W3:Y:S01]  /*1bb60*/  LDC R21, c[0x0][0x230] ;  /* 0x00008c00ff157b82 */ /* 0x000ee20000000800 */
[----:B------:R1:W-:Y:S04]  /*1bb70*/  STL.64 [R1+0xdb8], R6 ;  /* 0x000db80601007387 */ /* 0x0003e80000100a00 */
[----:B------:R1:W-:Y:S03]  /*1bb80*/  LDGSTS.E [R245+-0x7ff8], desc[UR52][R6.64], !P5 ;  /* 0xf800800006f57fae */ /* 0x0003e6000e921874 */
[----:B------:R-:W3:Y:S01]  /*1bb90*/  LDC R24, c[0x0][0x230] ;  /* 0x00008c00ff187b82 */ /* 0x000ee20000000800 */
[----:B------:R-:W3:Y:S01]  /*1bba0*/  LDL.LU.64 R30, [R1+0xc8] ;  /* 0x0000c800011e7983 */ /* 0x000ee20000300a00 */
[----:B----4-:R-:W-:-:S03]  /*1bbb0*/  IMAD.WIDE R8, R0, 0x4, R26 ;  /* 0x0000000400087825 */ /* 0x010fc600078e021a */
[----:B------:R-:W4:Y:S01]  /*1bbc0*/  LDL.LU.64 R42, [R1+0xc0] ;  /* 0x0000c000012a7983 */ /* 0x000f220000300a00 */
[----:B-1----:R-:W-:-:S05]  /*1bbd0*/  IMAD.WIDE R6, R0, 0x4, R56 ;  /* 0x0000000400067825 */ /* 0x002fca00078e0238 */
[----:B------:R1:W-:Y:S04]  /*1bbe0*/  STL.64 [R1+0xdb0], R6 ;  /* 0x000db00601007387 */ /* 0x0003e80000100a00 */
[----:B------:R-:W-:Y:S04]  /*1bbf0*/  LDGSTS.E [R245+-0x7ff4], desc[UR52][R6.64], !P4 ;  /* 0xf800c00006f57fae */ /* 0x000fe8000e121874 */
[----:B------:R-:W-:Y:S01]  /*1bc00*/  LDGSTS.E [R245+-0x4000], desc[UR52][R8.64], !P0 ;  /* 0xfc00000008f57fae */ /* 0x000fe2000c121874 */
[----:B------:R-:W-:-:S03]  /*1bc10*/  ISETP.GE.U32.AND P5, PT, R4, 0x7ffffefc, PT ;  /* 0x7ffffefc0400780c */ /* 0x000fc60003fa6070 */
[----:B-1----:R-:W4:Y:S04]  /*1bc20*/  LDL.LU.64 R6, [R1+0xb8] ;  /* 0x0000b80001067983 */ /* 0x002f280000300a00 */
[----:B------:R1:W-:Y:S04]  /*1bc30*/  STL.64 [R1+0xda8], R8 ;  /* 0x000da80801007387 */ /* 0x0003e80000100a00 */
[----:B------:R3:W-:Y:S01]  /*1bc40*/  STL.64 [R1+0xda0], R28 ;  /* 0x000da01c01007387 */ /* 0x0007e20000100a00 */
[----:B------:R-:W-:Y:S01]  /*1bc50*/  ISETP.GE.U32.AND P6, PT, R5, 0x7ffffe9d, PT ;  /* 0x7ffffe9d0500780c */ /* 0x000fe20003fc6070 */
[----:B------:R-:W-:-:S02]  /*1bc60*/  IMAD.WIDE R26, R0, 0x4, R34 ;  /* 0x00000004001a7825 */ /* 0x000fc400078e0222 */
[----:B------:R3:W-:Y:S04]  /*1bc70*/  LDGSTS.E [R245+-0x3ffc], desc[UR52][R28.64], !P3 ;  /* 0xfc0040001cf57fae */ /* 0x0007e8000d921874 */
[----:B-1----:R-:W4:Y:S01]  /*1bc80*/  LDL.LU.64 R8, [R1+0xb0] ;  /* 0x0000b00001087983 */ /* 0x002f220000300a00 */
[----:B------:R-:W-:Y:S02]  /*1bc90*/  VIADD R4, R18, 0xffffff7a ;  /* 0xffffff7a12047836 */ /* 0x000fe40000000000 */
[----:B--2---:R-:W-:Y:S01]  /*1bca0*/  VIADD R5, R19, 0xffffff79 ;  /* 0xffffff7913057836 */ /* 0x004fe20000000000 */
[----:B------:R-:W1:Y:S02]  /*1bcb0*/  LDC R18, c[0x0][0x230] ;  /* 0x00008c00ff127b82 */ /* 0x000e640000000800 */
[----:B------:R-:W-:Y:S01]  /*1bcc0*/  ISETP.GE.U32.AND P4, PT, R4, 0x7ffffefb, PT ;  /* 0x7ffffefb0400780c */ /* 0x000fe20003f86070 */
[----:B---3--:R-:W-:Y:S01]  /*1bcd0*/  VIADD R4, R20, 0xffffff78 ;  /* 0xffffff7814047836 */ /* 0x008fe20000000000 */
[----:B------:R-:W-:-:S04]  /*1bce0*/  ISETP.GE.U32.AND P0, PT, R5, 0x7ffffefa, PT ;  /* 0x7ffffefa0500780c */ /* 0x000fc80003f06070 */
[----:B------:R-:W2:Y:S01]  /*1bcf0*/  LDC R19, c[0x0][0x230] ;  /* 0x00008c00ff137b82 */ /* 0x000ea20000000800 */
[----:B------:R-:W-:Y:S01]  /*1bd00*/  IADD3 R5, R22, -0xa5, RZ ;  /* 0xffffff5b16057810 */ /* 0x000fe20007ffe0ff */
[----:B------:R-:W-:Y:S01]  /*1bd10*/  IMAD.WIDE R28, R0, 0x4, R38 ;  /* 0x00000004001c7825 */ /* 0x000fe200078e0226 */
[----:B------:R-:W-:-:S05]  /*1bd20*/  ISETP.GE.U32.AND P3, PT, R4, 0x7ffffef9, PT ;  /* 0x7ffffef90400780c */ /* 0x000fca0003f66070 */
[----:B------:R-:W3:Y:S01]  /*1bd30*/  LDC R20, c[0x0][0x230] ;  /* 0x00008c00ff147b82 */ /* 0x000ee20000000800 */
[----:B------:R-:W-:-:S07]  /*1bd40*/  VIADD R4, R21, 0xffffff5a ;  /* 0xffffff5a15047836 */ /* 0x000fce0000000000 */
[----:B------:R-:W3:Y:S01]  /*1bd50*/  LDC R22, c[0x0][0x230] ;  /* 0x00008c00ff167b82 */ /* 0x000ee20000000800 */
[----:B------:R1:W-:Y:S04]  /*1bd60*/  STL.64 [R1+0xd98], R28 ;  /* 0x000d981c01007387 */ /* 0x0003e80000100a00 */
[----:B------:R1:W-:Y:S01]  /*1bd70*/  LDGSTS.E [R245+-0x3ff8], desc[UR52][R28.64], !P2 ;  /* 0xfc0080001cf57fae */ /* 0x0003e2000d121874 */
[----:B------:R-:W-:Y:S01]  /*1bd80*/  ISETP.GE.U32.AND P2, PT, R5, 0x7ffffedc, PT ;  /* 0x7ffffedc0500780c */ /* 0x000fe20003f46070 */
[----:B------:R-:W-:Y:S01]  /*1bd90*/  VIADD R5, R23, 0xffffff59 ;  /* 0xffffff5917057836 */ /* 0x000fe20000000000 */
[----:B------:R-:W3:Y:S01]  /*1bda0*/  LDC R21, c[0x0][0x230] ;  /* 0x00008c00ff157b82 */ /* 0x000ee20000000800 */
[----:B------:R4:W-:Y:S04]  /*1bdb0*/  STL.64 [R1+0xd90], R26 ;  /* 0x000d901a01007387 */ /* 0x0009e80000100a00 */
[----:B------:R4:W-:Y:S01]  /*1bdc0*/  LDGSTS.E [R245+-0x3ff4], desc[UR52][R26.64], !P6 ;  /* 0xfc00c0001af57fae */ /* 0x0009e2000f121874 */
[----:B------:R-:W-:Y:S01]  /*1bdd0*/  ISETP.GE.U32.AND P6, PT, R4, 0x7ffffedb, PT ;  /* 0x7ffffedb0400780c */ /* 0x000fe20003fc6070 */
[----:B------:R-:W-:Y:S01]  /*1bde0*/  VIADD R4, R24, 0xffffff58 ;  /* 0xffffff5818047836 */ /* 0x000fe20000000000 */
[----:B------:R-:W3:Y:S01]  /*1bdf0*/  LDC R23, c[0x0][0x230] ;  /* 0x00008c00ff177b82 */ /* 0x000ee20000000800 */
[----:B------:R-:W-:Y:S07]  /*1be00*/  STL.64 [R1+0x13d8], R244 ;  /* 0x0013d8f401007387 */ /* 0x000fee0000100a00 */
[----:B------:R-:W3:Y:S01]  /*1be10*/  LDC R24, c[0x0][0x230] ;  /* 0x00008c00ff187b82 */ /* 0x000ee20000000800 */
[----:B-1----:R-:W-:-:S04]  /*1be20*/  IMAD.WIDE R28, R0, 0x4, R30 ;  /* 0x00000004001c7825 */ /* 0x002fc800078e021e */
[----:B----4-:R-:W-:Y:S01]  /*1be30*/  IMAD.WIDE R26, R0, 0x4, R42 ;  /* 0x00000004001a7825 */ /* 0x010fe200078e022a */
[----:B------:R-:W-:Y:S04]  /*1be40*/  STL.64 [R1+0xdf0], R28 ;  /* 0x000df01c01007387 */ /* 0x000fe80000100a00 */
[----:B------:R-:W-:Y:S01]  /*1be50*/  LDGSTS.E [R252+-0x10000], desc[UR52][R28.64], !P5 ;  /* 0xf00000001cfc7fae */ /* 0x000fe2000e921874 */
[----:B------:R-:W-:-:S03]  /*1be60*/  ISETP.GE.U32.AND P5, PT, R5, 0x7ffffeda, PT ;  /* 0x7ffffeda0500780c */ /* 0x000fc60003fa6070 */
[----:B------:R1:W-:Y:S04]  /*1be70*/  STL.64 [R1+0xd88], R26 ;  /* 0x000d881a01007387 */ /* 0x0003e80000100a00 */
[----:B------:R1:W-:Y:S01]  /*1be80*/  LDGSTS.E [R252+-0xfffc], desc[UR52][R26.64], !P4 ;  /* 0xf00040001afc7fae */ /* 0x0003e2000e121874 */
[----:B------:R-:W-:Y:S01]  /*1be90*/  ISETP.GE.U32.AND P4, PT, R4, 0x7ffffed9, PT ;  /* 0x7ffffed90400780c */ /* 0x000fe20003f86070 */
[----:B--2---:R-:W-:Y:S01]  /*1bea0*/  VIADD R5, R19, 0xffffff3a ;  /* 0xffffff3a13057836 */ /* 0x004fe20000000000 */
[----:B------:R-:W-:Y:S01]  /*1beb0*/  IADD3 R4, R18, -0xc5, RZ ;  /* 0xffffff3b12047810 */ /* 0x000fe20007ffe0ff */
[----:B------:R-:W2:Y:S01]  /*1bec0*/  LDC R19, c[0x0][0x230] ;  /* 0x00008c00ff137b82 */ /* 0x000ea20000000800 */
[----:B-1----:R-:W-:-:S07]  /*1bed0*/  IMAD.WIDE R26, R0, 0x4, R6 ;  /* 0x00000004001a7825 */ /* 0x002fce00078e0206 */
[----:B------:R-:W1:Y:S01]  /*1bee0*/  LDC R18, c[0x0][0x230] ;  /* 0x00008c00ff127b82 */ /* 0x000e620000000800 */
[----:B------:R-:W-:Y:S01]  /*1bef0*/  IMAD.WIDE R6, R0, 0x4, R36 ;  /* 0x0000000400067825 */ /* 0x000fe200078e0224 */
[----:B------:R4:W-:Y:S04]  /*1bf00*/  STL.64 [R1+0xd80], R26 ;  /* 0x000d801a01007387 */ /* 0x0009e80000100a00 */
[----:B------:R4:W-:Y:S01]  /*1bf10*/  LDGSTS.E [R252+-0xfff8], desc[UR52][R26.64], !P0 ;  /* 0xf00080001afc7fae */ /* 0x0009e2000c121874 */
[----:B------:R-:W-:Y:S01]  /*1bf20*/  ISETP.GE.U32.AND P0, PT, R4, 0x7ffffebc, PT ;  /* 0x7ffffebc0400780c */ /* 0x000fe20003f06070 */
[----:B------:R-:W-:-:S05]  /*1bf30*/  IMAD.WIDE R8, R0, 0x4, R8 ;  /* 0x0000000400087825 */ /* 0x000fca00078e0208 */
[----:B------:R2:W-:Y:S01]  /*1bf40*/  STL.64 [R1+0xd78], R8 ;  /* 0x000d780801007387 */ /* 0x0005e20000100a00 */
[----:B---3--:R-:W-:Y:S02]  /*1bf50*/  VIADD R4, R20, 0xffffff39 ;  /* 0xffffff3914047836 */ /* 0x008fe40000000000 */
[----:B----4-:R-:W-:Y:S01]  /*1bf60*/  IMAD.WIDE R26, R0, 0x4, R76 ;  /* 0x00000004001a7825 */ /* 0x010fe200078e024c */
[----:B------:R2:W-:Y:S01]  /*1bf70*/  LDGSTS.E [R252+-0xfff4], desc[UR52][R8.64], !P3 ;  /* 0xf000c00008fc7fae */ /* 0x0005e2000d921874 */
[----:B------:R-:W-:Y:S01]  /*1bf80*/  ISETP.GE.U32.AND P3, PT, R5, 0x7ffffebb, PT ;  /* 0x7ffffebb0500780c */ /* 0x000fe20003f66070 */
[----:B------:R-:W3:Y:S02]  /*1bf90*/  LDC R20, c[0x0][0x230] ;  /* 0x00008c00ff147b82 */ /* 0x000ee40000000800 */
[----:B------:R4:W-:Y:S01]  /*1bfa0*/  STL.64 [R1+0xd68], R6 ;  /* 0x000d680601007387 */ /* 0x0009e20000100a00 */
[----:B------:R-:W-:-:S03]  /*1bfb0*/  VIADD R5, R22, 0xffffff38 ;  /* 0xffffff3816057836 */ /* 0x000fc60000000000 */
[----:B------:R4:W-:Y:S01]  /*1bfc0*/  LDGSTS.E [R252+-0xc000], desc[UR52][R6.64], !P2 ;  /* 0xf400000006fc7fae */ /* 0x0009e2000d121874 */
[----:B--2---:R-:W-:Y:S01]  /*1bfd0*/  IMAD.WIDE R8, R0, 0x4, R50 ;  /* 0x0000000400087825 */ /* 0x004fe200078e0232 */
[----:B------:R-:W-:Y:S01]  /*1bfe0*/  ISETP.GE.U32.AND P2, PT, R4, 0x7ffffeba, PT ;  /* 0x7ffffeba0400780c */ /* 0x000fe20003f46070 */
[----:B------:R-:W2:Y:S02]  /*1bff0*/  LDC R22, c[0x0][0x230] ;  /* 0x00008c00ff167b82 */ /* 0x000ea40000000800 */
[----:B----4-:R-:W-:Y:S01]  /*1c000*/  IMAD.WIDE R6, R0, 0x4, R40 ;  /* 0x0000000400067825 */ /* 0x010fe200078e0228 */
[----:B------:R4:W-:Y:S04]  /*1c010*/  STL.64 [R1+0xd60], R8 ;  /* 0x000d600801007387 */ /* 0x0009e80000100a00 */
[----:B------:R4:W-:Y:S01]  /*1c020*/  LDGSTS.E [R252+-0xbffc], desc[UR52][R8.64], !P6 ;  /* 0xf400400008fc7fae */ /* 0x0009e2000f121874 */
[----:B------:R-:W-:-:S03]  /*1c030*/  ISETP.GE.U32.AND P6, PT, R5, 0x7ffffeb9, PT ;  /* 0x7ffffeb90500780c */ /* 0x000fc60003fc6070 */
[----:B------:R1:W-:Y:S04]  /*1c040*/  STL.64 [R1+0xd58], R6 ;  /* 0x000d580601007387 */ /* 0x0003e80000100a00 */
[----:B------:R1:W-:Y:S01]  /*1c050*/  LDGSTS.E [R252+-0xbff8], desc[UR52][R6.64], !P5 ;  /* 0xf400800006fc7fae */ /* 0x0003e2000e921874 */
[----:B----4-:R-:W-:-:S04]  /*1c060*/  IMAD.WIDE R8, R0, 0x4, R52 ;  /* 0x0000000400087825 */ /* 0x010fc800078e0234 */
[C---:B-1----:R-:W-:Y:S01]  /*1c070*/  IMAD.WIDE R6, R0.reuse, 0x4, R44 ;  /* 0x0000000400067825 */ /* 0x042fe200078e022c */
[----:B------:R1:W-:Y:S04]  /*1c080*/  STL.64 [R1+0xd50], R8 ;  /* 0x000d500801007387 */ /* 0x0003e80000100a00 */
[----:B------:R1:W-:Y:S04]  /*1c090*/  LDGSTS.E [R252+-0xbff4], desc[UR52][R8.64], !P4 ;  /* 0xf400c00008fc7fae */ /* 0x0003e8000e121874 */
[----:B------:R4:W-:Y:S04]  /*1c0a0*/  STL.64 [R1+0xd48], R6 ;  /* 0x000d480601007387 */ /* 0x0009e80000100a00 */
[----:B------:R4:W-:Y:S01]  /*1c0b0*/  LDGSTS.E [R252+-0x8000], desc[UR52][R6.64], !P0 ;  /* 0xf800000006fc7fae */ /* 0x0009e2000c121874 */
[----:B-1----:R-:W-:-:S03]  /*1c0c0*/  IMAD.WIDE R8, R0, 0x4, R46 ;  /* 0x0000000400087825 */ /* 0x002fc600078e022e */
[----:B------:R-:W-:Y:S04]  /*1c0d0*/  STL.64 [R1+0xd40], R26 ;  /* 0x000d401a01007387 */ /* 0x000fe80000100a00 */
[----:B------:R-:W2:Y:S01]  /*1c0e0*/  LDL.LU.64 R30, [R1+0xa8] ;  /* 0x0000a800011e7983 */ /* 0x000ea20000300a00 */
[----:B----4-:R-:W-:-:S03]  /*1c0f0*/  IMAD.WIDE R6, R0, 0x4, R48 ;  /* 0x0000000400067825 */ /* 0x010fc600078e0230 */
[----:B------:R-:W-:Y:S04]  /*1c100*/  STL.64 [R1+0xd38], R8 ;  /* 0x000d380801007387 */ /* 0x000fe80000100a00 */
[----:B------:R1:W-:Y:S04]  /*1c110*/  LDGSTS.E [R252+-0x7ffc], desc[UR52][R26.64], !P3 ;  /* 0xf80040001afc7fae */ /* 0x0003e8000d921874 */
[----:B------:R4:W-:Y:S04]  /*1c120*/  STL.64 [R1+0xd30], R6 ;  /* 0x000d300601007387 */ /* 0x0009e80000100a00 */
[----:B------:R-:W-:Y:S04]  /*1c130*/  LDGSTS.E [R252+-0x7ff8], desc[UR52][R8.64], !P2 ;  /* 0xf800800008fc7fae */ /* 0x000fe8000d121874 */
[----:B------:R-:W2:Y:S04]  /*1c140*/  LDL.LU.64 R42, [R1+0xa0] ;  /* 0x0000a000012a7983 */ /* 0x000ea80000300a00 */
[----:B------:R-:W-:Y:S04]  /*1c150*/  LDGSTS.E [R252+-0x7ff4], desc[UR52][R6.64], !P6 ;  /* 0xf800c00006fc7fae */ /* 0x000fe8000f121874 */
[----:B----4-:R-:W4:Y:S04]  /*1c160*/  LDL.LU.64 R6, [R1+0x98] ;  /* 0x0000980001067983 */ /* 0x010f280000300a00 */
[----:B------:R-:W4:Y:S01]  /*1c170*/  LDL.LU.64 R8, [R1+0x90] ;  /* 0x0000900001087983 */ /* 0x000f220000300a00 */
[----:B------:R-:W-:Y:S01]  /*1c180*/  IADD3 R4, R21, -0xe5, RZ ;  /* 0xffffff1b15047810 */ /* 0x000fe20007ffe0ff */
[----:B------:R-:W-:Y:S01]  /*1c190*/  VIADD R5, R23, 0xffffff1a ;  /* 0xffffff1a17057836 */ /* 0x000fe20000000000 */
[----:B------:R-:W1:Y:S02]  /*1c1a0*/  LDC R21, c[0x0][0x230] ;  /* 0x00008c00ff157b82 */ /* 0x000e640000000800 */
[----:B------:R-:W-:Y:S01]  /*1c1b0*/  ISETP.GE.U32.AND P5, PT, R4, 0x7ffffe9c, PT ;  /* 0x7ffffe9c0400780c */ /* 0x000fe20003fa6070 */
[----:B------:R-:W-:-:S05]  /*1c1c0*/  VIADD R4, R24, 0xffffff19 ;  /* 0xffffff1918047836 */ /* 0x000fca0000000000 */
[----:B------:R-:W1:Y:S01]  /*1c1d0*/  LDC R23, c[0x0][0x230] ;  /* 0x00008c00ff177b82 */ /* 0x000e620000000800 */
[----:B------:R-:W-:Y:S02]  /*1c1e0*/  ISETP.GE.U32.AND P4, PT, R5, 0x7ffffe9b, PT ;  /* 0x7ffffe9b0500780c */ /* 0x000fe40003f86070 */
[----:B------:R-:W-:-:S05]  /*1c1f0*/  ISETP.GE.U32.AND P0, PT, R4, 0x7ffffe9a, PT ;  /* 0x7ffffe9a0400780c */ /* 0x000fca0003f06070 */
[----:B------:R-:W1:Y:S01]  /*1c200*/  LDC R24, c[0x0][0x230] ;  /* 0x00008c00ff187b82 */ /* 0x000e620000000800 */
[----:B------:R-:W-:Y:S01]  /*1c210*/  VIADD R4, R18, 0xffffff18 ;  /* 0xffffff1812047836 */ /* 0x000fe20000000000 */
[----:B------:R-:W-:Y:S01]  /*1c220*/  IADD3 R5, R19, -0x89, RZ ;  /* 0xffffff7713057810 */ /* 0x000fe20007ffe0ff */
[----:B------:R-:W-:-:S05]  /*1c230*/  IMAD.WIDE R28, R0, 0x4, R60 ;  /* 0x00000004001c7825 */ /* 0x000fca00078e023c */
[----:B------:R-:W1:Y:S01]  /*1c240*/  LDC R18, c[0x0][0x230] ;  /* 0x00008c00ff127b82 */ /* 0x000e620000000800 */
[----:B------:R-:W-:Y:S01]  /*1c250*/  ISETP.GE.U32.AND P3, PT, R4, 0x7ffffe99, PT ;  /* 0x7ffffe990400780c */ /* 0x000fe20003f66070 */
[----:B---3--:R-:W-:Y:S01]  /*1c260*/  VIADD R4, R20, 0xffffff76 ;  /* 0xffffff7614047836 */ /* 0x008fe20000000000 */
[----:B------:R-:W-:-:S05]  /*1c270*/  ISETP.GE.U32.AND P2, PT, R5, 0x7ffffef8, PT ;  /* 0x7ffffef80500780c */ /* 0x000fca0003f46070 */
[----:B------:R-:W3:Y:S01]  /*1c280*/  LDC R19, c[0x0][0x230] ;  /* 0x00008c00ff137b82 */ /* 0x000ee20000000800 */
[----:B--2---:R-:W-:Y:S01]  /*1c290*/  VIADD R5, R22, 0xffffff75 ;  /* 0xffffff7516057836 */ /* 0x004fe20000000000 */
[----:B------:R-:W-:Y:S01]  /*1c2a0*/  ISETP.GE.U32.AND P6, PT, R4, 0x7ffffef7, PT ;  /* 0x7ffffef70400780c */ /* 0x000fe20003fc6070 */
[----:B------:R2:W-:Y:S05]  /*1c2b0*/  LDGSTS.E [R252+-0x4000], desc[UR52][R28.64], !P5 ;  /* 0xfc0000001cfc7fae */ /* 0x0005ea000e921874 */
[----:B------:R-:W3:Y:S01]  /*1c2c0*/  LDC R20, c[0x0][0x230] ;  /* 0x00008c00ff147b82 */ /* 0x000ee20000000800 */
[----:B-1----:R-:W-:Y:S01]  /*1c2d0*/  IMAD.WIDE R26, R0, 0x4, R54 ;  /* 0x00000004001a7825 */ /* 0x002fe200078e0236 */
[----:B------:R-:W-:-:S06]  /*1c2e0*/  ISETP.GE.U32.AND P5, PT, R5, 0x7ffffef6, PT ;  /* 0x7ffffef60500780c */ /* 0x000fcc0003fa6070 */
[----:B------:R-:W1:Y:S01]  /*1c2f0*/  LDC R22, c[0x0][0x230] ;  /* 0x00008c00ff167b82 */ /* 0x000e620000000800 */
[----:B------:R-:W-:Y:S01]  /*1c300*/  VIADD R4, R21, 0xffffff74 ;  /* 0xffffff7415047836 */ /* 0x000fe20000000000 */
[----:B------:R-:W-:Y:S01]  /*1c310*/  IADD3 R5, R23, -0xa9, RZ ;  /* 0xffffff5717057810 */ /* 0x000fe20007ffe0ff */
[----:B------:R2:W-:Y:S04]  /*1c320*/  STL.64 [R1+0xd28], R28 ;  /* 0x000d281c01007387 */ /* 0x0005e80000100a00 */
[----:B------:R2:W-:Y:S01]  /*1c330*/  LDGSTS.E [R252+-0x3ffc], desc[UR52][R26.64], !P4 ;  /* 0xfc0040001afc7fae */ /* 0x0005e2000e121874 */
[----:B------:R-:W4:Y:S01]  /*1c340*/  LDC R21, c[0x0][0x230] ;  /* 0x00008c00ff157b82 */ /* 0x000f220000000800 */
[----:B------:R-:W-:Y:S02]  /*1c350*/  ISETP.GE.U32.AND P4, PT, R4, 0x7ffffef5, PT ;  /* 0x7ffffef50400780c */ /* 0x000fe40003f86070 */
[----:B------:R2:W-:Y:S05]  /*1c360*/  STL.64 [R1+0xd20], R26 ;  /* 0x000d201a01007387 */ /* 0x0005ea0000100a00 */
[----:B------:R-:W4:Y:S01]  /*1c370*/  LDC R23, c[0x0][0x230] ;  /* 0x00008c00ff177b82 */ /* 0x000f220000000800 */
[----:B--2---:R-:W-:-:S04]  /*1c380*/  IMAD.WIDE R28, R0, 0x4, R62 ;  /* 0x00000004001c7825 */ /* 0x004fc800078e023e */
[----:B------:R-:W-:Y:S02]  /*1c390*/  VIADD R4, R24, 0xffffff56 ;  /* 0xffffff5618047836 */ /* 0x000fe40000000000 */
[----:B------:R-:W-:Y:S01]  /*1c3a0*/  IMAD.WIDE R26, R0, 0x4, R58 ;  /* 0x00000004001a7825 */ /* 0x000fe200078e023a */
[----:B------:R2:W-:Y:S01]  /*1c3b0*/  STL.64 [R1+0xd18], R28 ;  /* 0x000d181c01007387 */ /* 0x0005e20000100a00 */
[----:B------:R-:W4:Y:S03]  /*1c3c0*/  LDC R24, c[0x0][0x230] ;  /* 0x00008c00ff187b82 */ /* 0x000f260000000800 */
[----:B------:R2:W-:Y:S01]  /*1c3d0*/  LDGSTS.E [R252+-0x3ff8], desc[UR52][R28.64], !P0 ;  /* 0xfc0080001cfc7fae */ /* 0x0005e2000c121874 */
[----:B------:R-:W-:Y:S01]  /*1c3e0*/  ISETP.GE.U32.AND P0, PT, R5, 0x7ffffed8, PT ;  /* 0x7ffffed80500780c */ /* 0x000fe20003f06070 */
[----:B---3--:R-:W-:Y:S02]  /*1c3f0*/  VIADD R5, R19, 0xffffff54 ;  /* 0xffffff5413057836 */ /* 0x008fe40000000000 */
[----:B------:R3:W-:Y:S01]  /*1c400*/  STL.64 [R1+0xd10], R26 ;  /* 0x000d101a01007387 */ /* 0x0007e20000100a00 */
[----:B------:R-:W4:Y:S03]  /*1c410*/  LDC R19, c[0x0][0x230] ;  /* 0x00008c00ff137b82 */ /* 0x000f260000000800 */
[----:B------:R3:W-:Y:S01]  /*1c420*/  LDGSTS.E [R252+-0x3ff4], desc[UR52][R26.64], !P3 ;  /* 0xfc00c0001afc7fae */ /* 0x0007e2000d921874 */
[----:B------:R-:W-:Y:S01]  /*1c430*/  ISETP.GE.U32.AND P3, PT, R4, 0x7ffffed7, PT ;  /* 0x7ffffed70400780c */ /* 0x000fe20003f66070 */
[----:B------:R-:W-:-:S03]  /*1c440*/  VIADD R4, R18, 0xffffff55 ;  /* 0xffffff5512047836 */ /* 0x000fc60000000000 */
[----:B------:R-:W4:Y:S01]  /*1c450*/  LDC R18, c[0x0][0x230] ;  /* 0x00008c00ff127b82 */ /* 0x000f220000000800 */
[----:B--2---:R-:W-:-:S05]  /*1c460*/  IMAD.WIDE R28, R0, 0x4, R30 ;  /* 0x00000004001c7825 */ /* 0x004fca00078e021e */
[----:B------:R-:W-:Y:S01]  /*1c470*/  LDGSTS.E [R251+-0x10000], desc[UR52][R28.64], !P2 ;  /* 0xf00000001cfb7fae */ /* 0x000fe2000d121874 */
[----:B------:R-:W-:-:S03]  /*1c480*/  ISETP.GE.U32.AND P2, PT, R4, 0x7ffffed6, PT ;  /* 0x7ffffed60400780c */ /* 0x000fc60003f46070 */
[----:B------:R-:W-:Y:S01]  /*1c490*/  STL.64 [R1+0xd70], R28 ;  /* 0x000d701c01007387 */ /* 0x000fe20000100a00 */
[----:B------:R-:W-:Y:S02]  /*1c4a0*/  IADD3 R4, R20, -0xc9, RZ ;  /* 0xffffff3714047810 */ /* 0x000fe40007ffe0ff */
[----:B------:R-:W2:Y:S01]  /*1c4b0*/  LDC R20, c[0x0][0x230] ;  /* 0x00008c00ff147b82 */ /* 0x000ea20000000800 */
[----:B---3--:R-:W-:-:S05]  /*1c4c0*/  IMAD.WIDE R26, R0, 0x4, R42 ;  /* 0x00000004001a7825 */ /* 0x008fca00078e022a */
[----:B------:R-:W-:Y:S01]  /*1c4d0*/  LDGSTS.E [R251+-0xfffc], desc[UR52][R26.64], !P6 ;  /* 0xf00040001afb7fae */ /* 0x000fe2000f121874 */
[----:B------:R-:W-:Y:S01]  /*1c4e0*/  ISETP.GE.U32.AND P6, PT, R5, 0x7ffffed5, PT ;  /* 0x7ffffed50500780c */ /* 0x000fe20003fc6070 */
[----:B-1----:R-:W-:Y:S02]  /*1c4f0*/  VIADD R5, R22, 0xffffff36 ;  /* 0xffffff3616057836 */ /* 0x002fe40000000000 */
[----:B------:R-:W-:Y:S01]  /*1c500*/  STL.64 [R1+0xd08], R26 ;  /* 0x000d081a01007387 */ /* 0x000fe20000100a00 */
[----:B------:R-:W1:Y:S01]  /*1c510*/  LDC R22, c[0x0][0x230] ;  /* 0x00008c00ff167b82 */ /* 0x000e620000000800 */
[----:B----4-:R-:W-:-:S04]  /*1c520*/  IMAD.WIDE R6, R0, 0x4, R6 ;  /* 0x0000000400067825 */ /* 0x010fc800078e0206 */
[----:B------:R-:W-:Y:S01]  /*1c530*/  IMAD.WIDE R8, R0, 0x4, R8 ;  /* 0x0000000400087825 */ /* 0x000fe200078e0208 */
[----:B------:R3:W-:Y:S04]  /*1c540*/  STL.64 [R1+0xd00], R6 ;  /* 0x000d000601007387 */ /* 0x0007e80000100a00 */
[----:B------:R3:W-:Y:S01]  /*1c550*/  LDGSTS.E [R251+-0xfff8], desc[UR52][R6.64], !P5 ;  /* 0xf000800006fb7fae */ /* 0x0007e2000e921874 */
[----:B------:R-:W-:Y:S01]  /*1c560*/  ISETP.GE.U32.AND P5, PT, R4, 0x7ffffeb8, PT ;  /* 0x7ffffeb80400780c */ /* 0x000fe20003fa6070 */
[----:B------:R-:W-:Y:S02]  /*1c570*/  VIADD R4, R21, 0xffffff35 ;  /* 0xffffff3515047836 */ /* 0x000fe40000000000 */
[----:B------:R4:W-:Y:S01]  /*1c580*/  LDGSTS.E [R251+-0xfff4], desc[UR52][R8.64], !P4 ;  /* 0xf000c00008fb7fae */ /* 0x0009e2000e121874 */
[----:B------:R-:W-:Y:S01]  /*1c590*/  ISETP.GE.U32.AND P4, PT, R5, 0x7ffffeb7, PT ;  /* 0x7ffffeb70500780c */ /* 0x000fe20003f86070 */
[----:B------:R-:W-:Y:S01]  /*1c5a0*/  VIADD R5, R23, 0xffffff34 ;  /* 0xffffff3417057836 */ /* 0x000fe20000000000 */
[----:B------:R-:W1:Y:S01]  /*1c5b0*/  LDC R21, c[0x0][0x230] ;  /* 0x00008c00ff157b82 */ /* 0x000e620000000800 */
[----:B------:R4:W-:Y:S01]  /*1c5c0*/  STL.64 [R1+0xcf8], R8 ;  /* 0x000cf80801007387 */ /* 0x0009e20000100a00 */
[----:B---3--:R-:W-:-:S06]  /*1c5d0*/  IMAD.WIDE R6, R0, 0x4, R64 ;  /* 0x0000000400067825 */ /* 0x008fcc00078e0240 */
[----:B------:R-:W3:Y:S01]  /*1c5e0*/  LDC R23, c[0x0][0x230] ;  /* 0x00008c00ff177b82 */ /* 0x000ee20000000800 */
[----:B------:R2:W-:Y:S01]  /*1c5f0*/  STL.64 [R1+0xcf0], R6 ;  /* 0x000cf00601007387 */ /* 0x0005e20000100a00 */
[----:B----4-:R-:W-:-:S03]  /*1c600*/  IMAD.WIDE R8, R0, 0x4, R72 ;  /* 0x0000000400087825 */ /* 0x010fc600078e0248 */
[----:B------:R2:W-:Y:S01]  /*1c610*/  LDGSTS.E [R251+-0xc000], desc[UR52][R6.64], !P0 ;  /* 0xf400000006fb7fae */ /* 0x0005e2000c121874 */
[----:B------:R-:W-:Y:S01]  /*1c620*/  ISETP.GE.U32.AND P0, PT, R4, 0x7ffffeb6, PT ;  /* 0x7ffffeb60400780c */ /* 0x000fe20003f06070 */
[C---:B------:R-:W-:Y:S02]  /*1c630*/  IMAD.WIDE R26, R0.reuse, 0x4, R92 ;  /* 0x00000004001a7825 */ /* 0x040fe400078e025c */
[----:B------:R4:W-:Y:S04]  /*1c640*/  STL.64 [R1+0xce8], R8 ;  /* 0x000ce80801007387 */ /* 0x0009e80000100a00 */
[----:B------:R4:W-:Y:S01]  /*1c650*/  LDGSTS.E [R251+-0xbffc], desc[UR52][R8.64], !P3 ;  /* 0xf400400008fb7fae */ /* 0x0009e2000d921874 */
[----:B--2---:R-:W-:Y:S01]  /*1c660*/  IMAD.WIDE R6, R0, 0x4, R66 ;  /* 0x0000000400067825 */ /* 0x004fe200078e0242 */
[----:B------:R-:W-:-:S04]  /*1c670*/  ISETP.GE.U32.AND P3, PT, R5, 0x7ffffeb5, PT ;  /* 0x7ffffeb50500780c */ /* 0x000fc80003f66070 */
[----:B------:R2:W-:Y:S01]  /*1c680*/  STL.64 [R1+0xce0], R6 ;  /* 0x000ce00601007387 */ /* 0x0005e20000100a00 */
[----:B----4-:R-:W-:-:S03]  /*1c690*/  IMAD.WIDE R8, R0, 0x4, R68 ;  /* 0x0000000400087825 */ /* 0x010fc600078e0244 */
[----:B------:R2:W-:Y:S04]  /*1c6a0*/  LDGSTS.E [R251+-0xbff8], desc[UR52][R6.64], !P2 ;  /* 0xf400800006fb7fae */ /* 0x0005e8000d121874 */
[----:B------:R-:W-:Y:S04]  /*1c6b0*/  STL.64 [R1+0xcd8], R26 ;  /* 0x000cd81a01007387 */ /* 0x000fe80000100a00 */
[----:B------:R-:W-:Y:S01]  /*1c6c0*/  LDGSTS.E [R251+-0xbff4], desc[UR52][R26.64], !P6 ;  /* 0xf400c0001afb7fae */ /* 0x000fe2000f121874 */
[----:B--2---:R-:W-:-:S03]  /*1c6d0*/  IMAD.WIDE R6, R0, 0x4, R70 ;  /* 0x0000000400067825 */ /* 0x004fc600078e0246 */
[----:B------:R2:W-:Y:S04]  /*1c6e0*/  STL.64 [R1+0xcc8], R8 ;  /* 0x000cc80801007387 */ /* 0x0005e80000100a00 */
[----:B------:R2:W-:Y:S04]  /*1c6f0*/  LDGSTS.E [R251+-0x8000], desc[UR52][R8.64], !P5 ;  /* 0xf800000008fb7fae */ /* 0x0005e8000e921874 */
[----:B------:R4:W-:Y:S04]  /*1c700*/  STL.64 [R1+0xcc0], R6 ;  /* 0x000cc00601007387 */ /* 0x0009e80000100a00 */
[----:B------:R4:W-:Y:S01]  /*1c710*/  LDGSTS.E [R251+-0x7ffc], desc[UR52][R6.64], !P4 ;  /* 0xf800400006fb7fae */ /* 0x0009e2000e121874 */
[----:B--2---:R-:W-:-:S03]  /*1c720*/  IMAD.WIDE R8, R0, 0x4, R126 ;  /* 0x0000000400087825 */ /* 0x004fc600078e027e */
[----:B------:R-:W2:Y:S01]  /*1c730*/  LDL.LU.64 R32, [R1+0x88] ;  /* 0x0000880001207983 */ /* 0x000ea20000300a00 */
[----:B----4-:R-:W-:-:S03]  /*1c740*/  IMAD.WIDE R6, R0, 0x4, R74 ;  /* 0x0000000400067825 */ /* 0x010fc600078e024a */
[----:B------:R-:W-:Y:S04]  /*1c750*/  STL.64 [R1+0xcb8], R8 ;  /* 0x000cb80801007387 */ /* 0x000fe80000100a00 */
[----:B------:R-:W-:Y:S04]  /*1c760*/  LDGSTS.E [R251+-0x7ff8], desc[UR52][R8.64], !P0 ;  /* 0xf800800008fb7fae */ /* 0x000fe8000c121874 */
[----:B------:R4:W-:Y:S04]  /*1c770*/  STL.64 [R1+0xcb0], R6 ;  /* 0x000cb00601007387 */ /* 0x0009e80000100a00 */
[----:B------:R-:W2:Y:S04]  /*1c780*/  LDL.LU.64 R42, [R1+0x80] ;  /* 0x00008000012a7983 */ /* 0x000ea80000300a00 */
[----:B------:R-:W-:Y:S04]  /*1c790*/  LDGSTS.E [R251+-0x7ff4], desc[UR52][R6.64], !P3 ;  /* 0xf800c00006fb7fae */ /* 0x000fe8000d921874 */
[----:B----4-:R-:W4:Y:S04]  /*1c7a0*/  LDL.LU.64 R6, [R1+0x78] ;  /* 0x0000780001067983 */ /* 0x010f280000300a00 */
[----:B------:R-:W4:Y:S01]  /*1c7b0*/  LDL.LU.64 R8, [R1+0x70] ;  /* 0x0000700001087983 */ /* 0x000f220000300a00 */
[----:B------:R-:W-:-:S02]  /*1c7c0*/  IADD3 R4, R24, -0xe9, RZ ;  /* 0xffffff1718047810 */ /* 0x000fc40007ffe0ff */
[----:B------:R-:W3:Y:S02]  /*1c7d0*/  LDC R24, c[0x0][0x230] ;  /* 0x00008c00ff187b82 */ /* 0x000ee40000000800 */
[----:B------:R-:W-:Y:S01]  /*1c7e0*/  ISETP.GE.U32.AND P2, PT, R4, 0x7ffffe98, PT ;  /* 0x7ffffe980400780c */ /* 0x000fe20003f46070 */
[----:B------:R-:W-:-:S05]  /*1c7f0*/  VIADD R4, R18, 0xffffff16 ;  /* 0xffffff1612047836 */ /* 0x000fca0000000000 */
[----:B------:R-:W3:Y:S01]  /*1c800*/  LDC R18, c[0x0][0x230] ;  /* 0x00008c00ff127b82 */ /* 0x000ee20000000800 */
[----:B------:R-:W-:Y:S01]  /*1c810*/  VIADD R5, R19, 0xffffff15 ;  /* 0xffffff1513057836 */ /* 0x000fe20000000000 */
[----:B------:R-:W-:Y:S01]  /*1c820*/  ISETP.GE.U32.AND P6, PT, R4, 0x7ffffe97, PT ;  /* 0x7ffffe970400780c */ /* 0x000fe20003fc6070 */
[----:B------:R-:W-:-:S05]  /*1c830*/  VIADD R4, R20, 0xffffff14 ;  /* 0xffffff1414047836 */ /* 0x000fca0000000000 */
[----:B------:R-:W3:Y:S01]  /*1c840*/  LDC R19, c[0x0][0x230] ;  /* 0x00008c00ff137b82 */ /* 0x000ee20000000800 */
[----:B------:R-:W-:Y:S02]  /*1c850*/  ISETP.GE.U32.AND P5, PT, R5, 0x7ffffe96, PT ;  /* 0x7ffffe960500780c */ /* 0x000fe40003fa6070 */
[----:B------:R-:W-:Y:S01]  /*1c860*/  ISETP.GE.U32.AND P4, PT, R4, 0x7ffffe95, PT ;  /* 0x7ffffe950400780c */ /* 0x000fe20003f86070 */
[----:B-1----:R-:W-:Y:S01]  /*1c870*/  VIADD R4, R21, 0xffffff72 ;  /* 0xffffff7215047836 */ /* 0x002fe20000000000 */
[----:B------:R-:W-:-:S03]  /*1c880*/  IADD3 R5, R22, -0x8d, RZ ;  /* 0xffffff7316057810 */ /* 0x000fc60007ffe0ff */
[----:B------:R-:W1:Y:S01]  /*1c890*/  LDC R20, c[0x0][0x230] ;  /* 0x00008c00ff147b82 */ /* 0x000e620000000800 */
[----:B------:R-:W-:Y:S01]  /*1c8a0*/  ISETP.GE.U32.AND P0, PT, R5, 0x7ffffef4, PT ;  /* 0x7ffffef40500780c */ /* 0x000fe20003f06070 */
[----:B------:R-:W-:Y:S01]  /*1c8b0*/  IMAD.WIDE R28, R0, 0x4, R82 ;  /* 0x00000004001c7825 */ /* 0x000fe200078e0252 */
[----:B------:R-:W-:-:S05]  /*1c8c0*/  ISETP.GE.U32.AND P3, PT, R4, 0x7ffffef3, PT ;  /* 0x7ffffef30400780c */ /* 0x000fca0003f66070 */
[----:B------:R-:W1:Y:S01]  /*1c8d0*/  LDC R22, c[0x0][0x230] ;  /* 0x00008c00ff167b82 */ /* 0x000e620000000800 */
[----:B---3--:R-:W-:Y:S01]  /*1c8e0*/  VIADD R5, R23, 0xffffff71 ;  /* 0xffffff7117057836 */ /* 0x008fe20000000000 */
[----:B------:R3:W-:Y:S01]  /*1c8f0*/  LDGSTS.E [R251+-0x4000], desc[UR52][R28.64], !P2 ;  /* 0xfc0000001cfb7fae */ /* 0x0007e2000d121874 */
[----:B------:R-:W-:-:S05]  /*1c900*/  IMAD.WIDE R26, R0, 0x4, R78 ;  /* 0x00000004001a7825 */ /* 0x000fca00078e024e */
[----:B------:R-:W2:Y:S01]  /*1c910*/  LDC R21, c[0x0][0x230] ;  /* 0x00008c00ff157b82 */ /* 0x000ea20000000800 */
[----:B------:R-:W-:Y:S01]  /*1c920*/  VIADD R4, R24, 0xffffff70 ;  /* 0xffffff7018047836 */ /* 0x000fe20000000000 */
[----:B------:R2:W-:Y:S06]  /*1c930*/  LDGSTS.E [R251+-0x3ffc], desc[UR52][R26.64], !P6 ;  /* 0xfc0040001afb7fae */ /* 0x0005ec000f121874 */
[----:B------:R-:W4:Y:S01]  /*1c940*/  LDC R23, c[0x0][0x230] ;  /* 0x00008c00ff177b82 */ /* 0x000f220000000800 */
[----:B------:R-:W-:Y:S01]  /*1c950*/  ISETP.GE.U32.AND P6, PT, R4, 0x7ffffef1, PT ;  /* 0x7ffffef10400780c */ /* 0x000fe20003fc6070 */
[----:B------:R-:W-:Y:S01]  /*1c960*/  IMAD.WIDE R30, R0, 0x4, R104 ;  /* 0x00000004001e7825 */ /* 0x000fe200078e0268 */
[----:B------:R-:W-:Y:S01]  /*1c970*/  IADD3 R4, R18, -0xad, RZ ;  /* 0xffffff5312047810 */ /* 0x000fe20007ffe0ff */
[----:B------:R3:W-:Y:S04]  /*1c980*/  STL.64 [R1+0xca8], R28 ;  /* 0x000ca81c01007387 */ /* 0x0007e80000100a00 */
[----:B------:R-:W4:Y:S01]  /*1c990*/  LDC R24, c[0x0][0x230] ;  /* 0x00008c00ff187b82 */ /* 0x000f220000000800 */
[----:B------:R2:W-:Y:S01]  /*1c9a0*/  STL.64 [R1+0xca0], R26 ;  /* 0x000ca01a01007387 */ /* 0x0005e20000100a00 */
[----:B------:R-:W-:Y:S01]  /*1c9b0*/  ISETP.GE.U32.AND P2, PT, R5, 0x7ffffef2, PT ;  /* 0x7ffffef20500780c */ /* 0x000fe20003f46070 */
[----:B------:R-:W-:-:S02]  /*1c9c0*/  VIADD R5, R19, 0xffffff52 ;  /* 0xffffff5213057836 */ /* 0x000fc40000000000 */
[----:B------:R-:W-:Y:S03]  /*1c9d0*/  LDGSTS.E [R251+-0x3ff8], desc[UR52][R30.64], !P5 ;  /* 0xfc0080001efb7fae */ /* 0x000fe6000e921874 */
[----:B------:R-:W4:Y:S01]  /*1c9e0*/  LDC R18, c[0x0][0x230] ;  /* 0x00008c00ff127b82 */ /* 0x000f220000000800 */
[----:B---3--:R-:W-:Y:S01]  /*1c9f0*/  IMAD.WIDE R28, R0, 0x4, R80 ;  /* 0x00000004001c7825 */ /* 0x008fe200078e0250 */
[----:B------:R-:W-:Y:S01]  /*1ca00*/  ISETP.GE.U32.AND P5, PT, R4, 0x7ffffed4, PT ;  /* 0x7ffffed40400780c */ /* 0x000fe20003fa6070 */
[----:B------:R-:W-:Y:S02]  /*1ca10*/  STL.64 [R1+0xc98], R30 ;  /* 0x000c981e01007387 */ /* 0x000fe40000100a00 */
[----:B-1----:R-:W-:-:S03]  /*1ca20*/  VIADD R4, R20, 0xffffff51 ;  /* 0xffffff5114047836 */ /* 0x002fc60000000000 */
[----:B------:R-:W1:Y:S01]  /*1ca30*/  LDC R19, c[0x0][0x230] ;  /* 0x00008c00ff137b82 */ /* 0x000e620000000800 */
[----:B------:R-:W-:Y:S04]  /*1ca40*/  STL.64 [R1+0xc90], R28 ;  /* 0x000c901c01007387 */ /* 0x000fe80000100a00 */
[----:B------:R-:W-:Y:S01]  /*1ca50*/  LDGSTS.E [R251+-0x3ff4], desc[UR52][R28.64], !P4 ;  /* 0xfc00c0001cfb7fae */ /* 0x000fe2000e121874 */
[----:B------:R-:W-:Y:S01]  /*1ca60*/  ISETP.GE.U32.AND P4, PT, R5, 0x7ffffed3, PT ;  /* 0x7ffffed30500780c */ /* 0x000fe20003f86070 */
[----:B------:R-:W-:Y:S01]  /*1ca70*/  VIADD R5, R22, 0xffffff50 ;  /* 0xffffff5016057836 */ /* 0x000fe20000000000 */
[----:B------:R-:W3:Y:S08]  /*1ca80*/  LDC R20, c[0x0][0x230] ;  /* 0x00008c00ff147b82 */ /* 0x000ef00000000800 */
[----:B------:R-:W3:Y:S01]  /*1ca90*/  LDC R22, c[0x0][0x230] ;  /* 0x00008c00ff167b82 */ /* 0x000ee20000000800 */
[----:B--2---:R-:W-:-:S05]  /*1caa0*/  IMAD.WIDE R26, R0, 0x4, R32 ;  /* 0x00000004001a7825 */ /* 0x004fca00078e0220 */
[----:B------:R2:W-:Y:S04]  /*1cab0*/  STL.64 [R1+0xcd0], R26 ;  /* 0x000cd01a01007387 */ /* 0x0005e80000100a00 */
[----:B------:R2:W-:Y:S01]  /*1cac0*/  LDGSTS.E [R250+-0x10000], desc[UR52][R26.64], !P0 ;  /* 0xf00000001afa7fae */ /* 0x0005e2000c121874 */
[----:B------:R-:W-:Y:S02]  /*1cad0*/  ISETP.GE.U32.AND P0, PT, R4, 0x7ffffed2, PT ;  /* 0x7ffffed20400780c */ /* 0x000fe40003f06070 */
[----:B------:R-:W-:Y:S02]  /*1cae0*/  IADD3 R4, R21, -0xcd, RZ ;  /* 0xffffff3315047810 */ /* 0x000fe40007ffe0ff */
[----:B------:R-:W3:Y:S01]  /*1caf0*/  LDC R21, c[0x0][0x230] ;  /* 0x00008c00ff157b82 */ /* 0x000ee20000000800 */
[----:B--2---:R-:W-:-:S05]  /*1cb00*/  IMAD.WIDE R26, R0, 0x4, R42 ;  /* 0x00000004001a7825 */ /* 0x004fca00078e022a */
[----:B------:R2:W-:Y:S04]  /*1cb10*/  STL.64 [R1+0xc88], R26 ;  /* 0x000c881a01007387 */ /* 0x0005e80000100a00 */
[----:B------:R2:W-:Y:S01]  /*1cb20*/  LDGSTS.E [R250+-0xfffc], desc[UR52][R26.64], !P3 ;  /* 0xf00040001afa7fae */ /* 0x0005e2000d921874 */
[----:B------:R-:W-:Y:S01]  /*1cb30*/  ISETP.GE.U32.AND P3, PT, R5, 0x7ffffed1, PT ;  /* 0x7ffffed10500780c */ /* 0x000fe20003f66070 */
[----:B----4-:R-:W-:-:S04]  /*1cb40*/  IMAD.WIDE R6, R0, 0x4, R6 ;  /* 0x0000000400067825 */ /* 0x010fc800078e0206 */
[----:B------:R-:W-:Y:S01]  /*1cb50*/  IMAD.WIDE R8, R0, 0x4, R8 ;  /* 0x0000000400087825 */ /* 0x000fe200078e0208 */
[----:B------:R4:W-:Y:S03]  /*1cb60*/  STL.64 [R1+0xc80], R6 ;  /* 0x000c800601007387 */ /* 0x0009e60000100a00 */
[----:B------:R-:W-:Y:S01]  /*1cb70*/  VIADD R5, R23, 0xffffff32 ;  /* 0xffffff3217057836 */ /* 0x000fe20000000000 */
[----:B------:R4:W-:Y:S01]  /*1cb80*/  LDGSTS.E [R250+-0xfff8], desc[UR52][R6.64], !P2 ;  /* 0xf000800006fa7fae */ /* 0x0009e2000d121874 */
[----:B------:R-:W-:Y:S01]  /*1cb90*/  ISETP.GE.U32.AND P2, PT, R4, 0x7ffffeb4, PT ;  /* 0x7ffffeb40400780c */ /* 0x000fe20003f46070 */
[----:B------:R-:W-:Y:S01]  /*1cba0*/  VIADD R4, R24, 0xffffff31 ;  /* 0xffffff3118047836 */ /* 0x000fe20000000000 */
[----:B------:R-:W3:Y:S01]  /*1cbb0*/  LDC R23, c[0x0][0x230] ;  /* 0x00008c00ff177b82 */ /* 0x000ee20000000800 */
[----:B------:R1:W-:Y:S01]  /*1cbc0*/  LDGSTS.E [R250+-0xfff4], desc[UR52][R8.64], !P6 ;  /* 0xf000c00008fa7fae */ /* 0x0003e2000f121874 */
[----:B------:R-:W-:Y:S01]  /*1cbd0*/  ISETP.GE.U32.AND P6, PT, R5, 0x7ffffeb3, PT ;  /* 0x7ffffeb30500780c */ /* 0x000fe20003fc6070 */
[----:B--2---:R-:W-:-:S04]  /*1cbe0*/  IMAD.WIDE R26, R0, 0x4, R114 ;  /* 0x00000004001a7825 */ /* 0x004fc800078e0272 */
[----:B----4-:R-:W-:Y:S01]  /*1cbf0*/  IMAD.WIDE R6, R0, 0x4, R84 ;  /* 0x0000000400067825 */ /* 0x010fe200078e0254 */
[----:B------:R2:W-:Y:S01]  /*1cc00*/  STL.64 [R1+0xc78], R8 ;  /* 0x000c780801007387 */ /* 0x0005e20000100a00 */
[----:B------:R-:W4:Y:S03]  /*1cc10*/  LDC R24, c[0x0][0x230] ;  /* 0x00008c00ff187b82 */ /* 0x000f260000000800 */
[----:B------:R2:W-:Y:S01]  /*1cc20*/  LDGSTS.E [R250+-0xc000], desc[UR52][R6.64], !P5 ;  /* 0xf400000006fa7fae */ /* 0x0005e2000e921874 */
[----:B------:R-:W-:Y:S01]  /*1cc30*/  ISETP.GE.U32.AND P5, PT, R4, 0x7ffffeb2, PT ;  /* 0x7ffffeb20400780c */ /* 0x000fe20003fa6070 */
[----:B------:R-:W-:Y:S02]  /*1cc40*/  VIADD R4, R18, 0xffffff30 ;  /* 0xffffff3012047836 */ /* 0x000fe40000000000 */
[----:B------:R2:W-:Y:S01]  /*1cc50*/  STL.64 [R1+0xc70], R6 ;  /* 0x000c700601007387 */ /* 0x0005e20000100a00 */
[----:B-1----:R-:W-:Y:S01]  /*1cc60*/  IADD3 R5, R19, -0xed, RZ ;  /* 0xffffff1313057810 */ /* 0x002fe20007ffe0ff */
[----:B------:R-:W1:Y:S01]  /*1cc70*/  LDC R18, c[0x0][0x230] ;  /* 0x00008c00ff127b82 */ /* 0x000e620000000800 */
[C---:B--2---:R-:W-:Y:S01]  /*1cc80*/  IMAD.WIDE R8, R0.reuse, 0x4, R86 ;  /* 0x0000000400087825 */ /* 0x044fe200078e0256 */
[----:B------:R-:W-:Y:S04]  /*1cc90*/  STL.64 [R1+0xc68], R26 ;  /* 0x000c681a01007387 */ /* 0x000fe80000100a00 */
[----:B------:R-:W-:Y:S01]  /*1cca0*/  LDGSTS.E [R250+-0xbffc], desc[UR52][R26.64], !P4 ;  /* 0xf40040001afa7fae */ /* 0x000fe2000e121874 */
[----:B------:R-:W-:-:S03]  /*1ccb0*/  IMAD.WIDE R6, R0, 0x4, R88 ;  /* 0x0000000400067825 */ /* 0x000fc600078e0258 */
[----:B------:R2:W-:Y:S01]  /*1ccc0*/  STL.64 [R1+0xc60], R8 ;  /* 0x000c600801007387 */ /* 0x0005e20000100a00 */
[----:B------:R-:W-:Y:S01]  /*1ccd0*/  ISETP.GE.U32.AND P4, PT, R4, 0x7ffffeb1, PT ;  /* 0x7ffffeb10400780c */ /* 0x000fe20003f86070 */
[----:B------:R-:W1:Y:S02]  /*1cce0*/  LDC R19, c[0x0][0x230] ;  /* 0x00008c00ff137b82 */ /* 0x000e640000000800 */
[----:B------:R2:W-:Y:S04]  /*1ccf0*/  LDGSTS.E [R250+-0xbff8], desc[UR52][R8.64], !P0 ;  /* 0xf400800008fa7fae */ /* 0x0005e8000c121874 */
[----:B------:R3:W-:Y:S04]  /*1cd00*/  STL.64 [R1+0xc58], R6 ;  /* 0x000c580601007387 */ /* 0x0007e80000100a00 */
[----:B------:R3:W-:Y:S01]  /*1cd10*/  LDGSTS.E [R250+-0xbff4], desc[UR52][R6.64], !P3 ;  /* 0xf400c00006fa7fae */ /* 0x0007e2000d921874 */
[----:B--2---:R-:W-:Y:S01]  /*1cd20*/  IMAD.WIDE R8, R0, 0x4, R100 ;  /* 0x0000000400087825 */ /* 0x004fe200078e0264 */
[----:B------:R-:W-:-:S03]  /*1cd30*/  ISETP.GE.U32.AND P0, PT, R5, 0x7ffffe94, PT ;  /* 0x7ffffe940500780c */ /* 0x000fc60003f06070 */
[C---:B---3--:R-:W-:Y:S01]  /*1cd40*/  IMAD.WIDE R6, R0.reuse, 0x4, R90 ;  /* 0x0000000400067825 */ /* 0x048fe200078e025a */
[----:B------:R2:W-:Y:S04]  /*1cd50*/  STL.64 [R1+0xc50], R8 ;  /* 0x000c500801007387 */ /* 0x0005e80000100a00 */
[----:B------:R2:W-:Y:S04]  /*1cd60*/  LDGSTS.E [R250+-0x8000], desc[UR52][R8.64], !P2 ;  /* 0xf800000008fa7fae */ /* 0x0005e8000d121874 */
[----:B------:R3:W-:Y:S04]  /*1cd70*/  STL.64 [R1+0xc48], R6 ;  /* 0x000c480601007387 */ /* 0x0007e80000100a00 */
[----:B------:R3:W-:Y:S01]  /*1cd80*/  LDGSTS.E [R250+-0x7ffc], desc[UR52][R6.64], !P6 ;  /* 0xf800400006fa7fae */ /* 0x0007e2000f121874 */
[----:B--2---:R-:W-:-:S03]  /*1cd90*/  IMAD.WIDE R8, R0, 0x4, R102 ;  /* 0x0000000400087825 */ /* 0x004fc600078e0266 */
[----:B------:R-:W2:Y:S01]  /*1cda0*/  LDL.LU.64 R30, [R1+0x68] ;  /* 0x00006800011e7983 */ /* 0x000ea20000300a00 */
[----:B---3--:R-:W-:-:S03]  /*1cdb0*/  IMAD.WIDE R6, R0, 0x4, R94 ;  /* 0x0000000400067825 */ /* 0x008fc600078e025e */
[----:B------:R3:W-:Y:S04]  /*1cdc0*/  STL.64 [R1+0xc40], R8 ;  /* 0x000c400801007387 */ /* 0x0007e80000100a00 */
[----:B------:R3:W-:Y:S04]  /*1cdd0*/  LDGSTS.E [R250+-0x7ff8], desc[UR52][R8.64], !P5 ;  /* 0xf800800008fa7fae */ /* 0x0007e8000e921874 */
[----:B------:R4:W-:Y:S04]  /*1cde0*/  STL.64 [R1+0xc38], R6 ;  /* 0x000c380601007387 */ /* 0x0009e80000100a00 */
[----:B------:R-:W-:Y:S04]  /*1cdf0*/  LDGSTS.E [R250+-0x7ff4], desc[UR52][R6.64], !P4 ;  /* 0xf800c00006fa7fae */ /* 0x000fe8000e121874 */
[----:B------:R-:W2:Y:S01]  /*1ce00*/  LDL.LU.64 R42, [R1+0x60] ;  /* 0x00006000012a7983 */ /* 0x000ea20000300a00 */
[----:B---3--:R-:W-:-:S05]  /*1ce10*/  IMAD.WIDE R8, R0, 0x4, R130 ;  /* 0x0000000400087825 */ /* 0x008fca00078e0282 */
[----:B------:R-:W-:Y:S04]  /*1ce20*/  LDGSTS.E [R250+-0x4000], desc[UR52][R8.64], !P0 ;  /* 0xfc00000008fa7fae */ /* 0x000fe8000c121874 */
[----:B----4-:R-:W3:Y:S04]  /*1ce30*/  LDL.LU.64 R6, [R1+0x58] ;  /* 0x0000580001067983 */ /* 0x010ee80000300a00 */
[----:B------:R4:W-:Y:S04]  /*1ce40*/  STL.64 [R1+0xc30], R8 ;  /* 0x000c300801007387 */ /* 0x0009e80000100a00 */
[----:B----4-:R-:W4:Y:S01]  /*1ce50*/  LDL.LU.64 R8, [R1+0x50] ;  /* 0x0000500001087983 */ /* 0x010f220000300a00 */
[----:B------:R-:W-:-:S02]  /*1ce60*/  VIADD R4, R20, 0xffffff12 ;  /* 0xffffff1214047836 */ /* 0x000fc40000000000 */
[----:B------:R-:W1:Y:S01]  /*1ce70*/  LDC R20, c[0x0][0x230] ;  /* 0x00008c00ff147b82 */ /* 0x000e620000000800 */
[----:B------:R-:W-:Y:S02]  /*1ce80*/  VIADD R5, R22, 0xffffff11 ;  /* 0xffffff1116057836 */ /* 0x000fe40000000000 */
[----:B------:R-:W-:Y:S01]  /*1ce90*/  ISETP.GE.U32.AND P3, PT, R4, 0x7ffffe93, PT ;  /* 0x7ffffe930400780c */ /* 0x000fe20003f66070 */
[----:B------:R-:W-:-:S04]  /*1cea0*/  VIADD R4, R21, 0xffffff10 ;  /* 0xffffff1015047836 */ /* 0x000fc80000000000 */
[----:B------:R-:W1:Y:S01]  /*1ceb0*/  LDC R22, c[0x0][0x230] ;  /* 0x00008c00ff167b82 */ /* 0x000e620000000800 */
[----:B------:R-:W-:Y:S02]  /*1cec0*/  ISETP.GE.U32.AND P2, PT, R5, 0x7ffffe92, PT ;  /* 0x7ffffe920500780c */ /* 0x000fe40003f46070 */
[----:B------:R-:W-:Y:S01]  /*1ced0*/  ISETP.GE.U32.AND P6, PT, R4, 0x7ffffe91, PT ;  /* 0x7ffffe910400780c */ /* 0x000fe20003fc6070 */
[----:B------:R-:W-:-:S04]  /*1cee0*/  VIADD R4, R24, 0xffffff6e ;  /* 0xffffff6e18047836 */ /* 0x000fc80000000000 */
[----:B------:R-:W1:Y:S01]  /*1cef0*/  LDC R21, c[0x0][0x230] ;  /* 0x00008c00ff157b82 */ /* 0x000e620000000800 */
[----:B------:R-:W-:Y:S02]  /*1cf00*/  IADD3 R5, R23, -0x91, RZ ;  /* 0xffffff6f17057810 */ /* 0x000fe40007ffe0ff */
[----:B------:R-:W-:-:S05]  /*1cf10*/  ISETP.GE.U32.AND P4, PT, R4, 0x7ffffeef, PT ;  /* 0x7ffffeef0400780c */ /* 0x000fca0003f86070 */
[----:B------:R-:W1:Y:S02]  /*1cf20*/  LDC R23, c[0x0][0x230] ;  /* 0x00008c00ff177b82 */ /* 0x000e640000000800 */
[----:B-1----:R-:W-:-:S06]  /*1cf30*/  VIADD R4, R18, 0xffffff6d ;  /* 0xffffff6d12047836 */ /* 0x002fcc0000000000 */
[----:B------:R-:W1:Y:S01]  /*1cf40*/  LDC R24, c[0x0][0x230] ;  /* 0x00008c00ff187b82 */ /* 0x000e620000000800 */
[----:B------:R-:W-:Y:S01]  /*1cf50*/  ISETP.GE.U32.AND P5, PT, R5, 0x7ffffef0, PT ;  /* 0x7ffffef00500780c */ /* 0x000fe20003fa6070 */
[----:B------:R-:W-:-:S06]  /*1cf60*/  IMAD.WIDE R28, R0, 0x4, R96 ;  /* 0x00000004001c7825 */ /* 0x000fcc00078e0260 */
[----:B------:R-:W3:Y:S01]  /*1cf70*/  LDC R18, c[0x0][0x230] ;  /* 0x00008c00ff127b82 */ /* 0x000ee20000000800 */
[----:B------:R-:W-:Y:S01]  /*1cf80*/  IMAD.WIDE R26, R0, 0x4, R98 ;  /* 0x00000004001a7825 */ /* 0x000fe200078e0262 */
[----:B------:R-:W-:Y:S01]  /*1cf90*/  ISETP.GE.U32.AND P0, PT, R4, 0x7ffffeee, PT ;  /* 0x7ffffeee0400780c */ /* 0x000fe20003f06070 */
[----:B------:R1:W-:Y:S02]  /*1cfa0*/  STL.64 [R1+0xc28], R28 ;  /* 0x000c281c01007387 */ /* 0x0003e40000100a00 */
[----:B------:R-:W-:Y:S01]  /*1cfb0*/  VIADD R5, R19, 0xffffff6c ;  /* 0xffffff6c13057836 */ /* 0x000fe20000000000 */
[----:B------:R-:W-:Y:S01]  /*1cfc0*/  IADD3 R4, R20, -0xb1, RZ ;  /* 0xffffff4f14047810 */ /* 0x000fe20007ffe0ff */
[----:B------:R1:W-:Y:S01]  /*1cfd0*/  LDGSTS.E [R250+-0x3ffc], desc[UR52][R28.64], !P3 ;  /* 0xfc0040001cfa7fae */ /* 0x0003e2000d921874 */
[----:B------:R-:W4:Y:S03]  /*1cfe0*/  LDC R19, c[0x0][0x230] ;  /* 0x00008c00ff137b82 */ /* 0x000f260000000800 */
[----:B------:R2:W-:Y:S01]  /*1cff0*/  STL.64 [R1+0xc20], R26 ;  /* 0x000c201a01007387 */ /* 0x0005e20000100a00 */
[----:B------:R-:W-:-:S03]  /*1d000*/  ISETP.GE.U32.AND P3, PT, R5, 0x7ffffeed, PT ;  /* 0x7ffffeed0500780c */ /* 0x000fc60003f66070 */
[----:B------:R2:W-:Y:S01]  /*1d010*/  LDGSTS.E [R250+-0x3ff8], desc[UR52][R26.64], !P2 ;  /* 0xfc0080001afa7fae */ /* 0x0005e2000d121874 */
[----:B------:R-:W4:Y:S01]  /*1d020*/  LDC R20, c[0x0][0x230] ;  /* 0x00008c00ff147b82 */ /* 0x000f220000000800 */
[----:B-1----:R-:W-:Y:S01]  /*1d030*/  IMAD.WIDE R28, R0, 0x4, R110 ;  /* 0x00000004001c7825 */ /* 0x002fe200078e026e */
[----:B------:R-:W-:-:S03]  /*1d040*/  ISETP.GE.U32.AND P2, PT, R4, 0x7ffffed0, PT ;  /* 0x7ffffed00400780c */ /* 0x000fc60003f46070 */
[----:B------:R-:W-:Y:S01]  /*1d050*/  VIADD R5, R22, 0xffffff4e ;  /* 0xffffff4e16057836 */ /* 0x000fe20000000000 */
[----:B------:R-:W-:Y:S01]  /*1d060*/  STL.64 [R1+0xc18], R28 ;  /* 0x000c181c01007387 */ /* 0x000fe20000100a00 */
[----:B------:R-:W-:Y:S01]  /*1d070*/  VIADD R4, R21, 0xffffff4d ;  /* 0xffffff4d15047836 */ /* 0x000fe20000000000 */
[----:B------:R-:W1:Y:S02]  /*1d080*/  LDC R22, c[0x0][0x230] ;  /* 0x00008c00ff167b82 */ /* 0x000e640000000800 */
[----:B------:R-:W-:Y:S01]  /*1d090*/  LDGSTS.E [R250+-0x3ff4], desc[UR52][R28.64], !P6 ;  /* 0xfc00c0001cfa7fae */ /* 0x000fe2000f121874 */
[----:B------:R-:W-:Y:S01]  /*1d0a0*/  ISETP.GE.U32.AND P6, PT, R5, 0x7ffffecf, PT ;  /* 0x7ffffecf0500780c */ /* 0x000fe20003fc6070 */
[----:B------:R-:W-:-:S04]  /*1d0b0*/  VIADD R5, R23, 0xffffff4c ;  /* 0xffffff4c17057836 */ /* 0x000fc80000000000 */
[----:B------:R-:W1:Y:S08]  /*1d0c0*/  LDC R21, c[0x0][0x230] ;  /* 0x00008c00ff157b82 */ /* 0x000e700000000800 */
[----:B------:R-:W1:Y:S01]  /*1d0d0*/  LDC R23, c[0x0][0x230] ;  /* 0x00008c00ff177b82 */ /* 0x000e620000000800 */
[----:B--2---:R-:W-:-:S05]  /*1d0e0*/  IMAD.WIDE R26, R0, 0x4, R30 ;  /* 0x00000004001a7825 */ /* 0x004fca00078e021e */
[----:B------:R2:W-:Y:S04]  /*1d0f0*/  STL.64 [R1+0xc10], R26 ;  /* 0x000c101a01007387 */ /* 0x0005e80000100a00 */
[----:B------:R2:W-:Y:S01]  /*1d100*/  LDGSTS.E [R249+-0x10000], desc[UR52][R26.64], !P5 ;  /* 0xf00000001af97fae */ /* 0x0005e2000e921874 */
[----:B------:R-:W-:Y:S02]  /*1d110*/  ISETP.GE.U32.AND P5, PT, R4, 0x7ffffece, PT ;  /* 0x7ffffece0400780c */ /* 0x000fe40003fa6070 */
[----:B------:R-:W-:Y:S01]  /*1d120*/  IADD3 R4, R24, -0xd1, RZ ;  /* 0xffffff2f18047810 */ /* 0x000fe20007ffe0ff */
[----:B------:R-:W-:Y:S01]  /*1d130*/  STL.64 [R1+0x12b0], R250 ;  /* 0x0012b0fa01007387 */ /* 0x000fe20000100a00 */
[----:B------:R-:W1:Y:S01]  /*1d140*/  LDC R24, c[0x0][0x230] ;  /* 0x00008c00ff187b82 */ /* 0x000e620000000800 */
[----:B--2---:R-:W-:-:S05]  /*1d150*/  IMAD.WIDE R26, R0, 0x4, R42 ;  /* 0x00000004001a7825 */ /* 0x004fca00078e022a */
[----:B------:R4:W-:Y:S04]  /*1d160*/  STL.64 [R1+0xc08], R26 ;  /* 0x000c081a01007387 */ /* 0x0009e80000100a00 */
[----:B------:R4:W-:Y:S01]  /*1d170*/  LDGSTS.E [R249+-0xfffc], desc[UR52][R26.64], !P4 ;  /* 0xf00040001af97fae */ /* 0x0009e2000e121874 */
[----:B---3--:R-:W-:Y:S01]  /*1d180*/  IMAD.WIDE R6, R0, 0x4, R6 ;  /* 0x0000000400067825 */ /* 0x008fe200078e0206 */
[----:B------:R-:W-:-:S04]  /*1d190*/  ISETP.GE.U32.AND P4, PT, R5, 0x7ffffecd, PT ;  /* 0x7ffffecd0500780c */ /* 0x000fc80003f86070 */
[----:B------:R2:W-:Y:S01]  /*1d1a0*/  LDGSTS.E [R249+-0xfff8], desc[UR52][R6.64], !P0 ;  /* 0xf000800006f97fae */ /* 0x0005e2000c121874 */
[----:B------:R-:W-:Y:S01]  /*1d1b0*/  ISETP.GE.U32.AND P0, PT, R4, 0x7ffffeb0, PT ;  /* 0x7ffffeb00400780c */ /* 0x000fe20003f06070 */
[----:B------:R-:W-:Y:S02]  /*1d1c0*/  VIADD R4, R18, 0xffffff2e ;  /* 0xffffff2e12047836 */ /* 0x000fe40000000000 */
[----:B------:R2:W-:Y:S01]  /*1d1d0*/  STL.64 [R1+0xc00], R6 ;  /* 0x000c000601007387 */ /* 0x0005e20000100a00 */
[C---:B----4-:R-:W-:Y:S01]  /*1d1e0*/  IMAD.WIDE R26, R0.reuse, 0x4, R8 ;  /* 0x00000004001a7825 */ /* 0x050fe200078e0208 */
[----:B------:R-:W3:Y:S03]  /*1d1f0*/  LDC R18, c[0x0][0x230] ;  /* 0x00008c00ff127b82 */ /* 0x000ee60000000800 */
[C---:B------:R-:W-:Y:S01]  /*1d200*/  IMAD.WIDE R8, R0.reuse, 0x4, R106 ;  /* 0x0000000400087825 */ /* 0x040fe200078e026a */
[----:B------:R4:W-:Y:S03]  /*1d210*/  STL.64 [R1+0xbf8], R26 ;  /* 0x000bf81a01007387 */ /* 0x0009e60000100a00 */
[----:B--2---:R-:W-:Y:S01]  /*1d220*/  IMAD.WIDE R6, R0, 0x4, R108 ;  /* 0x0000000400067825 */ /* 0x004fe200078e026c */
[----:B------:R4:W-:Y:S01]  /*1d230*/  LDGSTS.E [R249+-0xfff4], desc[UR52][R26.64], !P3 ;  /* 0xf000c0001af97fae */ /* 0x0009e2000d921874 */
[----:B------:R-:W-:-:S03]  /*1d240*/  ISETP.GE.U32.AND P3, PT, R4, 0x7ffffeaf, PT ;  /* 0x7ffffeaf0400780c */ /* 0x000fc60003f66070 */
[----:B------:R2:W-:Y:S01]  /*1d250*/  STL.64 [R1+0xbf0], R8 ;  /* 0x000bf00801007387 */ /* 0x0005e20000100a00 */
[----:B------:R-:W-:-:S03]  /*1d260*/  VIADD R5, R19, 0xffffff2d ;  /* 0xffffff2d13057836 */ /* 0x000fc60000000000 */
[----:B------:R2:W-:Y:S01]  /*1d270*/  LDGSTS.E [R249+-0xc000], desc[UR52][R8.64], !P2 ;  /* 0xf400000008f97fae */ /* 0x0005e2000d121874 */
[----:B------:R-:W-:-:S03]  /*1d280*/  VIADD R4, R20, 0xffffff2c ;  /* 0xffffff2c14047836 */ /* 0x000fc60000000000 */
[----:B------:R1:W-:Y:S01]  /*1d290*/  STL.64 [R1+0xbe8], R6 ;  /* 0x000be80601007387 */ /* 0x0003e20000100a00 */
[----:B------:R-:W-:Y:S01]  /*1d2a0*/  ISETP.GE.U32.AND P2, PT, R5, 0x7ffffeae, PT ;  /* 0x7ffffeae0500780c */ /* 0x000fe20003f46070 */
[C---:B----4-:R-:W-:Y:S01]  /*1d2b0*/  IMAD.WIDE R26, R0.reuse, 0x4, R120 ;  /* 0x00000004001a7825 */ /* 0x050fe200078e0278 */
[----:B------:R-:W4:Y:S01]  /*1d2c0*/  LDC R19, c[0x0][0x230] ;  /* 0x00008c00ff137b82 */ /* 0x000f220000000800 */
[----:B------:R1:W-:Y:S02]  /*1d2d0*/  LDGSTS.E [R249+-0xbffc], desc[UR52][R6.64], !P6 ;  /* 0xf400400006f97fae */ /* 0x0003e4000f121874 */
[----:B--2---:R-:W-:Y:S01]  /*1d2e0*/  IMAD.WIDE R8, R0, 0x4, R122 ;  /* 0x0000000400087825 */ /* 0x004fe200078e027a */
[----:B------:R-:W-:-:S04]  /*1d2f0*/  ISETP.GE.U32.AND P6, PT, R4, 0x7ffffead, PT ;  /* 0x7ffffead0400780c */ /* 0x000fc80003fc6070 */
[----:B------:R-:W2:Y:S01]  /*1d300*/  LDC R20, c[0x0][0x230] ;  /* 0x00008c00ff147b82 */ /* 0x000ea20000000800 */
[----:B------:R3:W-:Y:S01]  /*1d310*/  STL.64 [R1+0xbe0], R8 ;  /* 0x000be00801007387 */ /* 0x0007e20000100a00 */
[----:B-1----:R-:W-:-:S03]  /*1d320*/  IMAD.WIDE R6, R0, 0x4, R112 ;  /* 0x0000000400067825 */ /* 0x002fc600078e0270 */
[----:B------:R3:W-:Y:S04]  /*1d330*/  LDGSTS.E [R249+-0xbff8], desc[UR52][R8.64], !P5 ;  /* 0xf400800008f97fae */ /* 0x0007e8000e921874 */
[----:B------:R1:W-:Y:S04]  /*1d340*/  STL.64 [R1+0xbd8], R6 ;  /* 0x000bd80601007387 */ /* 0x0003e80000100a00 */
[----:B------:R1:W-:Y:S01]  /*1d350*/  LDGSTS.E [R249+-0xbff4], desc[UR52][R6.64], !P4 ;  /* 0xf400c00006f97fae */ /* 0x0003e2000e121874 */
[----:B---3--:R-:W-:-:S05]  /*1d360*/  IMAD.WIDE R8, R0, 0x4, R124 ;  /* 0x0000000400087825 */ /* 0x008fca00078e027c */
[----:B------:R3:W-:Y:S01]  /*1d370*/  STL.64 [R1+0xbd0], R8 ;  /* 0x000bd00801007387 */ /* 0x0007e20000100a00 */
[----:B-1----:R-:W-:-:S03]  /*1d380*/  IMAD.WIDE R6, R0, 0x4, R116 ;  /* 0x0000000400067825 */ /* 0x002fc600078e0274 */
[----:B------:R3:W-:Y:S04]  /*1d390*/  LDGSTS.E [R249+-0x8000], desc[UR52][R8.64], !P0 ;  /* 0xf800000008f97fae */ /* 0x0007e8000c121874 */
[----:B------:R1:W-:Y:S04]  /*1d3a0*/  STL.64 [R1+0xbc8], R6 ;  /* 0x000bc80601007387 */ /* 0x0003e80000100a00 */
[----:B------:R1:W-:Y:S01]  /*1d3b0*/  LDGSTS.E [R249+-0x7ffc], desc[UR52][R6.64], !P3 ;  /* 0xf800400006f97fae */ /* 0x0003e2000d921874 */
[----:B---3--:R-:W-:-:S03]  /*1d3c0*/  IMAD.WIDE R8, R0, 0x4, R150 ;  /* 0x0000000400087825 */ /* 0x008fc600078e0296 */
[----:B------:R-:W3:Y:S04]  /*1d3d0*/  LDL.LU.64 R30, [R1+0x48] ;  /* 0x00004800011e7983 */ /* 0x000ee80000300a00 */
[----:B------:R4:W-:Y:S01]  /*1d3e0*/  STL.64 [R1+0xbc0], R8 ;  /* 0x000bc00801007387 */ /* 0x0009e20000100a00 */
[----:B-1----:R-:W-:-:S03]  /*1d3f0*/  IMAD.WIDE R6, R0, 0x4, R118 ;  /* 0x0000000400067825 */ /* 0x002fc600078e0276 */
[----:B------:R-:W3:Y:S04]  /*1d400*/  LDL.LU.64 R42, [R1+0x40] ;  /* 0x00004000012a7983 */ /* 0x000ee80000300a00 */
[----:B------:R1:W-:Y:S04]  /*1d410*/  STL.64 [R1+0xbb8], R6 ;  /* 0x000bb80601007387 */ /* 0x0003e80000100a00 */
[----:B------:R-:W-:Y:S04]  /*1d420*/  LDGSTS.E [R249+-0x7ff8], desc[UR52][R8.64], !P2 ;  /* 0xf800800008f97fae */ /* 0x000fe8000d121874 */
[----:B------:R2:W-:Y:S04]  /*1d430*/  STL.64 [R1+0xbb0], R26 ;  /* 0x000bb01a01007387 */ /* 0x0005e80000100a00 */
[----:B------:R-:W-:Y:S04]  /*1d440*/  LDGSTS.E [R249+-0x7ff4], desc[UR52][R6.64], !P6 ;  /* 0xf800c00006f97fae */ /* 0x000fe8000f121874 */
[----:B----4-:R-:W4:Y:S04]  /*1d450*/  LDL.LU.64 R8, [R1+0x38] ;  /* 0x0000380001087983 */ /* 0x010f280000300a00 */
[----:B-1----:R-:W4:Y:S01]  /*1d460*/  LDL.LU.64 R6, [R1+0x30] ;  /* 0x0000300001067983 */ /* 0x002f220000300a00 */
[----:B------:R-:W-:-:S02]  /*1d470*/  IADD3 R5, R22, -0xf1, RZ ;  /* 0xffffff0f16057810 */ /* 0x000fc40007ffe0ff */
[----:B------:R-:W1:Y:S01]  /*1d480*/  LDC R22, c[0x0][0x230] ;  /* 0x00008c00ff167b82 */ /* 0x000e620000000800 */
[----:B------:R-:W-:Y:S01]  /*1d490*/  VIADD R4, R21, 0xffffff0e ;  /* 0xffffff0e15047836 */ /* 0x000fe20000000000 */
[----:B------:R-:W-:Y:S01]  /*1d4a0*/  ISETP.GE.U32.AND P5, PT, R5, 0x7ffffe90, PT ;  /* 0x7ffffe900500780c */ /* 0x000fe20003fa6070 */
[----:B------:R-:W-:-:S05]  /*1d4b0*/  VIADD R5, R23, 0xffffff0d ;  /* 0xffffff0d17057836 */ /* 0x000fca0000000000 */
[----:B------:R-:W1:Y:S01]  /*1d4c0*/  LDC R21, c[0x0][0x230] ;  /* 0x00008c00ff157b82 */ /* 0x000e620000000800 */
[----:B------:R-:W-:Y:S01]  /*1d4d0*/  ISETP.GE.U32.AND P4, PT, R4, 0x7ffffe8f, PT ;  /* 0x7ffffe8f0400780c */ /* 0x000fe20003f86070 */
[----:B------:R-:W-:Y:S02]  /*1d4e0*/  VIADD R4, R24, 0xffffff0c ;  /* 0xffffff0c18047836 */ /* 0x000fe40000000000 */
[----:B------:R-:W-:-:S03]  /*1d4f0*/  IMAD.WIDE R28, R0, 0x4, R132 ;  /* 0x00000004001c7825 */ /* 0x000fc600078e0284 */
[----:B------:R1:W-:Y:S01]  /*1d500*/  LDGSTS.E [R249+-0x4000], desc[UR52][R26.64], !P5 ;  /* 0xfc0000001af97fae */ /* 0x0003e2000e921874 */
[----:B------:R-:W1:Y:S01]  /*1d510*/  LDC R23, c[0x0][0x230] ;  /* 0x00008c00ff177b82 */ /* 0x000e620000000800 */
[----:B------:R-:W-:Y:S02]  /*1d520*/  ISETP.GE.U32.AND P3, PT, R4, 0x7ffffe8d, PT ;  /* 0x7ffffe8d0400780c */ /* 0x000fe40003f66070 */
[----:B------:R-:W-:-:S05]  /*1d530*/  ISETP.GE.U32.AND P0, PT, R5, 0x7ffffe8e, PT ;  /* 0x7ffffe8e0500780c */ /* 0x000fca0003f06070 */
[----:B------:R-:W1:Y:S01]  /*1d540*/  LDC R24, c[0x0][0x230] ;  /* 0x00008c00ff187b82 */ /* 0x000e620000000800 */
[----:B------:R-:W-:Y:S01]  /*1d550*/  IADD3 R4, R18, -0x95, RZ ;  /* 0xffffff6b12047810 */ /* 0x000fe20007ffe0ff */
[----:B------:R-:W-:Y:S01]  /*1d560*/  VIADD R5, R19, 0xffffff6a ;  /* 0xffffff6a13057836 */ /* 0x000fe20000000000 */
[----:B------:R1:W-:Y:S05]  /*1d570*/  LDGSTS.E [R249+-0x3ffc], desc[UR52][R28.64], !P4 ;  /* 0xfc0040001cf97fae */ /* 0x0003ea000e121874 */
[----:B------:R-:W3:Y:S01]  /*1d580*/  LDC R18, c[0x0][0x230] ;  /* 0x00008c00ff127b82 */ /* 0x000ee20000000800 */
[----:B------:R-:W-:Y:S01]  /*1d590*/  ISETP.GE.U32.AND P2, PT, R4, 0x7ffffeec, PT ;  /* 0x7ffffeec0400780c */ /* 0x000fe20003f46070 */
[----:B--2---:R-:W-:Y:S01]  /*1d5a0*/  VIADD R4, R20, 0xffffff69 ;  /* 0xffffff6914047836 */ /* 0x004fe20000000000 */
[----:B------:R-:W-:Y:S01]  /*1d5b0*/  ISETP.GE.U32.AND P6, PT, R5, 0x7ffffeeb, PT ;  /* 0x7ffffeeb0500780c */ /* 0x000fe20003fc6070 */
[----:B-1----:R-:W-:-:S04]  /*1d5c0*/  VIADD R5, R22, 0xffffff68 ;  /* 0xffffff6816057836 */ /* 0x002fc80000000000 */
[----:B------:R-:W1:Y:S01]  /*1d5d0*/  LDC R19, c[0x0][0x230] ;  /* 0x00008c00ff137b82 */ /* 0x000e620000000800 */
[----:B------:R-:W-:Y:S01]  /*1d5e0*/  ISETP.GE.U32.AND P5, PT, R4, 0x7ffffeea, PT ;  /* 0x7ffffeea0400780c */ /* 0x000fe20003fa6070 */
[----:B------:R-:W-:-:S06]  /*1d5f0*/  IMAD.WIDE R26, R0, 0x4, R128 ;  /* 0x00000004001a7825 */ /* 0x000fcc00078e0280 */
[----:B------:R-:W2:Y:S01]  /*1d600*/  LDC R20, c[0x0][0x230] ;  /* 0x00008c00ff147b82 */ /* 0x000ea20000000800 */
[----:B------:R-:W-:Y:S01]  /*1d610*/  IADD3 R4, R21, -0xb5, RZ ;  /* 0xffffff4b15047810 */ /* 0x000fe20007ffe0ff */
[----:B------:R1:W-:Y:S06]  /*1d620*/  STL.64 [R1+0xba8], R28 ;  /* 0x000ba81c01007387 */ /* 0x0003ec0000100a00 */
[----:B------:R-:W2:Y:S01]  /*1d630*/  LDC R22, c[0x0][0x230] ;  /* 0x00008c00ff167b82 */ /* 0x000ea20000000800 */
[----:B------:R-:W-:Y:S01]  /*1d640*/  ISETP.GE.U32.AND P4, PT, R5, 0x7ffffee9, PT ;  /* 0x7ffffee90500780c */ /* 0x000fe20003f86070 */
[----:B------:R-:W-:Y:S01]  /*1d650*/  VIADD R5, R23, 0xffffff4a ;  /* 0xffffff4a17057836 */ /* 0x000fe20000000000 */
[----:B------:R3:W-:Y:S04]  /*1d660*/  STL.64 [R1+0xba0], R26 ;  /* 0x000ba01a01007387 */ /* 0x0007e80000100a00 */
[----:B------:R3:W-:Y:S01]  /*1d670*/  LDGSTS.E [R249+-0x3ff8], desc[UR52][R26.64], !P0 ;  /* 0xfc0080001af97fae */ /* 0x0007e2000c121874 */
[----:B------:R-:W2:Y:S01]  /*1d680*/  LDC R21, c[0x0][0x230] ;  /* 0x00008c00ff157b82 */ /* 0x000ea20000000800 */
[----:B-1----:R-:W-:Y:S01]  /*1d690*/  IMAD.WIDE R28, R0, 0x4, R134 ;  /* 0x00000004001c7825 */ /* 0x002fe200078e0286 */
[----:B------:R-:W-:-:S03]  /*1d6a0*/  ISETP.GE.U32.AND P0, PT, R4, 0x7ffffecc, PT ;  /* 0x7ffffecc0400780c */ /* 0x000fc60003f06070 */
[----:B------:R-:W-:-:S03]  /*1d6b0*/  VIADD R4, R24, 0xffffff49 ;  /* 0xffffff4918047836 */ /* 0x000fc60000000000 */
[----:B------:R-:W1:Y:S01]  /*1d6c0*/  LDC R23, c[0x0][0x230] ;  /* 0x00008c00ff177b82 */ /* 0x000e620000000800 */
[----:B------:R-:W-:Y:S04]  /*1d6d0*/  STL.64 [R1+0xb98], R28 ;  /* 0x000b981c01007387 */ /* 0x000fe80000100a00 */
[----:B------:R-:W-:Y:S01]  /*1d6e0*/  LDGSTS.E [R249+-0x3ff4], desc[UR52][R28.64], !P3 ;  /* 0xfc00c0001cf97fae */ /* 0x000fe2000d921874 */
[----:B------:R-:W-:Y:S02]  /*1d6f0*/  ISETP.GE.U32.AND P3, PT, R5, 0x7ffffecb, PT ;  /* 0x7ffffecb0500780c */ /* 0x000fe40003f66070 */
[----:B------:R-:W-:Y:S01]  /*1d700*/  IADD3 R5, R19, -0xd5, RZ ;  /* 0xffffff2b13057810 */ /* 0x000fe20007ffe0ff */
[----:B------:R-:W1:Y:S08]  /*1d710*/  LDC R24, c[0x0][0x230] ;  /* 0x00008c00ff187b82 */ /* 0x000e700000000800 */
[----:B------:R-:W1:Y:S01]  /*1d720*/  LDC R19, c[0x0][0x230] ;  /* 0x00008c00ff137b82 */ /* 0x000e620000000800 */
[----:B---3--:R-:W-:-:S05]  /*1d730*/  IMAD.WIDE R26, R0, 0x4, R30 ;  /* 0x00000004001a7825 */ /* 0x008fca00078e021e */
[----:B------:R3:W-:Y:S04]  /*1d740*/  STL.64 [R1+0xb90], R26 ;  /* 0x000b901a01007387 */ /* 0x0007e80000100a00 */
[----:B------:R3:W-:Y:S01]  /*1d750*/  LDGSTS.E [R248+-0x10000], desc[UR52][R26.64], !P2 ;  /* 0xf00000001af87fae */ /* 0x0007e2000d121874 */
[----:B------:R-:W-:Y:S01]  /*1d760*/  ISETP.GE.U32.AND P2, PT, R4, 0x7ffffeca, PT ;  /* 0x7ffffeca0400780c */ /* 0x000fe20003f46070 */
[----:B------:R-:W-:Y:S02]  /*1d770*/  VIADD R4, R18, 0xffffff48 ;  /* 0xffffff4812047836 */ /* 0x000fe40000000000 */
[----:B------:R-:W1:Y:S01]  /*1d780*/  LDC R18, c[0x0][0x230] ;  /* 0x00008c00ff127b82 */ /* 0x000e620000000800 */
[----:B---3--:R-:W-:-:S04]  /*1d790*/  IMAD.WIDE R26, R0, 0x4, R42 ;  /* 0x00000004001a7825 */ /* 0x008fc800078e022a */
[C---:B----4-:R-:W-:Y:S01]  /*1d7a0*/  IMAD.WIDE R8, R0.reuse, 0x4, R8 ;  /* 0x0000000400087825 */ /* 0x050fe200078e0208 */
[----:B------:R-:W-:Y:S04]  /*1d7b0*/  STL.64 [R1+0xb88], R26 ;  /* 0x000b881a01007387 */ /* 0x000fe80000100a00 */
[----:B------:R-:W-:Y:S01]  /*1d7c0*/  LDGSTS.E [R248+-0xfffc], desc[UR52][R26.64], !P6 ;  /* 0xf00040001af87fae */ /* 0x000fe2000f121874 */
[----:B------:R-:W-:Y:S01]  /*1d7d0*/  IMAD.WIDE R6, R0, 0x4, R6 ;  /* 0x0000000400067825 */ /* 0x000fe200078e0206 */
[----:B------:R-:W-:Y:S02]  /*1d7e0*/  ISETP.GE.U32.AND P6, PT, R4, 0x7ffffec9, PT ;  /* 0x7ffffec90400780c */ /* 0x000fe40003fc6070 */
[----:B------:R3:W-:Y:S01]  /*1d7f0*/  STL.64 [R1+0xb80], R8 ;  /* 0x000b800801007387 */ /* 0x0007e20000100a00 */
[----:B--2---:R-:W-:-:S03]  /*1d800*/  VIADD R4, R20, 0xffffff2a ;  /* 0xffffff2a14047836 */ /* 0x004fc60000000000 */
[----:B------:R3:W-:Y:S01]  /*1d810*/  LDGSTS.E [R248+-0xfff8], desc[UR52][R8.64], !P5 ;  /* 0xf000800008f87fae */ /* 0x0007e2000e921874 */
[----:B------:R-:W-:Y:S01]  /*1d820*/  ISETP.GE.U32.AND P5, PT, R5, 0x7ffffeac, PT ;  /* 0x7ffffeac0500780c */ /* 0x000fe20003fa6070 */
[----:B------:R-:W-:Y:S01]  /*1d830*/  VIADD R5, R22, 0xffffff29 ;  /* 0xffffff2916057836 */ /* 0x000fe20000000000 */
[----:B------:R-:W2:Y:S01]  /*1d840*/  LDC R20, c[0x0][0x230] ;  /* 0x00008c00ff147b82 */ /* 0x000ea20000000800 */
[----:B------:R4:W-:Y:S04]  /*1d850*/  STL.64 [R1+0xb78], R6 ;  /* 0x000b780601007387 */ /* 0x0009e80000100a00 */
[----:B------:R4:W-:Y:S01]  /*1d860*/  LDGSTS.E [R248+-0xfff4], desc[UR52][R6.64], !P4 ;  /* 0xf000c00006f87fae */ /* 0x0009e2000e121874 */
[----:B---3--:R-:W-:Y:S01]  /*1d870*/  IMAD.WIDE R8, R0, 0x4, R144 ;  /* 0x0000000400087825 */ /* 0x008fe200078e0290 */
[----:B------:R-:W-:Y:S01]  /*1d880*/  ISETP.GE.U32.AND P4, PT, R4, 0x7ffffeab, PT ;  /* 0x7ffffeab0400780c */ /* 0x000fe20003f86070 */
[----:B------:R-:W3:Y:S03]  /*1d890*/  LDC R22, c[0x0][0x230] ;  /* 0x00008c00ff167b82 */ /* 0x000ee60000000800 */
[----:B------:R1:W-:Y:S01]  /*1d8a0*/  LDGSTS.E [R248+-0xc000], desc[UR52][R8.64], !P0 ;  /* 0xf400000008f87fae */ /* 0x0003e2000c121874 */
[----:B----4-:R-:W-:-:S03]  /*1d8b0*/  IMAD.WIDE R6, R0, 0x4, R136 ;  /* 0x0000000400067825 */ /* 0x010fc600078e0288 */
[----:B------:R4:W-:Y:S01]  /*1d8c0*/  STL.64 [R1+0xb70], R8 ;  /* 0x000b700801007387 */ /* 0x0009e20000100a00 */
[----:B------:R-:W-:Y:S01]  /*1d8d0*/  ISETP.GE.U32.AND P0, PT, R5, 0x7ffffeaa, PT ;  /* 0x7ffffeaa0500780c */ /* 0x000fe20003f06070 */
[----:B------:R-:W-:Y:S02]  /*1d8e0*/  VIADD R4, R21, 0xffffff28 ;  /* 0xffffff2815047836 */ /* 0x000fe40000000000 */
[----:B------:R4:W-:Y:S01]  /*1d8f0*/  STL.64 [R1+0xb68], R6 ;  /* 0x000b680601007387 */ /* 0x0009e20000100a00 */
[----:B-1----:R-:W-:Y:S01]  /*1d900*/  IADD3 R5, R23, -0xf5, RZ ;  /* 0xffffff0b17057810 */ /* 0x002fe20007ffe0ff */
[C---:B------:R-:W-:Y:S01]  /*1d910*/  IMAD.WIDE R26, R0.reuse, 0x4, R168 ;  /* 0x00000004001a7825 */ /* 0x040fe200078e02a8 */
[----:B------:R-:W1:Y:S01]  /*1d920*/  LDC R21, c[0x0][0x230] ;  /* 0x00008c00ff157b82 */ /* 0x000e620000000800 */
[----:B------:R2:W-:Y:S02]  /*1d930*/  LDGSTS.E [R248+-0xbffc], desc[UR52][R6.64], !P3 ;  /* 0xf400400006f87fae */ /* 0x0005e4000d921874 */
[----:B----4-:R-:W-:Y:S01]  /*1d940*/  IMAD.WIDE R8, R0, 0x4, R146 ;  /* 0x0000000400087825 */ /* 0x010fe200078e0292 */
[----:B------:R-:W-:-:S04]  /*1d950*/  ISETP.GE.U32.AND P3, PT, R4, 0x7ffffea9, PT ;  /* 0x7ffffea90400780c */ /* 0x000fc80003f66070 */
[----:B------:R-:W4:Y:S01]  /*1d960*/  LDC R23, c[0x0][0x230] ;  /* 0x00008c00ff177b82 */ /* 0x000f220000000800 */
[----:B--2---:R-:W-:Y:S01]  /*1d970*/  IMAD.WIDE R6, R0, 0x4, R138 ;  /* 0x0000000400067825 */ /* 0x004fe200078e028a */
[----:B------:R2:W-:Y:S04]  /*1d980*/  STL.64 [R1+0xb60], R8 ;  /* 0x000b600801007387 */ /* 0x0005e80000100a00 */
[----:B------:R2:W-:Y:S01]  /*1d990*/  LDGSTS.E [R248+-0xbff8], desc[UR52][R8.64], !P2 ;  /* 0xf400800008f87fae */ /* 0x0005e2000d121874 */
[----:B------:R-:W-:-:S03]  /*1d9a0*/  ISETP.GE.U32.AND P2, PT, R5, 0x7ffffe8c, PT ;  /* 0x7ffffe8c0500780c */ /* 0x000fc60003f46070 */
[----:B------:R3:W-:Y:S04]  /*1d9b0*/  STL.64 [R1+0xb58], R6 ;  /* 0x000b580601007387 */ /* 0x0007e80000100a00 */
[----:B------:R3:W-:Y:S01]  /*1d9c0*/  LDGSTS.E [R248+-0xbff4], desc[UR52][R6.64], !P6 ;  /* 0xf400c00006f87fae */ /* 0x0007e2000f121874 */
[----:B--2---:R-:W-:-:S03]  /*1d9d0*/  IMAD.WIDE R8, R0, 0x4, R140 ;  /* 0x0000000400087825 */ /* 0x004fc600078e028c */
[----:B------:R-:W-:Y:S04]  /*1d9e0*/  STL.64 [R1+0xb50], R26 ;  /* 0x000b501a01007387 */ /* 0x000fe80000100a00 */
[----:B------:R-:W-:Y:S01]  /*1d9f0*/  LDGSTS.E [R248+-0x8000], desc[UR52][R26.64], !P5 ;  /* 0xf80000001af87fae */ /* 0x000fe2000e921874 */
[----:B---3--:R-:W-:-:S03]  /*1da00*/  IMAD.WIDE R6, R0, 0x4, R142 ;  /* 0x0000000400067825 */ /* 0x008fc600078e028e */
[----:B------:R2:W-:Y:S04]  /*1da10*/  STL.64 [R1+0xb48], R8 ;  /* 0x000b480801007387 */ /* 0x0005e80000100a00 */
[----:B------:R2:W-:Y:S04]  /*1da20*/  LDGSTS.E [R248+-0x7ffc], desc[UR52][R8.64], !P4 ;  /* 0xf800400008f87fae */ /* 0x0005e8000e121874 */
[----:B------:R3:W-:Y:S04]  /*1da30*/  STL.64 [R1+0xb40], R6 ;  /* 0x000b400601007387 */ /* 0x0007e80000100a00 */
[----:B------:R3:W-:Y:S01]  /*1da40*/  LDGSTS.E [R248+-0x7ff8], desc[UR52][R6.64], !P0 ;  /* 0xf800800006f87fae */ /* 0x0007e2000c121874 */
[----:B--2---:R-:W-:-:S03]  /*1da50*/  IMAD.WIDE R8, R0, 0x4, R154 ;  /* 0x0000000400087825 */ /* 0x004fc600078e029a */
[----:B------:R-:W2:Y:S04]  /*1da60*/  LDL.LU.64 R30, [R1+0x28] ;  /* 0x00002800011e7983 */ /* 0x000ea80000300a00 */
[----:B------:R-:W2:Y:S01]  /*1da70*/  LDL.LU.64 R42, [R1+0x20] ;  /* 0x00002000012a7983 */ /* 0x000ea20000300a00 */
[----:B---3--:R-:W-:-:S03]  /*1da80*/  IMAD.WIDE R6, R0, 0x4, R148 ;  /* 0x0000000400067825 */ /* 0x008fc600078e0294 */
[----:B------:R3:W-:Y:S04]  /*1da90*/  STL.64 [R1+0xb38], R8 ;  /* 0x000b380801007387 */ /* 0x0007e80000100a00 */
[----:B------:R-:W-:Y:S04]  /*1daa0*/  LDGSTS.E [R248+-0x7ff4], desc[UR52][R8.64], !P3 ;  /* 0xf800c00008f87fae */ /* 0x000fe8000d921874 */
[----:B------:R1:W-:Y:S04]  /*1dab0*/  STL.64 [R1+0xb30], R6 ;  /* 0x000b300601007387 */ /* 0x0003e80000100a00 */
[----:B------:R-:W-:Y:S04]  /*1dac0*/  LDGSTS.E [R248+-0x4000], desc[UR52][R6.64], !P2 ;  /* 0xfc00000006f87fae */ /* 0x000fe8000d121874 */
[----:B---3--:R-:W3:Y:S04]  /*1dad0*/  LDL.LU.64 R8, [R1+0x18] ;  /* 0x0000180001087983 */ /* 0x008ee80000300a00 */
[----:B-1----:R-:W3:Y:S01]  /*1dae0*/  LDL.LU.64 R6, [R1+0x10] ;  /* 0x0000100001067983 */ /* 0x002ee20000300a00 */
[----:B------:R-:W-:-:S02]  /*1daf0*/  VIADD R4, R24, 0xffffff0a ;  /* 0xffffff0a18047836 */ /* 0x000fc40000000000 */
[----:B------:R-:W1:Y:S03]  /*1db00*/  LDC R24, c[0x0][0x230] ;  /* 0x00008c00ff187b82 */ /* 0x000e660000000800 */
[----:B------:R-:W-:Y:S01]  /*1db10*/  ISETP.GE.U32.AND P6, PT, R4, 0x7ffffe8b, PT ;  /* 0x7ffffe8b0400780c */ /* 0x000fe20003fc6070 */
[----:B------:R-:W-:Y:S02]  /*1db20*/  VIADD R4, R18, 0xffffff09 ;  /* 0xffffff0912047836 */ /* 0x000fe40000000000 */
[----:B------:R-:W-:Y:S02]  /*1db30*/  VIADD R5, R19, 0xffffff08 ;  /* 0xffffff0813057836 */ /* 0x000fe40000000000 */
[----:B------:R-:W1:Y:S01]  /*1db40*/  LDC R18, c[0x0][0x230] ;  /* 0x00008c00ff127b82 */ /* 0x000e620000000800 */
[----:B------:R-:W-:Y:S02]  /*1db50*/  ISETP.GE.U32.AND P5, PT, R4, 0x7ffffe8a, PT ;  /* 0x7ffffe8a0400780c */ /* 0x000fe40003fa6070 */
[----:B------:R-:W-:-:S05]  /*1db60*/  IADD3 R4, R20, -0x99, RZ ;  /* 0xffffff6714047810 */ /* 0x000fca0007ffe0ff */
[----:B------:R-:W1:Y:S01]  /*1db70*/  LDC R19, c[0x0][0x230] ;  /* 0x00008c00ff137b82 */ /* 0x000e620000000800 */
[----:B------:R-:W-:Y:S01]  /*1db80*/  ISETP.GE.U32.AND P4, PT, R5, 0x7ffffe89, PT ;  /* 0x7ffffe890500780c */ /* 0x000fe20003f86070 */
[----:B------:R-:W-:-:S06]  /*1db90*/  VIADD R5, R22, 0xffffff66 ;  /* 0xffffff6616057836 */ /* 0x000fcc0000000000 */
[----:B------:R-:W1:Y:S01]  /*1dba0*/  LDC R20, c[0x0][0x230] ;  /* 0x00008c00ff147b82 */ /* 0x000e620000000800 */
[----:B------:R-:W-:Y:S01]  /*1dbb0*/  ISETP.GE.U32.AND P0, PT, R4, 0x7ffffee8, PT ;  /* 0x7ffffee80400780c */ /* 0x000fe20003f06070 */
[----:B------:R-:W-:-:S06]  /*1dbc0*/  VIADD R4, R21, 0xffffff65 ;  /* 0xffffff6515047836 */ /* 0x000fcc0000000000 */
[----:B------:R-:W2:Y:S01]  /*1dbd0*/  LDC R22, c[0x0][0x230] ;  /* 0x00008c00ff167b82 */ /* 0x000ea20000000800 */
[----:B------:R-:W-:Y:S01]  /*1dbe0*/  IMAD.WIDE R28, R0, 0x4, R156 ;  /* 0x00000004001c7825 */ /* 0x000fe200078e029c */
[----:B------:R-:W-:Y:S02]  /*1dbf0*/  ISETP.GE.U32.AND P3, PT, R5, 0x7ffffee7, PT ;  /* 0x7ffffee70500780c */ /* 0x000fe40003f66070 */
[----:B------:R-:W-:Y:S01]  /*1dc00*/  ISETP.GE.U32.AND P2, PT, R4, 0x7ffffee6, PT ;  /* 0x7ffffee60400780c */ /* 0x000fe20003f46070 */
[----:B------:R-:W-:-:S03]  /*1dc10*/  IMAD.WIDE R26, R0, 0x4, R152 ;  /* 0x00000004001a7825 */ /* 0x000fc600078e0298 */
[----:B------:R-:W3:Y:S01]  /*1dc20*/  LDC R21, c[0x0][0x230] ;  /* 0x00008c00ff157b82 */ /* 0x000ee20000000800 */
[----:B----4-:R-:W-:Y:S01]  /*1dc30*/  VIADD R5, R23, 0xffffff64 ;  /* 0xffffff6417057836 */ /* 0x010fe20000000000 */
[----:B-1----:R-:W-:Y:S01]  /*1dc40*/  IADD3 R4, R24, -0xb9, RZ ;  /* 0xffffff4718047810 */ /* 0x002fe20007ffe0ff */
[----:B------:R1:W-:Y:S04]  /*1dc50*/  LDGSTS.E [R248+-0x3ffc], desc[UR52][R28.64], !P6 ;  /* 0xfc0040001cf87fae */ /* 0x0003e8000f121874 */
[----:B------:R1:W-:Y:S01]  /*1dc60*/  STL.64 [R1+0xb28], R28 ;  /* 0x000b281c01007387 */ /* 0x0003e20000100a00 */
[----:B------:R-:W-:Y:S01]  /*1dc70*/  ISETP.GE.U32.AND P6, PT, R5, 0x7ffffee5, PT ;  /* 0x7ffffee50500780c */ /* 0x000fe20003fc6070 */
[----:B------:R-:W4:Y:S02]  /*1dc80*/  LDC R24, c[0x0][0x230] ;  /* 0x00008c00ff187b82 */ /* 0x000f240000000800 */
[----:B------:R2:W-:Y:S01]  /*1dc90*/  LDGSTS.E [R248+-0x3ff8], desc[UR52][R26.64], !P5 ;  /* 0xfc0080001af87fae */ /* 0x0005e2000e921874 */
[----:B------:R-:W-:Y:S01]  /*1dca0*/  ISETP.GE.U32.AND P5, PT, R4, 0x7ffffec8, PT ;  /* 0x7ffffec80400780c */ /* 0x000fe20003fa6070 */
[----:B------:R-:W-:-:S02]  /*1dcb0*/  VIADD R4, R18, 0xffffff46 ;  /* 0xffffff4612047836 */ /* 0x000fc40000000000 */
[----:B------:R2:W-:Y:S01]  /*1dcc0*/  STL.64 [R1+0xb20], R26 ;  /* 0x000b201a01007387 */ /* 0x0005e20000100a00 */
[----:B------:R-:W-:Y:S01]  /*1dcd0*/  VIADD R5, R19, 0xffffff45 ;  /* 0xffffff4513057836 */ /* 0x000fe20000000000 */
[----:B------:R-:W4:Y:S01]  /*1dce0*/  LDC R23, c[0x0][0x230] ;  /* 0x00008c00ff177b82 */ /* 0x000f220000000800 */
[----:B-1----:R-:W-:-:S05]  /*1dcf0*/  IMAD.WIDE R28, R0, 0x4, R166 ;  /* 0x00000004001c7825 */ /* 0x002fca00078e02a6 */
[----:B------:R-:W-:Y:S01]  /*1dd00*/  LDGSTS.E [R248+-0x3ff4], desc[UR52][R28.64], !P4 ;  /* 0xfc00c0001cf87fae */ /* 0x000fe2000e121874 */
[----:B------:R-:W-:Y:S01]  /*1dd10*/  ISETP.GE.U32.AND P4, PT, R4, 0x7ffffec7, PT ;  /* 0x7ffffec70400780c */ /* 0x000fe20003f86070 */
[----:B------:R-:W-:Y:S02]  /*1dd20*/  VIADD R4, R20, 0xffffff44 ;  /* 0xffffff4414047836 */ /* 0x000fe40000000000 */
[----:B------:R-:W-:Y:S01]  /*1dd30*/  STL.64 [R1+0xb18], R28 ;  /* 0x000b181c01007387 */ /* 0x000fe20000100a00 */
[----:B------:R-:W1:Y:S03]  /*1dd40*/  LDC R20, c[0x0][0x230] ;  /* 0x00008c00ff147b82 */ /* 0x000e660000000800 */
[----:B------:R-:W-:Y:S01]  /*1dd50*/  STL.64 [R1+0x12b8], R248 ;  /* 0x0012b8f801007387 */ /* 0x000fe20000100a00 */
[----:B--2---:R-:W-:-:S04]  /*1dd60*/  IMAD.WIDE R26, R0, 0x4, R30 ;  /* 0x00000004001a7825 */ /* 0x004fc800078e021e */
[----:B------:R-:W-:Y:S01]  /*1dd70*/  IMAD.WIDE R18, R0, 0x4, R42 ;  /* 0x0000000400127825 */ /* 0x000fe200078e022a */
[----:B------:R-:W-:Y:S01]  /*1dd80*/  LDGSTS.E [R247+-0x10000], desc[UR52][R26.64], !P0 ;  /* 0xf00000001af77fae */ /* 0x000fe2000c121874 */
[----:B------:R-:W-:Y:S02]  /*1dd90*/  ISETP.GE.U32.AND P0, PT, R5, 0x7ffffec6, PT ;  /* 0x7ffffec60500780c */ /* 0x000fe40003f06070 */
[----:B------:R-:W-:Y:S01]  /*1dda0*/  IADD3 R5, R22, -0xd9, RZ ;  /* 0xffffff2716057810 */ /* 0x000fe20007ffe0ff */
[----:B------:R-:W-:Y:S01]  /*1ddb0*/  STL.64 [R1+0xb10], R26 ;  /* 0x000b101a01007387 */ /* 0x000fe20000100a00 */
[----:B------:R-:W2:Y:S03]  /*1ddc0*/  LDC R22, c[0x0][0x230] ;  /* 0x00008c00ff167b82 */ /* 0x000ea60000000800 */
[----:B------:R4:W-:Y:S01]  /*1ddd0*/  LDGSTS.E [R247+-0xfffc], desc[UR52][R18.64], !P3 ;  /* 0xf000400012f77fae */ /* 0x0009e2000d921874 */
[----:B------:R-:W-:-:S03]  /*1dde0*/  ISETP.GE.U32.AND P3, PT, R4, 0x7ffffec5, PT ;  /* 0x7ffffec50400780c */ /* 0x000fc60003f66070 */
[----:B------:R4:W-:Y:S01]  /*1ddf0*/  STL.64 [R1+0xb08], R18 ;  /* 0x000b081201007387 */ /* 0x0009e20000100a00 */
[----:B---3--:R-:W-:-:S05]  /*1de00*/  IMAD.WIDE R8, R0, 0x4, R8 ;  /* 0x0000000400087825 */ /* 0x008fca00078e0208 */
[----:B------:R3:W-:Y:S01]  /*1de10*/  LDGSTS.E [R247+-0xfff8], desc[UR52][R8.64], !P2 ;  /* 0xf000800008f77fae */ /* 0x0007e2000d121874 */
[----:B------:R-:W-:-:S03]  /*1de20*/  IMAD.WIDE R6, R0, 0x4, R6 ;  /* 0x0000000400067825 */ /* 0x000fc600078e0206 */
[----:B------:R3:W-:Y:S01]  /*1de30*/  STL.64 [R1+0xb00], R8 ;  /* 0x000b000801007387 */ /* 0x0007e20000100a00 */
[----:B------:R-:W-:Y:S01]  /*1de40*/  ISETP.GE.U32.AND P2, PT, R5, 0x7ffffea8, PT ;  /* 0x7ffffea80500780c */ /* 0x000fe20003f46070 */
[----:B----4-:R-:W4:Y:S02]  /*1de50*/  LDC R18, c[0x0][0x230] ;  /* 0x00008c00ff127b82 */ /* 0x010f240000000800 */
[----:B------:R1:W-:Y:S01]  /*1de60*/  STL.64 [R1+0xaf8], R6 ;  /* 0x000af80601007387 */ /* 0x0003e20000100a00 */
[----:B------:R-:W-:-:S03]  /*1de70*/  VIADD R4, R21, 0xffffff26 ;  /* 0xffffff2615047836 */ /* 0x000fc60000000000 */
[----:B------:R1:W-:Y:S01]  /*1de80*/  LDGSTS.E [R247+-0xfff4], desc[UR52][R6.64], !P6 ;  /* 0xf000c00006f77fae */ /* 0x0003e2000f121874 */
[C---:B------:R-:W-:Y:S01]  /*1de90*/  IMAD.WIDE R26, R0.reuse, 0x4, R186 ;  /* 0x00000004001a7825 */ /* 0x040fe200078e02ba */
[----:B------:R-:W2:Y:S03]  /*1dea0*/  LDC R19, c[0x0][0x230] ;  /* 0x00008c00ff137b82 */ /* 0x000ea60000000800 */
[----:B---3--:R-:W-:-:S05]  /*1deb0*/  IMAD.WIDE R8, R0, 0x4, R174 ;  /* 0x0000000400087825 */ /* 0x008fca00078e02ae */
[----:B------:R-:W3:Y:S01]  /*1dec0*/  LDC R21, c[0x0][0x230] ;  /* 0x00008c00ff157b82 */ /* 0x000ee20000000800 */
[----:B-1----:R-:W-:Y:S01]  /*1ded0*/  IMAD.WIDE R6, R0, 0x4, R158 ;  /* 0x0000000400067825 */ /* 0x002fe200078e029e */
[----:B------:R1:W-:Y:S01]  /*1dee0*/  STL.64 [R1+0xaf0], R8 ;  /* 0x000af00801007387 */ /* 0x0003e20000100a00 */
[----:B------:R-:W-:-:S03]  /*1def0*/  ISETP.GE.U32.AND P6, PT, R4, 0x7ffffea7, PT ;  /* 0x7ffffea70400780c */ /* 0x000fc60003fc6070 */
[----:B------:R1:W-:Y:S04]  /*1df00*/  LDGSTS.E [R247+-0xc000], desc[UR52][R8.64], !P5 ;  /* 0xf400000008f77fae */ /* 0x0003e8000e921874 */
[----:B------:R1:W-:Y:S04]  /*1df10*/  STL.64 [R1+0xae8], R6 ;  /* 0x000ae80601007387 */ /* 0x0003e80000100a00 */
[----:B------:R4:W-:Y:S01]  /*1df20*/  LDGSTS.E [R247+-0xbffc], desc[UR52][R6.64], !P4 ;  /* 0xf400400006f77fae */ /* 0x0009e2000e121874 */
[----:B-1----:R-:W-:-:S03]  /*1df30*/  IMAD.WIDE R8, R0, 0x4, R160 ;  /* 0x0000000400087825 */ /* 0x002fc600078e02a0 */
[----:B------:R1:W-:Y:S04]  /*1df40*/  STL.64 [R1+0xae0], R26 ;  /* 0x000ae01a01007387 */ /* 0x0003e80000100a00 */
[----:B------:R1:W-:Y:S01]  /*1df50*/  LDGSTS.E [R247+-0xbff8], desc[UR52][R26.64], !P0 ;  /* 0xf40080001af77fae */ /* 0x0003e2000c121874 */
[----:B----4-:R-:W-:-:S03]  /*1df60*/  IMAD.WIDE R6, R0, 0x4, R162 ;  /* 0x0000000400067825 */ /* 0x010fc600078e02a2 */
[----:B------:R-:W-:Y:S04]  /*1df70*/  STL.64 [R1+0xad8], R8 ;  /* 0x000ad80801007387 */ /* 0x000fe80000100a00 */
[----:B------:R-:W-:Y:S04]  /*1df80*/  LDGSTS.E [R247+-0xbff4], desc[UR52][R8.64], !P3 ;  /* 0xf400c00008f77fae */ /* 0x000fe8000d921874 */
[----:B------:R4:W-:Y:S04]  /*1df90*/  STL.64 [R1+0xad0], R6 ;  /* 0x000ad00601007387 */ /* 0x0009e80000100a00 */
[----:B------:R4:W-:Y:S01]  /*1dfa0*/  LDGSTS.E [R247+-0x8000], desc[UR52][R6.64], !P2 ;  /* 0xf800000006f77fae */ /* 0x0009e2000d121874 */
[----:B-1----:R-:W-:-:S04]  /*1dfb0*/  IMAD.WIDE R26, R0, 0x4, R164 ;  /* 0x00000004001a7825 */ /* 0x002fc800078e02a4 */
[----:B----4-:R-:W-:-:S05]  /*1dfc0*/  IMAD.WIDE R6, R0, 0x4, R190 ;  /* 0x0000000400067825 */ /* 0x010fca00078e02be */
[----:B------:R1:W-:Y:S04]  /*1dfd0*/  STL.64 [R1+0xac8], R6 ;  /* 0x000ac80601007387 */ /* 0x0003e80000100a00 */
[----:B------:R-:W4:Y:S04]  /*1dfe0*/  LDL.LU.64 R8, [R1+0x8] ;  /* 0x0000080001087983 */ /* 0x000f280000300a00 */
[----:B------:R-:W-:Y:S04]  /*1dff0*/  LDGSTS.E [R247+-0x7ffc], desc[UR52][R6.64], !P6 ;  /* 0xf800400006f77fae */ /* 0x000fe8000f121874 */
[----:B------:R3:W-:Y:S04]  /*1e000*/  STL.64 [R1+0xac0], R26 ;  /* 0x000ac01a01007387 */ /* 0x0007e80000100a00 */
[----:B-1----:R-:W4:Y:S01]  /*1e010*/  LDL.LU.64 R6, [R1] ;  /* 0x0000000001067983 */ /* 0x002f220000300a00 */
[----:B------:R-:W-:-:S02]  /*1e020*/  VIADD R4, R24, 0xffffff24 ;  /* 0xffffff2418047836 */ /* 0x000fc40000000000 */
[----:B------:R-:W1:Y:S03]  /*1e030*/  LDC R24, c[0x0][0x230] ;  /* 0x00008c00ff187b82 */ /* 0x000e660000000800 */
[----:B------:R-:W-:Y:S02]  /*1e040*/  ISETP.GE.U32.AND P4, PT, R4, 0x7ffffea5, PT ;  /* 0x7ffffea50400780c */ /* 0x000fe40003f86070 */
[----:B------:R-:W-:Y:S01]  /*1e050*/  IADD3 R4, R18, -0xf9, RZ ;  /* 0xffffff0712047810 */ /* 0x000fe20007ffe0ff */
[----:B------:R-:W-:Y:S02]  /*1e060*/  VIADD R5, R23, 0xffffff25 ;  /* 0xffffff2517057836 */ /* 0x000fe40000000000 */
[----:B------:R-:W1:Y:S01]  /*1e070*/  LDC R23, c[0x0][0x230] ;  /* 0x00008c00ff177b82 */ /* 0x000e620000000800 */
[----:B------:R-:W-:Y:S01]  /*1e080*/  ISETP.GE.U32.AND P0, PT, R4, 0x7ffffe88, PT ;  /* 0x7ffffe880400780c */ /* 0x000fe20003f06070 */
[----:B------:R-:W-:Y:S01]  /*1e090*/  VIADD R4, R20, 0xffffff05 ;  /* 0xffffff0514047836 */ /* 0x000fe20000000000 */
[----:B------:R-:W-:Y:S01]  /*1e0a0*/  ISETP.GE.U32.AND P5, PT, R5, 0x7ffffea6, PT ;  /* 0x7ffffea60500780c */ /* 0x000fe20003fa6070 */
[----:B--2---:R-:W-:-:S04]  /*1e0b0*/  VIADD R5, R19, 0xffffff06 ;  /* 0xffffff0613057836 */ /* 0x004fc80000000000 */
[----:B------:R-:W2:Y:S01]  /*1e0c0*/  LDC R20, c[0x0][0x230] ;  /* 0x00008c00ff147b82 */ /* 0x000ea20000000800 */
[----:B------:R-:W-:-:S07]  /*1e0d0*/  ISETP.GE.U32.AND P2, PT, R4, 0x7ffffe86, PT ;  /* 0x7ffffe860400780c */ /* 0x000fce0003f46070 */
[----:B------:R-:W2:Y:S01]  /*1e0e0*/  LDC R18, c[0x0][0x230] ;  /* 0x00008c00ff127b82 */ /* 0x000ea20000000800 */
[----:B---3--:R-:W-:Y:S01]  /*1e0f0*/  IADD3 R4, R21, -0x9d, RZ ;  /* 0xffffff6315047810 */ /* 0x008fe20007ffe0ff */
[----:B------:R3:W-:Y:S06]  /*1e100*/  LDGSTS.E [R247+-0x7ff8], desc[UR52][R26.64], !P5 ;  /* 0xf80080001af77fae */ /* 0x0007ec000e921874 */
[----:B------:R-:W2:Y:S01]  /*1e110*/  LDC R19, c[0x0][0x230] ;  /* 0x00008c00ff137b82 */ /* 0x000ea20000000800 */
[----:B------:R-:W-:Y:S01]  /*1e120*/  ISETP.GE.U32.AND P3, PT, R5, 0x7ffffe87, PT ;  /* 0x7ffffe870500780c */ /* 0x000fe20003f66070 */
[----:B------:R-:W-:Y:S01]  /*1e130*/  IMAD.WIDE R28, R0, 0x4, R178 ;  /* 0x00000004001c7825 */ /* 0x000fe200078e02b2 */
[----:B------:R-:W-:-:S05]  /*1e140*/  ISETP.GE.U32.AND P5, PT, R4, 0x7ffffee4, PT ;  /* 0x7ffffee40400780c */ /* 0x000fca0003fa6070 */
[----:B------:R-:W2:Y:S01]  /*1e150*/  LDC R21, c[0x0][0x230] ;  /* 0x00008c00ff157b82 */ /* 0x000ea20000000800 */
[----:B------:R-:W-:Y:S01]  /*1e160*/  VIADD R5, R22, 0xffffff04 ;  /* 0xffffff0416057836 */ /* 0x000fe20000000000 */
[----:B------:R2:W-:Y:S01]  /*1e170*/  LDGSTS.E [R247+-0x7ff4], desc[UR52][R28.64], !P4 ;  /* 0xf800c0001cf77fae */ /* 0x0005e2000e121874 */
[----:B---3--:R-:W-:-:S04]  /*1e180*/  IMAD.WIDE R26, R0, 0x4, R170 ;  /* 0x00000004001a7825 */ /* 0x008fc800078e02aa */
[----:B-1----:R-:W-:Y:S01]  /*1e190*/  VIADD R4, R24, 0xffffff61 ;  /* 0xffffff6118047836 */ /* 0x002fe20000000000 */
[----:B------:R2:W-:Y:S01]  /*1e1a0*/  STL.64 [R1+0xab8], R28 ;  /* 0x000ab81c01007387 */ /* 0x0005e20000100a00 */
[----:B------:R-:W1:Y:S01]  /*1e1b0*/  LDC R24, c[0x0][0x230] ;  /* 0x00008c00ff187b82 */ /* 0x000e620000000800 */
[----:B------:R-:W-:Y:S01]  /*1e1c0*/  ISETP.GE.U32.AND P6, PT, R5, 0x7ffffe85, PT ;  /* 0x7ffffe850500780c */ /* 0x000fe20003fc6070 */
[----:B------:R-:W-:Y:S01]  /*1e1d0*/  VIADD R5, R23, 0xffffff62 ;  /* 0xffffff6217057836 */ /* 0x000fe20000000000 */
[----:B------:R3:W-:Y:S04]  /*1e1e0*/  STL.64 [R1+0xab0], R26 ;  /* 0x000ab01a01007387 */ /* 0x0007e80000100a00 */
[----:B------:R3:W-:Y:S01]  /*1e1f0*/  LDGSTS.E [R247+-0x4000], desc[UR52][R26.64], !P0 ;  /* 0xfc0000001af77fae */ /* 0x0007e2000c121874 */
[----:B------:R-:W-:Y:S01]  /*1e200*/  ISETP.GE.U32.AND P0, PT, R4, 0x7ffffee2, PT ;  /* 0x7ffffee20400780c */ /* 0x000fe20003f06070 */
[----:B------:R-:W1:Y:S01]  /*1e210*/  LDC R22, c[0x0][0x230] ;  /* 0x00008c00ff167b82 */ /* 0x000e620000000800 */
[----:B--2---:R-:W-:Y:S01]  /*1e220*/  IMAD.WIDE R28, R0, 0x4, R176 ;  /* 0x00000004001c7825 */ /* 0x004fe200078e02b0 */
[----:B------:R-:W-:-:S02]  /*1e230*/  IADD3 R4, R20, -0xbd, RZ ;  /* 0xffffff4314047810 */ /* 0x000fc40007ffe0ff */
[----:B------:R-:W-:-:S04]  /*1e240*/  ISETP.GE.U32.AND P4, PT, R5, 0x7ffffee3, PT ;  /* 0x7ffffee30500780c */ /* 0x000fc80003f86070 */
[----:B------:R-:W2:Y:S01]  /*1e250*/  LDC R23, c[0x0][0x230] ;  /* 0x00008c00ff177b82 */ /* 0x000ea20000000800 */
[----:B---3--:R-:W-:-:S05]  /*1e260*/  IMAD.WIDE R26, R0, 0x4, R180 ;  /* 0x00000004001a7825 */ /* 0x008fca00078e02b4 */
[----:B------:R3:W-:Y:S01]  /*1e270*/  LDGSTS.E [R247+-0x3ffc], desc[UR52][R26.64], !P3 ;  /* 0xfc0040001af77fae */ /* 0x0007e2000d921874 */
[----:B------:R-:W-:Y:S01]  /*1e280*/  VIADD R5, R18, 0xffffff60 ;  /* 0xffffff6012057836 */ /* 0x000fe20000000000 */
[----:B------:R-:W2:Y:S02]  /*1e290*/  LDC R20, c[0x0][0x230] ;  /* 0x00008c00ff147b82 */ /* 0x000ea40000000800 */
[----:B------:R3:W-:Y:S04]  /*1e2a0*/  STL.64 [R1+0xaa8], R26 ;  /* 0x000aa81a01007387 */ /* 0x0007e80000100a00 */
[----:B------:R-:W-:Y:S01]  /*1e2b0*/  LDGSTS.E [R247+-0x3ff8], desc[UR52][R28.64], !P2 ;  /* 0xfc0080001cf77fae */ /* 0x000fe2000d121874 */
[----:B------:R-:W-:Y:S01]  /*1e2c0*/  ISETP.GE.U32.AND P2, PT, R4, 0x7ffffec4, PT ;  /* 0x7ffffec40400780c */ /* 0x000fe20003f46070 */
[----:B------:R-:W-:Y:S01]  /*1e2d0*/  VIADD R4, R19, 0xffffff42 ;  /* 0xffffff4213047836 */ /* 0x000fe20000000000 */
[----:B------:R-:W-:Y:S01]  /*1e2e0*/  ISETP.GE.U32.AND P3, PT, R5, 0x7ffffee1, PT ;  /* 0x7ffffee10500780c */ /* 0x000fe20003f66070 */
[----:B------:R-:W2:Y:S01]  /*1e2f0*/  LDC R18, c[0x0][0x230] ;  /* 0x00008c00ff127b82 */ /* 0x000ea20000000800 */
[----:B---3--:R-:W-:Y:S01]  /*1e300*/  IMAD.WIDE R26, R0, 0x4, R172 ;  /* 0x00000004001a7825 */ /* 0x008fe200078e02ac */
[----:B------:R-:W-:Y:S06]  /*1e310*/  STL.64 [R1+0xaa0], R28 ;  /* 0x000aa01c01007387 */ /* 0x000fec0000100a00 */
[----:B------:R-:W3:Y:S01]  /*1e320*/  LDC R19, c[0x0][0x230] ;  /* 0x00008c00ff137b82 */ /* 0x000ee20000000800 */
[----:B------:R-:W-:Y:S01]  /*1e330*/  LDGSTS.E [R247+-0x3ff4], desc[UR52][R26.64], !P6 ;  /* 0xfc00c0001af77fae */ /* 0x000fe2000f121874 */
[----:B------:R-:W-:Y:S01]  /*1e340*/  ISETP.GE.U32.AND P6, PT, R4, 0x7ffffec3, PT ;  /* 0x7ffffec30400780c */ /* 0x000fe20003fc6070 */
[----:B------:R-:W-:-:S02]  /*1e350*/  VIADD R4, R21, 0xffffff40 ;  /* 0xffffff4015047836 */ /* 0x000fc40000000000 */
[----:B------:R-:W-:Y:S03]  /*1e360*/  STL.64 [R1+0xa98], R26 ;  /* 0x000a981a01007387 */ /* 0x000fe60000100a00 */
[----:B------:R-:W3:Y:S01]  /*1e370*/  LDC R21, c[0x0][0x230] ;  /* 0x00008c00ff157b82 */ /* 0x000ee20000000800 */
[----:B-1----:R-:W-:-:S07]  /*1e380*/  VIADD R5, R22, 0xffffff41 ;  /* 0xffffff4116057836 */ /* 0x002fce0000000000 */
[----:B------:R-:W1:Y:S01]  /*1e390*/  LDC R22, c[0x0][0x230] ;  /* 0x00008c00ff167b82 */ /* 0x000e620000000800 */
[----:B----4-:R-:W-:-:S05]  /*1e3a0*/  IMAD.WIDE R8, R0, 0x4, R8 ;  /* 0x0000000400087825 */ /* 0x010fca00078e0208 */
[----:B------:R4:W-:Y:S04]  /*1e3b0*/  STL.64 [R1+0xa90], R8 ;  /* 0x000a900801007387 */ /* 0x0009e80000100a00 */
[----:B------:R4:W-:Y:S01]  /*1e3c0*/  LDGSTS.E [R246+-0x10000], desc[UR52][R8.64], !P5 ;  /* 0xf000000008f67fae */ /* 0x0009e2000e921874 */
[----:B------:R-:W-:-:S04]  /*1e3d0*/  IMAD.WIDE R6, R0, 0x4, R6 ;  /* 0x0000000400067825 */ /* 0x000fc800078e0206 */
[----:B----4-:R-:W-:Y:S01]  /*1e3e0*/  IMAD.WIDE R8, R0, 0x4, R188 ;  /* 0x0000000400087825 */ /* 0x010fe200078e02bc */
[----:B------:R4:W-:Y:S01]  /*1e3f0*/  LDGSTS.E [R246+-0xfffc], desc[UR52][R6.64], !P4 ;  /* 0xf000400006f67fae */ /* 0x0009e2000e121874 */
[----:B------:R-:W-:Y:S02]  /*1e400*/  ISETP.GE.U32.AND P4, PT, R4, 0x7ffffec1, PT ;  /* 0x7ffffec10400780c */ /* 0x000fe40003f86070 */
[----:B------:R-:W-:Y:S01]  /*1e410*/  VIADD R4, R24, 0xffffff22 ;  /* 0xffffff2218047836 */ /* 0x000fe20000000000 */
[----:B------:R4:W-:Y:S01]  /*1e420*/  STL.64 [R1+0xa88], R6 ;  /* 0x000a880601007387 */ /* 0x0009e20000100a00 */
[----:B------:R-:W-:-:S03]  /*1e430*/  IMAD.WIDE R24, R0, 0x4, R192 ;  /* 0x0000000400187825 */ /* 0x000fc600078e02c0 */
[----:B------:R2:W-:Y:S04]  /*1e440*/  STL.64 [R1+0xa80], R8 ;  /* 0x000a800801007387 */ /* 0x0005e80000100a00 */
[----:B------:R2:W-:Y:S01]  /*1e450*/  LDGSTS.E [R246+-0xfff8], desc[UR52][R8.64], !P0 ;  /* 0xf000800008f67fae */ /* 0x0005e2000c121874 */
[----:B----4-:R-:W-:-:S05]  /*1e460*/  IMAD.WIDE R6, R0, 0x4, R182 ;  /* 0x0000000400067825 */ /* 0x010fca00078e02b6 */
[----:B------:R-:W-:Y:S01]  /*1e470*/  STL.64 [R1+0xa78], R6 ;  /* 0x000a780601007387 */ /* 0x000fe20000100a00 */
[----:B--2---:R-:W-:-:S03]  /*1e480*/  IMAD.WIDE R8, R0, 0x4, R16 ;  /* 0x0000000400087825 */ /* 0x004fc600078e0210 */
[----:B------:R-:W-:Y:S01]  /*1e490*/  LDGSTS.E [R246+-0xfff4], desc[UR52][R6.64], !P3 ;  /* 0xf000c00006f67fae */ /* 0x000fe2000d921874 */
[----:B------:R-:W-:Y:S01]  /*1e4a0*/  ISETP.GE.U32.AND P5, PT, R5, 0x7ffffec2, PT ;  /* 0x7ffffec20500780c */ /* 0x000fe20003fa6070 */
[----:B------:R-:W2:Y:S02]  /*1e4b0*/  LDC R17, c[0x0][0x230] ;  /* 0x00008c00ff117b82 */ /* 0x000ea40000000800 */
[----:B------:R-:W-:Y:S04]  /*1e4c0*/  STL.64 [R1+0xa70], R24 ;  /* 0x000a701801007387 */ /* 0x000fe80000100a00 */
[----:B------:R-:W-:Y:S04]  /*1e4d0*/  LDGSTS.E [R246+-0xc000], desc[UR52][R24.64], !P2 ;  /* 0xf400000018f67fae */ /* 0x000fe8000d121874 */
[----:B------:R4:W-:Y:S04]  /*1e4e0*/  STL.64 [R1+0xa68], R8 ;  /* 0x000a680801007387 */ /* 0x0009e80000100a00 */
[----:B------:R4:W-:Y:S02]  /*1e4f0*/  LDGSTS.E [R246+-0xbffc], desc[UR52][R8.64], !P6 ;  /* 0xf400400008f67fae */ /* 0x0009e4000f121874 */
[----:B----4-:R-:W4:Y:S01]  /*1e500*/  S2R R9, SR_TID.X ;  /* 0x0000000000097919 */ /* 0x010f220000002100 */
[----:B------:R-:W-:Y:S01]  /*1e510*/  IADD3 R5, R23, -0xdd, RZ ;  /* 0xffffff2317057810 */ /* 0x000fe20007ffe0ff */
[----:B------:R-:W-:Y:S01]  /*1e520*/  IMAD.WIDE R6, R0, 0x4, R184 ;  /* 0x0000000400067825 */ /* 0x000fe200078e02b8 */
[----:B------:R-:W-:Y:S01]  /*1e530*/  ISETP.GE.U32.AND P3, PT, R4, 0x7ffffea3, PT ;  /* 0x7ffffea30400780c */ /* 0x000fe20003f66070 */
[----:B------:R-:W1:Y:S01]  /*1e540*/  LDC R23, c[0x0][0x230] ;  /* 0x00008c00ff177b82 */ /* 0x000e620000000800 */
[----:B------:R-:W-:Y:S01]  /*1e550*/  ISETP.GE.U32.AND P0, PT, R5, 0x7ffffea4, PT ;  /* 0x7ffffea40500780c */ /* 0x000fe20003f06070 */
[----:B------:R-:W-:Y:S01]  /*1e560*/  VIADD R5, R20, 0xffffff20 ;  /* 0xffffff2014057836 */ /* 0x000fe20000000000 */
[----:B------:R2:W-:Y:S01]  /*1e570*/  LDGSTS.E [R246+-0xbff8], desc[UR52][R6.64], !P5 ;  /* 0xf400800006f67fae */ /* 0x0005e2000e921874 */
[----:B------:R-:W-:-:S03]  /*1e580*/  IMAD.WIDE R24, R0, 0x4, R200 ;  /* 0x0000000400187825 */ /* 0x000fc600078e02c8 */
[----:B------:R-:W-:Y:S01]  /*1e590*/  ISETP.GE.U32.AND P6, PT, R5, 0x7ffffea1, PT ;  /* 0x7ffffea10500780c */ /* 0x000fe20003fc6070 */
[----:B---3--:R-:W-:Y:S01]  /*1e5a0*/  VIADD R5, R21, 0xffffff00 ;  /* 0xffffff0015057836 */ /* 0x008fe20000000000 */
[----:B------:R-:W-:Y:S01]  /*1e5b0*/  LDGSTS.E [R246+-0xbff4], desc[UR52][R24.64], !P4 ;  /* 0xf400c00018f67fae */ /* 0x000fe2000e121874 */
[----:B------:R-:W-:Y:S01]  /*1e5c0*/  VIADD R4, R18, 0xffffff21 ;  /* 0xffffff2112047836 */ /* 0x000fe20000000000 */
[----:B------:R-:W3:Y:S01]  /*1e5d0*/  LDC R20, c[0x0][0x230] ;  /* 0x00008c00ff147b82 */ /* 0x000ee20000000800 */
[----:B----4-:R-:W-:Y:S01]  /*1e5e0*/  LOP3.LUT R9, R9, 0x7f, RZ, 0xc0, !PT ;  /* 0x0000007f09097812 */ /* 0x010fe200078ec0ff */
[----:B------:R2:W-:Y:S01]  /*1e5f0*/  STL.64 [R1+0xa60], R6 ;  /* 0x000a600601007387 */ /* 0x0005e20000100a00 */
[----:B-1----:R-:W-:-:S05]  /*1e600*/  IADD3 R16, R23, -0xff, RZ ;  /* 0xffffff0117107810 */ /* 0x002fca0007ffe0ff */
[----:B------:R-:W1:Y:S01]  /*1e610*/  LDC R18, c[0x0][0x230] ;  /* 0x00008c00ff127b82 */ /* 0x000e620000000800 */
[----:B------:R-:W-:-:S07]  /*1e620*/  ISETP.GE.AND P4, PT, R9, R5, PT ;  /* 0x000000050900720c */ /* 0x000fce0003f86270 */
[----:B------:R-:W4:Y:S01]  /*1e630*/  LDC R9, c[0x0][0x230] ;  /* 0x00008c00ff097b82 */ /* 0x000f220000000800 */
[----:B------:R-:W-:Y:S02]  /*1e640*/  ISETP.GE.U32.AND P2, PT, R4, 0x7ffffea2, PT ;  /* 0x7ffffea20400780c */ /* 0x000fe40003f46070 */
[----:B------:R-:W-:Y:S01]  /*1e650*/  IADD3 R4, R19, -0xfd, RZ ;  /* 0xffffff0313047810 */ /* 0x000fe20007ffe0ff */
[----:B--2---:R-:W-:-:S03]  /*1e660*/  IMAD.WIDE R6, R0, 0x4, R194 ;  /* 0x0000000400067825 */ /* 0x004fc600078e02c2 */
[----:B------:R-:W-:Y:S01]  /*1e670*/  ISETP.GE.U32.AND P5, PT, R4, 0x7ffffe84, PT ;  /* 0x7ffffe840400780c */ /* 0x000fe20003fa6070 */
[----:B------:R-:W-:Y:S01]  /*1e680*/  VIADD R4, R22, 0xffffff02 ;  /* 0xffffff0216047836 */ /* 0x000fe20000000000 */
[----:B------:R2:W-:Y:S01]  /*1e690*/  LDGSTS.E [R246+-0x8000], desc[UR52][R6.64], !P0 ;  /* 0xf800000006f67fae */ /* 0x0005e2000c121874 */
[----:B------:R-:W3:Y:S03]  /*1e6a0*/  LDC R19, c[0x0][0x230] ;  /* 0x00008c00ff137b82 */ /* 0x000ee60000000800 */
[----:B------:R-:W-:Y:S01]  /*1e6b0*/  ISETP.GE.U32.AND P0, PT, R4, 0x7ffffe83, PT ;  /* 0x7ffffe830400780c */ /* 0x000fe20003f06070 */
[----:B------:R-:W-:Y:S01]  /*1e6c0*/  STL.64 [R1+0xa58], R24 ;  /* 0x000a581801007387 */ /* 0x000fe20000100a00 */
[----:B------:R-:W-:-:S03]  /*1e6d0*/  SEL R4, RZ, 0x4, P4 ;  /* 0x00000004ff047807 */ /* 0x000fc60002000000 */
[----:B------:R2:W-:Y:S01]  /*1e6e0*/  STL.64 [R1+0xa50], R6 ;  /* 0x000a500601007387 */ /* 0x0005e20000100a00 */
[----:B------:R-:W1:Y:S01]  /*1e6f0*/  LDC R21, c[0x0][0x230] ;  /* 0x00008c00ff157b82 */ /* 0x000e620000000800 */
[----:B----4-:R-:W-:-:S05]  /*1e700*/  VIADD R9, R9, 0x7f ;  /* 0x0000007f09097836 */ /* 0x010fca0000000000 */
[----:B------:R-:W-:Y:S01]  /*1e710*/  ISETP.GT.AND P4, PT, R9, 0x17f, PT ;  /* 0x0000017f0900780c */ /* 0x000fe20003f84270 */
[----:B------:R-:W-:-:S04]  /*1e720*/  IMAD.WIDE R8, R0, 0x4, R204 ;  /* 0x0000000400087825 */ /* 0x000fc800078e02cc */
[C---:B--2---:R-:W-:Y:S01]  /*1e730*/  IMAD.WIDE R6, R0.reuse, 0x4, R202 ;  /* 0x0000000400067825 */ /* 0x044fe200078e02ca */
[----:B------:R2:W-:Y:S03]  /*1e740*/  STL.64 [R1+0xa48], R8 ;  /* 0x000a480801007387 */ /* 0x0005e60000100a00 */
[C---:B------:R-:W-:Y:S01]  /*1e750*/  IMAD.WIDE R22, R0.reuse, 0x4, R206 ;  /* 0x0000000400167825 */ /* 0x040fe200078e02ce */
[----:B------:R2:W-:Y:S04]  /*1e760*/  LDGSTS.E [R246+-0x7ffc], desc[UR52][R8.64], !P3 ;  /* 0xf800400008f67fae */ /* 0x0005e8000d921874 */
[----:B------:R4:W-:Y:S04]  /*1e770*/  STL.64 [R1+0xa40], R6 ;  /* 0x000a400601007387 */ /* 0x0009e80000100a00 */
[----:B------:R4:W-:Y:S01]  /*1e780*/  LDGSTS.E [R246+-0x7ff8], desc[UR52][R6.64], !P2 ;  /* 0xf800800006f67fae */ /* 0x0009e2000d121874 */
[----:B--2---:R-:W-:-:S03]  /*1e790*/  IMAD.WIDE R8, R0, 0x4, R196 ;  /* 0x0000000400087825 */ /* 0x004fc600078e02c4 */
[----:B------:R-:W-:Y:S01]  /*1e7a0*/  STL.64 [R1+0xa38], R22 ;  /* 0x000a381601007387 */ /* 0x000fe20000100a00 */
[----:B----4-:R-:W-:-:S03]  /*1e7b0*/  IMAD.WIDE R6, R0, 0x4, R198 ;  /* 0x0000000400067825 */ /* 0x010fc600078e02c6 */
[----:B------:R2:W-:Y:S04]  /*1e7c0*/  STL.64 [R1+0xa30], R8 ;  /* 0x000a300801007387 */ /* 0x0005e80000100a00 */
[----:B------:R4:W-:Y:S04]  /*1e7d0*/  STL.64 [R1+0xa28], R6 ;  /* 0x000a280601007387 */ /* 0x0009e80000100a00 */
[----:B------:R-:W3:Y:S04]  /*1e7e0*/  LDL.LU.64 R76, [R1+0x368] ;  /* 0x00036800014c7983 */ /* 0x000ee80000300a00 */
        /* <DEDUP_REMOVED lines=14> */
[----:B------:R-:W-:Y:S04]  /*1e8d0*/  LDGSTS.E [R246+-0x7ff4], desc[UR52][R22.64], !P6 ;  /* 0xf800c00016f67fae */ /* 0x000fe8000f121874 */
[----:B------:R-:W-:Y:S04]  /*1e8e0*/  LDGSTS.E [R246+-0x4000], desc[UR52][R8.64], !P5 ;  /* 0xfc00000008f67fae */ /* 0x000fe8000e921874 */
[----:B------:R-:W-:Y:S04]  /*1e8f0*/  LDGSTS.E [R246+-0x3ffc], desc[UR52][R6.64], !P0 ;  /* 0xfc00400006f67fae */ /* 0x000fe8000c121874 */
[----:B--2---:R-:W2:Y:S04]  /*1e900*/  LDL.LU.64 R8, [R1+0x2f0] ;  /* 0x0002f00001087983 */ /* 0x004ea80000300a00 */
[----:B----4-:R-:W4:Y:S01]  /*1e910*/  LDL.LU.64 R6, [R1+0x2e8] ;  /* 0x0002e80001067983 */ /* 0x010f220000300a00 */
[----:B------:R-:W-:-:S02]  /*1e920*/  SEL R4, R4, RZ, P4 ;  /* 0x000000ff04047207 */ /* 0x000fc40002000000 */
[----:B------:R-:W-:Y:S02]  /*1e930*/  ISETP.GE.U32.AND P4, PT, R16, 0x7ffffe82, PT ;  /* 0x7ffffe821000780c */ /* 0x000fe40003f86070 */
[----:B------:R-:W1:Y:S01]  /*1e940*/  LDC R16, c[0x0][0x230] ;  /* 0x00008c00ff107b82 */ /* 0x000e620000000800 */
[----:B------:R-:W-:Y:S01]  /*1e950*/  ISETP.NE.U32.AND P3, PT, R4, RZ, PT ;  /* 0x000000ff0400720c */ /* 0x000fe20003f65070 */
[----:B------:R-:W-:Y:S01]  /*1e960*/  VIADD R4, R17, 0xfffffeff ;  /* 0xfffffeff11047836 */ /* 0x000fe20000000000 */
[----:B------:R-:W-:-:S04]  /*1e970*/  ISETP.GE.U32.AND P2, PT, R5, 0x7ffffe81, PT ;  /* 0x7ffffe810500780c */ /* 0x000fc80003f46070 */
[----:B------:R-:W-:Y:S01]  /*1e980*/  ISETP.GE.U32.AND P6, PT, R4, 0x7ffffe80, PT ;  /* 0x7ffffe800400780c */ /* 0x000fe20003fc6070 */
[----:B---3--:R-:W-:Y:S02]  /*1e990*/  VIADD R4, R19, 0xfffffefd ;  /* 0xfffffefd13047836 */ /* 0x008fe40000000000 */
[----:B------:R-:W-:Y:S01]  /*1e9a0*/  IMAD.WIDE R14, R0, 0x4, R14 ;  /* 0x00000004000e7825 */ /* 0x000fe200078e020e */
[----:B------:R-:W-:Y:S02]  /*1e9b0*/  USHF.L.U32 UR7, UR7, 0x7, URZ ;  /* 0x0000000707077899 */ /* 0x000fe4000800063f */
[----:B------:R-:W-:Y:S01]  /*1e9c0*/  ISETP.GE.U32.AND P0, PT, R4, 0x7ffffe7e, PT ;  /* 0x7ffffe7e0400780c */ /* 0x000fe20003f06070 */
[----:B-1----:R-:W-:Y:S01]  /*1e9d0*/  VIADD R5, R18, 0xfffffefe ;  /* 0xfffffefe12057836 */ /* 0x002fe20000000000 */
[----:B------:R-:W-:Y:S01]  /*1e9e0*/  LDGSTS.E [R246+-0x3ff8], desc[UR52][R14.64], !P4 ;  /* 0xfc0080000ef67fae */ /* 0x000fe2000e121874 */
[----:B------:R-:W-:-:S04]  /*1e9f0*/  IMAD.WIDE R12, R0, 0x4, R12 ;  /* 0x00000004000c7825 */ /* 0x000fc800078e020c */
[----:B------:R-:W-:Y:S01]  /*1ea00*/  VIADD R4, R20, 0xfffffefb ;  /* 0xfffffefb14047836 */ /* 0x000fe20000000000 */
[----:B------:R-:W-:Y:S01]  /*1ea10*/  ISETP.GE.U32.AND P5, PT, R5, 0x7ffffe7f, PT ;  /* 0x7ffffe7f0500780c */ /* 0x000fe20003fa6070 */
[----:B------:R1:W-:Y:S01]  /*1ea20*/  LDGSTS.E [R246+-0x3ff4], desc[UR52][R12.64], !P2 ;  /* 0xfc00c0000cf67fae */ /* 0x0003e2000d121874 */
[----:B------:R-:W-:Y:S02]  /*1ea30*/  IADD3 R5, R21, -0x104, RZ ;  /* 0xfffffefc15057810 */ /* 0x000fe40007ffe0ff */
[----:B------:R-:W-:Y:S01]  /*1ea40*/  ISETP.GE.U32.AND P2, PT, R4, 0x7ffffe7c, PT ;  /* 0x7ffffe7c0400780c */ /* 0x000fe20003f46070 */
[----:B------:R-:W-:Y:S01]  /*1ea50*/  IMAD.U32 R4, RZ, RZ, UR7 ;  /* 0x00000007ff047e24 */ /* 0x000fe2000f8e00ff */
[----:B------:R-:W-:Y:S01]  /*1ea60*/  STL.64 [R1+0xa20], R14 ;  /* 0x000a200e01007387 */ /* 0x000fe20000100a00 */
[----:B------:R-:W-:Y:S01]  /*1ea70*/  ISETP.GE.U32.AND P4, PT, R5, 0x7ffffe7d, PT ;  /* 0x7ffffe7d0500780c */ /* 0x000fe20003f86070 */
[----:B------:R-:W-:Y:S02]  /*1ea80*/  VIADD R5, R16, 0xfffffefa ;  /* 0xfffffefa10057836 */ /* 0x000fe40000000000 */
[----:B------:R1:W-:Y:S04]  /*1ea90*/  STL.64 [R1+0xa18], R12 ;  /* 0x000a180c01007387 */ /* 0x0003e80000100a00 */
[----:B------:R-:W-:Y:S04]  /*1eaa0*/  STL.64 [R1+0x12c0], R246 ;  /* 0x0012c0f601007387 */ /* 0x000fe80000100a00 */
[----:B------:R-:W0:Y:S01]  /*1eab0*/  LDGDEPBAR ;  /* 0x00000000000079af */ /* 0x000e220000000000 */
[----:B-1----:R-:W-:-:S04]  /*1eac0*/  IMAD.WIDE R12, R4, 0x4, R76 ;  /* 0x00000004040c7825 */ /* 0x002fc800078e024c */
[C---:B------:R-:W-:Y:S01]  /*1ead0*/  IMAD.WIDE R16, R4.reuse, 0x4, R44 ;  /* 0x0000000404107825 */ /* 0x040fe200078e022c */
[----:B------:R1:W-:Y:S03]  /*1eae0*/  STL.64 [R1+0xa10], R12 ;  /* 0x000a100c01007387 */ /* 0x0003e60000100a00 */
[C---:B------:R-:W-:Y:S01]  /*1eaf0*/  IMAD.WIDE R14, R4.reuse, 0x4, R52 ;  /* 0x00000004040e7825 */ /* 0x040fe200078e0234 */
[----:B------:R3:W-:Y:S04]  /*1eb00*/  STL.64 [R1+0xa08], R16 ;  /* 0x000a081001007387 */ /* 0x0007e80000100a00 */
[----:B------:R3:W-:Y:S01]  /*1eb10*/  STL.64 [R1+0xa00], R14 ;  /* 0x000a000e01007387 */ /* 0x0007e20000100a00 */
[----:B-1----:R-:W-:-:S04]  /*1eb20*/  IMAD.WIDE R12, R4, 0x4, R40 ;  /* 0x00000004040c7825 */ /* 0x002fc800078e0228 */
[C---:B---3--:R-:W-:Y:S01]  /*1eb30*/  IMAD.WIDE R16, R4.reuse, 0x4, R50 ;  /* 0x0000000404107825 */ /* 0x048fe200078e0232 */
        /* <DEDUP_REMOVED lines=19> */
[C---:B--2---:R-:W-:Y:S01]  /*1ec70*/  IMAD.WIDE R14, R4.reuse, 0x4, R42 ;  /* 0x00000004040e7825 */ /* 0x044fe200078e022a */
[----:B------:R-:W-:Y:S04]  /*1ec80*/  STL.64 [R1+0x9a8], R16 ;  /* 0x0009a81001007387 */ /* 0x000fe80000100a00 */
[----:B------:R-:W2:Y:S01]  /*1ec90*/  LDL.LU.64 R126, [R1+0x2e0] ;  /* 0x0002e000017e7983 */ /* 0x000ea20000300a00 */
[----:B----4-:R-:W-:-:S03]  /*1eca0*/  IMAD.WIDE R6, R4, 0x4, R6 ;  /* 0x0000000404067825 */ /* 0x010fc600078e0206 */
[----:B------:R-:W-:Y:S01]  /*1ecb0*/  STL.64 [R1+0x9a0], R14 ;  /* 0x0009a00e01007387 */ /* 0x000fe20000100a00 */
[----:B-1----:R-:W-:-:S03]  /*1ecc0*/  IMAD.WIDE R12, R4, 0x4, R8 ;  /* 0x00000004040c7825 */ /* 0x002fc600078e0208 */
[----:B------:R-:W3:Y:S04]  /*1ecd0*/  LDL.LU.64 R8, [R1+0x2d8] ;  /* 0x0002d80001087983 */ /* 0x000ee80000300a00 */
[----:B------:R-:W-:Y:S04]  /*1ece0*/  STL.64 [R1+0x998], R12 ;  /* 0x0009980c01007387 */ /* 0x000fe80000100a00 */
[----:B------:R-:W4:Y:S04]  /*1ecf0*/  LDL.LU.64 R70, [R1+0x2d0] ;  /* 0x0002d00001467983 */ /* 0x000f280000300a00 */
[----:B------:R-:W4:Y:S04]  /*1ed00*/  LDL.LU.64 R68, [R1+0x2c8] ;  /* 0x0002c80001447983 */ /* 0x000f280000300a00 */
[----:B------:R1:W-:Y:S04]  /*1ed10*/  STL.64 [R1+0x990], R6 ;  /* 0x0009900601007387 */ /* 0x0003e80000100a00 */
[----:B------:R-:W4:Y:S04]  /*1ed20*/  LDL.LU.64 R92, [R1+0x2c0] ;  /* 0x0002c000015c7983 */ /* 0x000f280000300a00 */
        /* <DEDUP_REMOVED lines=24> */
[----:B-1----:R-:W4:Y:S01]  /*1eeb0*/  LDL.LU.64 R6, [R1+0x1f8] ;  /* 0x0001f80001067983 */ /* 0x002f220000300a00 */
[----:B--2---:R-:W-:-:S04]  /*1eec0*/  IMAD.WIDE R14, R4, 0x4, R126 ;  /* 0x00000004040e7825 */ /* 0x004fc800078e027e */
[C---:B---3--:R-:W-:Y:S02]  /*1eed0*/  IMAD.WIDE R12, R4.reuse, 0x4, R8 ;  /* 0x00000004040c7825 */ /* 0x048fe400078e0208 */
[----:B------:R-:W2:Y:S04]  /*1eee0*/  LDL.LU.64 R8, [R1+0x1e8] ;  /* 0x0001e80001087983 */ /* 0x000ea80000300a00 */
[----:B------:R1:W-:Y:S01]  /*1eef0*/  STL.64 [R1+0x988], R14 ;  /* 0x0009880e01007387 */ /* 0x0003e20000100a00 */
[----:B----4-:R-:W-:-:S03]  /*1ef00*/  IMAD.WIDE R16, R4, 0x4, R70 ;  /* 0x0000000404107825 */ /* 0x010fc600078e0246 */
[----:B------:R3:W-:Y:S04]  /*1ef10*/  STL.64 [R1+0x980], R12 ;  /* 0x0009800c01007387 */ /* 0x0007e80000100a00 */
[----:B------:R4:W-:Y:S01]  /*1ef20*/  STL.64 [R1+0x978], R16 ;  /* 0x0009781001007387 */ /* 0x0009e20000100a00 */
[----:B-1----:R-:W-:-:S04]  /*1ef30*/  IMAD.WIDE R14, R4, 0x4, R92 ;  /* 0x00000004040e7825 */ /* 0x002fc800078e025c */
[----:B---3--:R-:W-:-:S04]  /*1ef40*/  IMAD.WIDE R12, R4, 0x4, R68 ;  /* 0x00000004040c7825 */ /* 0x008fc800078e0244 */
[C---:B----4-:R-:W-:Y:S01]  /*1ef50*/  IMAD.WIDE R16, R4.reuse, 0x4, R66 ;  /* 0x0000000404107825 */ /* 0x050fe200078e0242 */
[----:B------:R1:W-:Y:S04]  /*1ef60*/  STL.64 [R1+0x970], R12 ;  /* 0x0009700c01007387 */ /* 0x0003e80000100a00 */
[----:B------:R3:W-:Y:S04]  /*1ef70*/  STL.64 [R1+0x968], R14 ;  /* 0x0009680e01007387 */ /* 0x0007e80000100a00 */
[----:B------:R4:W-:Y:S01]  /*1ef80*/  STL.64 [R1+0x960], R16 ;  /* 0x0009601001007387 */ /* 0x0009e20000100a00 */
[----:B-1----:R-:W-:-:S04]  /*1ef90*/  IMAD.WIDE R12, R4, 0x4, R72 ;  /* 0x00000004040c7825 */ /* 0x002fc800078e0248 */
[C---:B---3--:R-:W-:Y:S01]  /*1efa0*/  IMAD.WIDE R14, R4.reuse, 0x4, R64 ;  /* 0x00000004040e7825 */ /* 0x048fe200078e0240 */
[----:B------:R1:W-:Y:S03]  /*1efb0*/  STL.64 [R1+0x958], R12 ;  /* 0x0009580c01007387 */ /* 0x0003e60000100a00 */
[C---:B----4-:R-:W-:Y:S01]  /*1efc0*/  IMAD.WIDE R16, R4.reuse, 0x4, R58 ;  /* 0x0000000404107825 */ /* 0x050fe200078e023a */
        /* <DEDUP_REMOVED lines=37> */
[----:B------:R-:W-:Y:S01]  /*1f220*/  STL.64 [R1+0x8b8], R16 ;  /* 0x0008b81001007387 */ /* 0x000fe20000100a00 */
[----:B-1----:R-:W-:-:S04]  /*1f230*/  IMAD.WIDE R12, R4, 0x4, R30 ;  /* 0x00000004040c7825 */ /* 0x002fc800078e021e */
[C---:B---3--:R-:W-:Y:S01]  /*1f240*/  IMAD.WIDE R14, R4.reuse, 0x4, R42 ;  /* 0x00000004040e7825 */ /* 0x048fe200078e022a */
[----:B------:R1:W-:Y:S04]  /*1f250*/  STL.64 [R1+0x8b0], R12 ;  /* 0x0008b00c01007387 */ /* 0x0003e80000100a00 */
[----:B------:R-:W-:Y:S01]  /*1f260*/  STL.64 [R1+0x8a8], R14 ;  /* 0x0008a80e01007387 */ /* 0x000fe20000100a00 */
[----:B-1----:R-:W-:-:S03]  /*1f270*/  IMAD.WIDE R12, R4, 0x4, R242 ;  /* 0x00000004040c7825 */ /* 0x002fc600078e02f2 */
[----:B------:R-:W3:Y:S01]  /*1f280*/  LDL.LU.64 R242, [R1+0x1e0] ;  /* 0x0001e00001f27983 */ /* 0x000ee20000300a00 */
[----:B------:R-:W-:-:S05]  /*1f290*/  IMAD.WIDE R6, R4, 0x4, R6 ;  /* 0x0000000404067825 */ /* 0x000fca00078e0206 */
[----:B------:R2:W-:Y:S04]  /*1f2a0*/  STL.64 [R1+0x8a0], R6 ;  /* 0x0008a00601007387 */ /* 0x0005e80000100a00 */
[----:B------:R-:W-:Y:S04]  /*1f2b0*/  STL.64 [R1+0x898], R12 ;  /* 0x0008980c01007387 */ /* 0x000fe80000100a00 */
[----:B------:R-:W4:Y:S04]  /*1f2c0*/  LDL.LU.64 R70, [R1+0x1d8] ;  /* 0x0001d80001467983 */ /* 0x000f280000300a00 */
[----:B------:R-:W4:Y:S01]  /*1f2d0*/  LDL.LU.64 R68, [R1+0x1d0] ;  /* 0x0001d00001447983 */ /* 0x000f220000300a00 */
[----:B--2---:R-:W-:-:S05]  /*1f2e0*/  IMAD.WIDE R6, R4, 0x4, R8 ;  /* 0x0000000404067825 */ /* 0x004fca00078e0208 */
[----:B------:R1:W-:Y:S04]  /*1f2f0*/  STL.64 [R1+0x890], R6 ;  /* 0x0008900601007387 */ /* 0x0003e80000100a00 */
[----:B------:R-:W2:Y:S04]  /*1f300*/  LDL.LU.64 R92, [R1+0x1c8] ;  /* 0x0001c800015c7983 */ /* 0x000ea80000300a00 */
        /* <DEDUP_REMOVED lines=24> */
[----:B-1----:R-:W2:Y:S04]  /*1f490*/  LDL.LU.64 R6, [R1+0x100] ;  /* 0x0001000001067983 */ /* 0x002ea80000300a00 */
[----:B------:R-:W2:Y:S01]  /*1f4a0*/  LDL.LU.64 R8, [R1+0xf8] ;  /* 0x0000f80001087983 */ /* 0x000ea20000300a00 */
[----:B---3--:R-:W-:-:S03]  /*1f4b0*/  IMAD.WIDE R14, R4, 0x4, R242 ;  /* 0x00000004040e7825 */ /* 0x008fc600078e02f2 */
[----:B------:R-:W3:Y:S04]  /*1f4c0*/  LDL.LU.64 R242, [R1+0xe8] ;  /* 0x0000e80001f27983 */ /* 0x000ee80000300a00 */
[----:B------:R2:W-:Y:S01]  /*1f4d0*/  STL.64 [R1+0x888], R14 ;  /* 0x0008880e01007387 */ /* 0x0005e20000100a00 */
[----:B----4-:R-:W-:-:S04]  /*1f4e0*/  IMAD.WIDE R12, R4, 0x4, R70 ;  /* 0x00000004040c7825 */ /* 0x010fc800078e0246 */
[C---:B------:R-:W-:Y:S01]  /*1f4f0*/  IMAD.WIDE R16, R4.reuse, 0x4, R68 ;  /* 0x0000000404107825 */ /* 0x040fe200078e0244 */
[----:B------:R1:W-:Y:S04]  /*1f500*/  STL.64 [R1+0x880], R12 ;  /* 0x0008800c01007387 */ /* 0x0003e80000100a00 */
[----:B------:R4:W-:Y:S01]  /*1f510*/  STL.64 [R1+0x878], R16 ;  /* 0x0008781001007387 */ /* 0x0009e20000100a00 */
[----:B------:R-:W-:-:S04]  /*1f520*/  IMAD.WIDE R246, R4, 0x4, R10 ;  /* 0x0000000404f67825 */ /* 0x000fc800078e020a */
[----:B------:R-:W-:-:S04]  /*1f530*/  IMAD.WIDE R248, R4, 0x4, R220 ;  /* 0x0000000404f87825 */ /* 0x000fc800078e02dc */
[----:B--2---:R-:W-:-:S04]  /*1f540*/  IMAD.WIDE R14, R4, 0x4, R92 ;  /* 0x00000004040e7825 */ /* 0x004fc800078e025c */
[C---:B-1----:R-:W-:Y:S01]  /*1f550*/  IMAD.WIDE R12, R4.reuse, 0x4, R66 ;  /* 0x00000004040c7825 */ /* 0x042fe200078e0242 */
[----:B------:R1:W-:Y:S03]  /*1f560*/  STL.64 [R1+0x870], R14 ;  /* 0x0008700e01007387 */ /* 0x0003e60000100a00 */
[C---:B----4-:R-:W-:Y:S01]  /*1f570*/  IMAD.WIDE R16, R4.reuse, 0x4, R72 ;  /* 0x0000000404107825 */ /* 0x050fe200078e0248 */
[----:B------:R2:W-:Y:S04]  /*1f580*/  STL.64 [R1+0x868], R12 ;  /* 0x0008680c01007387 */ /* 0x0005e80000100a00 */
[----:B------:R4:W-:Y:S01]  /*1f590*/  STL.64 [R1+0x858], R16 ;  /* 0x0008581001007387 */ /* 0x0009e20000100a00 */
[----:B-1----:R-:W-:-:S04]  /*1f5a0*/  IMAD.WIDE R14, R4, 0x4, R64 ;  /* 0x00000004040e7825 */ /* 0x002fc800078e0240 */
[C---:B--2---:R-:W-:Y:S01]  /*1f5b0*/  IMAD.WIDE R12, R4.reuse, 0x4, R58 ;  /* 0x00000004040c7825 */ /* 0x044fe200078e023a */
        /* <DEDUP_REMOVED lines=39> */
[----:B------:R-:W-:Y:S01]  /*1f830*/  STL.64 [R1+0x2c8], R16 ;  /* 0x0002c81001007387 */ /* 0x000fe20000100a00 */
[----:B-1----:R-:W-:-:S04]  /*1f840*/  IMAD.WIDE R14, R4, 0x4, R42 ;  /* 0x00000004040e7825 */ /* 0x002fc800078e022a */
[C---:B--2---:R-:W-:Y:S01]  /*1f850*/  IMAD.WIDE R12, R4.reuse, 0x4, R6 ;  /* 0x00000004040c7825 */ /* 0x044fe200078e0206 */
[----:B------:R-:W-:Y:S03]  /*1f860*/  STL.64 [R1+0x2c0], R14 ;  /* 0x0002c00e01007387 */ /* 0x000fe60000100a00 */
[C---:B------:R-:W-:Y:S01]  /*1f870*/  IMAD.WIDE R6, R4.reuse, 0x4, R8 ;  /* 0x0000000404067825 */ /* 0x040fe200078e0208 */
[----:B------:R-:W-:Y:S03]  /*1f880*/  STL.64 [R1+0x2b8], R12 ;  /* 0x0002b80c01007387 */ /* 0x000fe60000100a00 */
[C---:B------:R-:W-:Y:S01]  /*1f890*/  IMAD.WIDE R8, R4.reuse, 0x4, R208 ;  /* 0x0000000404087825 */ /* 0x040fe200078e02d0 */
[----:B------:R1:W-:Y:S03]  /*1f8a0*/  STL.64 [R1+0x2b0], R6 ;  /* 0x0002b00601007387 */ /* 0x0003e60000100a00 */
[----:B-1----:R-:W-:-:S04]  /*1f8b0*/  IMAD.WIDE R6, R4, 0x4, R210 ;  /* 0x0000000404067825 */ /* 0x002fc800078e02d2 */
[----:B---3--:R-:W-:-:S05]  /*1f8c0*/  IMAD.WIDE R10, R4, 0x4, R242 ;  /* 0x00000004040a7825 */ /* 0x008fca00078e02f2 */
[----:B------:R1:W-:Y:S04]  /*1f8d0*/  STL.64 [R1+0x240], R10 ;  /* 0x0002400a01007387 */ /* 0x0003e80000100a00 */
[----:B------:R-:W-:Y:S04]  /*1f8e0*/  STL.64 [R1+0x290], R246 ;  /* 0x000290f601007387 */ /* 0x000fe80000100a00 */
[----:B------:R2:W-:Y:S04]  /*1f8f0*/  STL.64 [R1+0x238], R8 ;  /* 0x0002380801007387 */ /* 0x0005e80000100a00 */
[----:B------:R-:W-:Y:S01]  /*1f900*/  STL.64 [R1+0x12c8], R246 ;  /* 0x0012c8f601007387 */ /* 0x000fe20000100a00 */
[----:B-1----:R-:W-:-:S03]  /*1f910*/  IMAD.WIDE R10, R4, 0x4, R212 ;  /* 0x00000004040a7825 */ /* 0x002fc600078e02d4 */
[----:B------:R1:W-:Y:S01]  /*1f920*/  STL.64 [R1+0x230], R6 ;  /* 0x0002300601007387 */ /* 0x0003e20000100a00 */
[----:B--2---:R-:W-:-:S03]  /*1f930*/  IMAD.WIDE R8, R4, 0x4, R216 ;  /* 0x0000000404087825 */ /* 0x004fc600078e02d8 */
[----:B------:R-:W-:Y:S04]  /*1f940*/  STL.64 [R1+0x228], R10 ;  /* 0x0002280a01007387 */ /* 0x000fe80000100a00 */
[----:B------:R-:W2:Y:S01]  /*1f950*/  LDL.LU.64 R26, [R1+0x370] ;  /* 0x00037000011a7983 */ /* 0x000ea20000300a00 */
[----:B-1----:R-:W-:-:S05]  /*1f960*/  IMAD.WIDE R6, R4, 0x4, R214 ;  /* 0x0000000404067825 */ /* 0x002fca00078e02d6 */
[----:B------:R1:W-:Y:S04]  /*1f970*/  STL.64 [R1+0x220], R6 ;  /* 0x0002200601007387 */ /* 0x0003e80000100a00 */
[----:B------:R3:W-:Y:S01]  /*1f980*/  STL.64 [R1+0x210], R8 ;  /* 0x0002100801007387 */ /* 0x0007e20000100a00 */
[----:B-1----:R-:W-:-:S04]  /*1f990*/  IMAD.WIDE R6, R4, 0x4, R218 ;  /* 0x0000000404067825 */ /* 0x002fc800078e02da */
[C---:B---3--:R-:W-:Y:S01]  /*1f9a0*/  IMAD.WIDE R8, R4.reuse, 0x4, R222 ;  /* 0x0000000404087825 */ /* 0x048fe200078e02de */
[----:B------:R1:W-:Y:S04]  /*1f9b0*/  STL.64 [R1+0x200], R6 ;  /* 0x0002000601007387 */ /* 0x0003e80000100a00 */
[----:B------:R-:W3:Y:S04]  /*1f9c0*/  LDL.LU.64 R56, [R1+0x378] ;  /* 0x0003780001387983 */ /* 0x000ee80000300a00 */
[----:B------:R4:W-:Y:S01]  /*1f9d0*/  STL.64 [R1+0x1e0], R8 ;  /* 0x0001e00801007387 */ /* 0x0009e20000100a00 */
[----:B-1----:R-:W-:-:S03]  /*1f9e0*/  IMAD.WIDE R6, R4, 0x4, R224 ;  /* 0x0000000404067825 */ /* 0x002fc600078e02e0 */
[----:B------:R-:W3:Y:S04]  /*1f9f0*/  LDL.LU.64 R244, [R1+0x380] ;  /* 0x0003800001f47983 */ /* 0x000ee80000300a00 */
[----:B------:R-:W3:Y:S04]  /*1fa00*/  LDL.LU.64 R34, [R1+0x388] ;  /* 0x0003880001227983 */ /* 0x000ee80000300a00 */
[----:B------:R1:W-:Y:S04]  /*1fa10*/  STL.64 [R1+0x1d8], R6 ;  /* 0x0001d80601007387 */ /* 0x0003e80000100a00 */
[----:B------:R-:W3:Y:S01]  /*1fa20*/  LDL.LU.64 R30, [R1+0x390] ;  /* 0x00039000011e7983 */ /* 0x000ee20000300a00 */
[----:B----4-:R-:W-:-:S03]  /*1fa30*/  IMAD.WIDE R8, R4, 0x4, R226 ;  /* 0x0000000404087825 */ /* 0x010fc600078e02e2 */
[----:B-1----:R-:W4:Y:S04]  /*1fa40*/  LDL.LU.64 R6, [R1+0x398] ;  /* 0x0003980001067983 */ /* 0x002f280000300a00 */
[----:B------:R-:W4:Y:S01]  /*1fa50*/  LDL.LU.64 R10, [R1+0x3a0] ;  /* 0x0003a000010a7983 */ /* 0x000f220000300a00 */
[----:B------:R-:W-:-:S03]  /*1fa60*/  IMAD.WIDE R12, R4, 0x4, R228 ;  /* 0x00000004040c7825 */ /* 0x000fc600078e02e4 */
[----:B------:R-:W-:Y:S04]  /*1fa70*/  STL.64 [R1+0x1f0], R248 ;  /* 0x0001f0f801007387 */ /* 0x000fe80000100a00 */
[----:B------:R-:W-:Y:S04]  /*1fa80*/  STL.64 [R1+0x12d0], R248 ;  /* 0x0012d0f801007387 */ /* 0x000fe80000100a00 */
[----:B------:R1:W-:Y:S04]  /*1fa90*/  STL.64 [R1+0x1d0], R8 ;  /* 0x0001d00801007387 */ /* 0x0003e80000100a00 */
[----:B------:R-:W4:Y:S01]  /*1faa0*/  LDL.LU.64 R38, [R1+0x3a8] ;  /* 0x0003a80001267983 */ /* 0x000f220000300a00 */
[----:B------:R-:W-:-:S03]  /*1fab0*/  IMAD.WIDE R14, R4, 0x4, R234 ;  /* 0x00000004040e7825 */ /* 0x000fc600078e02ea */
[----:B------:R1:W-:Y:S04]  /*1fac0*/  STL.64 [R1+0x1c8], R12 ;  /* 0x0001c80c01007387 */ /* 0x0003e80000100a00 */
[----:B------:R-:W4:Y:S01]  /*1fad0*/  LDL.LU.64 R32, [R1+0x3b0] ;  /* 0x0003b00001207983 */ /* 0x000f220000300a00 */
[----:B-1----:R-:W-:-:S05]  /*1fae0*/  IMAD.WIDE R8, R4, 0x4, R230 ;  /* 0x0000000404087825 */ /* 0x002fca00078e02e6 */
[----:B------:R1:W-:Y:S04]  /*1faf0*/  STL.64 [R1+0x1c0], R8 ;  /* 0x0001c00801007387 */ /* 0x0003e80000100a00 */
[----:B------:R-:W-:Y:S04]  /*1fb00*/  STL.64 [R1+0x1b0], R14 ;  /* 0x0001b00e01007387 */ /* 0x000fe80000100a00 */
[----:B------:R-:W4:Y:S04]  /*1fb10*/  LDL.LU.64 R242, [R1+0x3b8] ;  /* 0x0003b80001f27983 */ /* 0x000f280000300a00 */
[----:B------:R-:W4:Y:S01]  /*1fb20*/  LDL.LU.64 R42, [R1+0x3c0] ;  /* 0x0003c000012a7983 */ /* 0x000f220000300a00 */
[----:B------:R-:W-:-:S04]  /*1fb30*/  IMAD.WIDE R12, R4, 0x4, R238 ;  /* 0x00000004040c7825 */ /* 0x000fc800078e02ee */
[C---:B-1----:R-:W-:Y:S01]  /*1fb40*/  IMAD.WIDE R8, R4.reuse, 0x4, R232 ;  /* 0x0000000404087825 */ /* 0x042fe200078e02e8 */
[----:B------:R-:W-:Y:S04]  /*1fb50*/  STL.64 [R1+0x190], R12 ;  /* 0x0001900c01007387 */ /* 0x000fe80000100a00 */
[----:B------:R-:W-:Y:S04]  /*1fb60*/  STL.64 [R1+0x1b8], R8 ;  /* 0x0001b80801007387 */ /* 0x000fe80000100a00 */
[----:B------:R1:W-:Y:S01]  /*1fb70*/  STL.64 [R1+0x1360], R8 ;  /* 0x0013600801007387 */ /* 0x0003e20000100a00 */
[----:B------:R-:W-:-:S03]  /*1fb80*/  IMAD.WIDE R250, R4, 0x4, R236 ;  /* 0x0000000404fa7825 */ /* 0x000fc600078e02ec */
[----:B------:R-:W4:Y:S04]  /*1fb90*/  LDL.LU.64 R40, [R1+0x3c8] ;  /* 0x0003c80001287983 */ /* 0x000f280000300a00 */
[----:B------:R-:W4:Y:S01]  /*1fba0*/  LDL.LU.64 R50, [R1+0x3d0] ;  /* 0x0003d00001327983 */ /* 0x000f220000300a00 */
[----:B-1----:R-:W-:-:S05]  /*1fbb0*/  IMAD.WIDE R8, R4, 0x4, R240 ;  /* 0x0000000404087825 */ /* 0x002fca00078e02f0 */
[----:B------:R2:W-:Y:S04]  /*1fbc0*/  STL.64 [R1+0x180], R8 ;  /* 0x0001800801007387 */ /* 0x0005e80000100a00 */
[----:B------:R-:W4:Y:S04]  /*1fbd0*/  LDL.LU.64 R36, [R1+0x3d8] ;  /* 0x0003d80001247983 */ /* 0x000f280000300a00 */
[----:B------:R-:W4:Y:S01]  /*1fbe0*/  LDL.LU.64 R28, [R1+0x3e0] ;  /* 0x0003e000011c7983 */ /* 0x000f220000300a00 */
[----:B--2---:R-:W-:-:S03]  /*1fbf0*/  IMAD.WIDE R8, R4, 0x4, R26 ;  /* 0x0000000404087825 */ /* 0x004fc600078e021a */
[----:B------:R-:W2:Y:S04]  /*1fc00*/  LDL.LU.64 R26, [R1+0x3e8] ;  /* 0x0003e800011a7983 */ /* 0x000ea80000300a00 */
[----:B------:R-:W-:Y:S04]  /*1fc10*/  STL.64 [R1+0x1a0], R250 ;  /* 0x0001a0fa01007387 */ /* 0x000fe80000100a00 */
[----:B------:R1:W-:Y:S04]  /*1fc20*/  STL.64 [R1+0x178], R8 ;  /* 0x0001780801007387 */ /* 0x0003e80000100a00 */
[----:B------:R-:W-:Y:S01]  /*1fc30*/  STL.64 [R1+0x12d8], R250 ;  /* 0x0012d8fa01007387 */ /* 0x000fe20000100a00 */
[----:B---3--:R-:W-:-:S03]  /*1fc40*/  IMAD.WIDE R12, R4, 0x4, R56 ;  /* 0x00000004040c7825 */ /* 0x008fc600078e0238 */
[----:B------:R-:W3:Y:S04]  /*1fc50*/  LDL.LU.64 R56, [R1+0x3f0] ;  /* 0x0003f00001387983 */ /* 0x000ee80000300a00 */
[----:B------:R1:W-:Y:S02]  /*1fc60*/  STL.64 [R1+0x170], R12 ;  /* 0x0001700c01007387 */ /* 0x0003e40000100a00 */
[----:B-1----:R-:W-:-:S05]  /*1fc70*/  IMAD.WIDE R8, R4, 0x4, R244 ;  /* 0x0000000404087825 */ /* 0x002fca00078e02f4 */
[----:B------:R4:W-:Y:S01]  /*1fc80*/  STL.64 [R1+0x168], R8 ;  /* 0x0001680801007387 */ /* 0x0009e20000100a00 */
[----:B------:R-:W-:-:S05]  /*1fc90*/  IMAD.WIDE R12, R4, 0x4, R30 ;  /* 0x00000004040c7825 */ /* 0x000fca00078e021e */
[----:B------:R1:W-:Y:S01]  /*1fca0*/  STL.64 [R1+0x158], R12 ;  /* 0x0001580c01007387 */ /* 0x0003e20000100a00 */
[----:B------:R-:W-:-:S04]  /*1fcb0*/  IMAD.WIDE R248, R4, 0x4, R34 ;  /* 0x0000000404f87825 */ /* 0x000fc800078e0222 */
[C---:B----4-:R-:W-:Y:S02]  /*1fcc0*/  IMAD.WIDE R8, R4.reuse, 0x4, R10 ;  /* 0x0000000404087825 */ /* 0x050fe400078e020a */
[----:B------:R-:W4:Y:S04]  /*1fcd0*/  LDL.LU.64 R10, [R1+0x3f8] ;  /* 0x0003f800010a7983 */ /* 0x000f280000300a00 */
[----:B------:R-:W4:Y:S04]  /*1fce0*/  LDL.LU.64 R244, [R1+0x400] ;  /* 0x0004000001f47983 */ /* 0x000f280000300a00 */
[----:B------:R1:W-:Y:S04]  /*1fcf0*/  STL.64 [R1+0x148], R8 ;  /* 0x0001480801007387 */ /* 0x0003e80000100a00 */
[----:B------:R-:W4:Y:S04]  /*1fd00*/  LDL.LU.64 R34, [R1+0x408] ;  /* 0x0004080001227983 */ /* 0x000f280000300a00 */
[----:B------:R-:W4:Y:S01]  /*1fd10*/  LDL.LU.64 R30, [R1+0x410] ;  /* 0x00041000011e7983 */ /* 0x000f220000300a00 */
[----:B-1----:R-:W-:-:S03]  /*1fd20*/  IMAD.WIDE R12, R4, 0x4, R38 ;  /* 0x00000004040c7825 */ /* 0x002fc600078e0226 */
[----:B------:R-:W-:Y:S01]  /*1fd30*/  STL.64 [R1+0x160], R248 ;  /* 0x000160f801007387 */ /* 0x000fe20000100a00 */
[----:B------:R-:W-:-:S03]  /*1fd40*/  IMAD.WIDE R8, R4, 0x4, R32 ;  /* 0x0000000404087825 */ /* 0x000fc600078e0220 */
[----:B------:R-:W-:Y:S04]  /*1fd50*/  STL.64 [R1+0x1368], R248 ;  /* 0x001368f801007387 */ /* 0x000fe80000100a00 */
[----:B------:R-:W4:Y:S04]  /*1fd60*/  LDL.LU.64 R38, [R1+0x418] ;  /* 0x0004180001267983 */ /* 0x000f280000300a00 */
[----:B------:R-:W-:Y:S04]  /*1fd70*/  STL.64 [R1+0x140], R12 ;  /* 0x0001400c01007387 */ /* 0x000fe80000100a00 */
[----:B------:R-:W4:Y:S01]  /*1fd80*/  LDL.LU.64 R32, [R1+0x420] ;  /* 0x0004200001207983 */ /* 0x000f220000300a00 */
[----:B------:R-:W-:-:S03]  /*1fd90*/  IMAD.WIDE R6, R4, 0x4, R6 ;  /* 0x0000000404067825 */ /* 0x000fc600078e0206 */
[----:B------:R1:W-:Y:S04]  /*1fda0*/  STL.64 [R1+0x138], R8 ;  /* 0x0001380801007387 */ /* 0x0003e80000100a00 */
[----:B------:R-:W-:Y:S04]  /*1fdb0*/  STL.64 [R1+0x150], R6 ;  /* 0x0001500601007387 */ /* 0x000fe80000100a00 */
[----:B------:R1:W-:Y:S02]  /*1fdc0*/  STL.64 [R1+0x12e0], R6 ;  /* 0x0012e00601007387 */ /* 0x0003e40000100a00 */
[----:B-1----:R-:W-:-:S02]  /*1fdd0*/  IMAD.WIDE R8, R4, 0x4, R242 ;  /* 0x0000000404087825 */ /* 0x002fc400078e02f2 */
[----:B------:R-:W4:Y:S04]  /*1fde0*/  LDL.LU.64 R242, [R1+0x428] ;  /* 0x0004280001f27983 */ /* 0x000f280000300a00 */
[----:B------:R1:W-:Y:S01]  /*1fdf0*/  STL.64 [R1+0x130], R8 ;  /* 0x0001300801007387 */ /* 0x0003e20000100a00 */
[----:B------:R-:W-:-:S03]  /*1fe00*/  IMAD.WIDE R6, R4, 0x4, R42 ;  /* 0x0000000404067825 */ /* 0x000fc600078e022a */
[----:B------:R-:W4:Y:S01]  /*1fe10*/  LDL.LU.64 R42, [R1+0x430] ;  /* 0x00043000012a7983 */ /* 0x000f220000300a00 */
[----:B------:R-:W-:-:S03]  /*1fe20*/  IMAD.WIDE R246, R4, 0x4, R40 ;  /* 0x0000000404f67825 */ /* 0x000fc600078e0228 */
[----:B------:R1:W-:Y:S02]  /*1fe30*/  STL.64 [R1+0x128], R6 ;  /* 0x0001280601007387 */ /* 0x0003e40000100a00 */
[----:B-1----:R-:W-:-:S05]  /*1fe40*/  IMAD.WIDE R8, R4, 0x4, R50 ;  /* 0x0000000404087825 */ /* 0x002fca00078e0232 */
[----:B------:R-:W-:Y:S01]  /*1fe50*/  STL.64 [R1+0x118], R8 ;  /* 0x0001180801007387 */ /* 0x000fe20000100a00 */
[----:B------:R-:W-:-:S03]  /*1fe60*/  IMAD.WIDE R6, R4, 0x4, R28 ;  /* 0x0000000404067825 */ /* 0x000fc600078e021c */
[----:B------:R-:W-:Y:S04]  /*1fe70*/  STL.64 [R1+0x120], R246 ;  /* 0x000120f601007387 */ /* 0x000fe80000100a00 */
[----:B------:R-:W-:Y:S04]  /*1fe80*/  STL.64 [R1+0x1370], R246 ;  /* 0x001370f601007387 */ /* 0x000fe80000100a00 */
[----:B------:R2:W-:Y:S04]  /*1fe90*/  STL.64 [R1+0x108], R6 ;  /* 0x0001080601007387 */ /* 0x0005e80000100a00 */
[----:B------:R-:W4:Y:S04]  /*1fea0*/  LDL.LU.64 R40, [R1+0x438] ;  /* 0x0004380001287983 */ /* 0x000f280000300a00 */
[----:B------:R-:W4:Y:S01]  /*1feb0*/  LDL.LU.64 R28, [R1+0x440] ;  /* 0x00044000011c7983 */ /* 0x000f220000300a00 */
[----:B------:R-:W-:-:S04]  /*1fec0*/  IMAD.WIDE R218, R4, 0x4, R36 ;  /* 0x0000000404da7825 */ /* 0x000fc800078e0224 */
[----:B--2---:R-:W-:-:S05]  /*1fed0*/  IMAD.WIDE R6, R4, 0x4, R26 ;  /* 0x0000000404067825 */ /* 0x004fca00078e021a */
[----:B------:R3:W-:Y:S04]  /*1fee0*/  STL.64 [R1+0x100], R6 ;  /* 0x0001000601007387 */ /* 0x0007e80000100a00 */
[----:B------:R-:W2:Y:S04]  /*1fef0*/  LDL.LU.64 R50, [R1+0x448] ;  /* 0x0004480001327983 */ /* 0x000ea80000300a00 */
[----:B------:R-:W2:Y:S01]  /*1ff00*/  LDL.LU.64 R26, [R1+0x450] ;  /* 0x00045000011a7983 */ /* 0x000ea20000300a00 */
[----:B---3--:R-:W-:-:S05]  /*1ff10*/  IMAD.WIDE R6, R4, 0x4, R56 ;  /* 0x0000000404067825 */ /* 0x008fca00078e0238 */
[----:B------:R1:W-:Y:S04]  /*1ff20*/  STL.64 [R1+0xf8], R6 ;  /* 0x0000f80601007387 */ /* 0x0003e80000100a00 */
[----:B------:R-:W3:Y:S04]  /*1ff30*/  LDL.LU.64 R56, [R1+0x458] ;  /* 0x0004580001387983 */ /* 0x000ee80000300a00 */
[----:B------:R-:W-:Y:S04]  /*1ff40*/  STL.64 [R1+0x110], R218 ;  /* 0x000110da01007387 */ /* 0x000fe80000100a00 */
[----:B------:R1:W-:Y:S01]  /*1ff50*/  STL.64 [R1+0x12e8], R218 ;  /* 0x0012e8da01007387 */ /* 0x0003e20000100a00 */
[----:B----4-:R-:W-:-:S05]  /*1ff60*/  IMAD.WIDE R8, R4, 0x4, R244 ;  /* 0x0000000404087825 */ /* 0x010fca00078e02f4 */
[----:B------:R-:W-:Y:S04]  /*1ff70*/  STL.64 [R1+0xe8], R8 ;  /* 0x0000e80801007387 */ /* 0x000fe80000100a00 */
[----:B------:R-:W4:Y:S01]  /*1ff80*/  LDL.LU.64 R36, [R1+0x460] ;  /* 0x0004600001247983 */ /* 0x000f220000300a00 */
[----:B-1----:R-:W-:-:S03]  /*1ff90*/  IMAD.WIDE R6, R4, 0x4, R30 ;  /* 0x0000000404067825 */ /* 0x002fc600078e021e */
[----:B------:R-:W4:Y:S01]  /*1ffa0*/  LDL.LU.64 R244, [R1+0x468] ;  /* 0x0004680001f47983 */ /* 0x000f220000300a00 */
[----:B------:R-:W-:-:S03]  /*1ffb0*/  IMAD.WIDE R10, R4, 0x4, R10 ;  /* 0x00000004040a7825 */ /* 0x000fc600078e020a */
[----:B------:R1:W-:Y:S01]  /*1ffc0*/  STL.64 [R1+0xd8], R6 ;  /* 0x0000d80601007387 */ /* 0x0003e20000100a00 */
[----:B------:R-:W-:-:S03]  /*1ffd0*/  IMAD.WIDE R218, R4, 0x4, R34 ;  /* 0x0000000404da7825 */ /* 0x000fc600078e0222 */
[----:B------:R-:W4:Y:S04]  /*1ffe0*/  LDL.LU.64 R30, [R1+0x470] ;  /* 0x00047000011e7983 */ /* 0x000f280000300a00 */
[----:B------:R-:W-:Y:S04]  /*1fff0*/  STL.64 [R1+0xf0], R10 ;  /* 0x0000f00a01007387 */ /* 0x000fe80000100a00 */
[----:B------:R-:W-:Y:S01]  /*20000*/  STL.64 [R1+0x1398], R10 ;  /* 0x0013980a01007387 */ /* 0x000fe20000100a00 */
[----:B-1----:R-:W-:-:S03]  /*20010*/  IMAD.WIDE R6, R4, 0x4, R32 ;  /* 0x0000000404067825 */ /* 0x002fc600078e0220 */
[----:B------:R-:W-:Y:S04]  /*20020*/  STL.64 [R1+0xe0], R218 ;  /* 0x0000e0da01007387 */ /* 0x000fe80000100a00 */
[----:B------:R-:W-:Y:S01]  /*20030*/  STL.64 [R1+0x1378], R218 ;  /* 0x001378da01007387 */ /* 0x000fe20000100a00 */
[----:B------:R-:W-:-:S03]  /*20040*/  IMAD.WIDE R216, R4, 0x4, R38 ;  /* 0x0000000404d87825 */ /* 0x000fc600078e0226 */
[----:B------:R1:W-:Y:S04]  /*20050*/  STL.64 [R1+0xc8], R6 ;  /* 0x0000c80601007387 */ /* 0x0003e80000100a00 */
[----:B------:R-:W4:Y:S04]  /*20060*/  LDL.LU.64 R34, [R1+0x478] ;  /* 0x0004780001227983 */ /* 0x000f280000300a00 */
[----:B------:R-:W4:Y:S04]  /*20070*/  LDL.LU.64 R38, [R1+0x480] ;  /* 0x0004800001267983 */ /* 0x000f280000300a00 */
[----:B------:R-:W4:Y:S01]  /*20080*/  LDL.LU.64 R32, [R1+0x488] ;  /* 0x0004880001207983 */ /* 0x000f220000300a00 */
[----:B-1----:R-:W-:-:S05]  /*20090*/  IMAD.WIDE R6, R4, 0x4, R42 ;  /* 0x0000000404067825 */ /* 0x002fca00078e022a */
[----:B------:R2:W-:Y:S04]  /*200a0*/  STL.64 [R1+0xb8], R6 ;  /* 0x0000b80601007387 */ /* 0x0005e80000100a00 */
[----:B------:R-:W4:Y:S01]  /*200b0*/  LDL.LU.64 R42, [R1+0x490] ;  /* 0x00049000012a7983 */ /* 0x000f220000300a00 */
[----:B------:R-:W-:-:S03]  /*200c0*/  IMAD.WIDE R242, R4, 0x4, R242 ;  /* 0x0000000404f27825 */ /* 0x000fc600078e02f2 */
[----:B------:R-:W-:Y:S04]  /*200d0*/  STL.64 [R1+0xd0], R216 ;  /* 0x0000d0d801007387 */ /* 0x000fe80000100a00 */
[----:B------:R1:W-:Y:S04]  /*200e0*/  STL.64 [R1+0x12f0], R216 ;  /* 0x0012f0d801007387 */ /* 0x0003e80000100a00 */
[----:B------:R-:W-:Y:S04]  /*200f0*/  STL.64 [R1+0xc0], R242 ;  /* 0x0000c0f201007387 */ /* 0x000fe80000100a00 */
[----:B------:R-:W-:Y:S01]  /*20100*/  STL.64 [R1+0x13d0], R242 ;  /* 0x0013d0f201007387 */ /* 0x000fe20000100a00 */
[----:B------:R-:W-:-:S04]  /*20110*/  IMAD.WIDE R250, R4, 0x4, R40 ;  /* 0x0000000404fa7825 */ /* 0x000fc800078e0228 */
[C---:B------:R-:W-:Y:S02]  /*20120*/  IMAD.WIDE R246, R4.reuse, 0x4, R28 ;  /* 0x0000000404f67825 */ /* 0x040fe400078e021c */
[----:B------:R-:W4:Y:S04]  /*20130*/  LDL.LU.64 R28, [R1+0x498] ;  /* 0x00049800011c7983 */ /* 0x000f280000300a00 */
[----:B------:R-:W-:Y:S04]  /*20140*/  STL.64 [R1+0xb0], R250 ;  /* 0x0000b0fa01007387 */ /* 0x000fe80000100a00 */
[----:B------:R-:W-:Y:S01]  /*20150*/  STL.64 [R1+0x13a0], R250 ;  /* 0x0013a0fa01007387 */ /* 0x000fe20000100a00 */
[----:B--2---:R-:W-:-:S04]  /*20160*/  IMAD.WIDE R6, R4, 0x4, R26 ;  /* 0x0000000404067825 */ /* 0x004fc800078e021a */
[C---:B-1----:R-:W-:Y:S01]  /*20170*/  IMAD.WIDE R216, R4.reuse, 0x4, R50 ;  /* 0x0000000404d87825 */ /* 0x042fe200078e0232 */
[----:B------:R4:W-:Y:S04]  /*20180*/  STL.64 [R1+0x98], R6 ;  /* 0x0000980601007387 */ /* 0x0009e80000100a00 */
[----:B------:R-:W2:Y:S01]  /*20190*/  LDL.LU.64 R26, [R1+0x4a0] ;  /* 0x0004a000011a7983 */ /* 0x000ea20000300a00 */
[----:B---3--:R-:W-:-:S03]  /*201a0*/  IMAD.WIDE R214, R4, 0x4, R56 ;  /* 0x0000000404d67825 */ /* 0x008fc600078e0238 */
[----:B------:R-:W3:Y:S04]  /*201b0*/  LDL.LU.64 R56, [R1+0x4a8] ;  /* 0x0004a80001387983 */ /* 0x000ee80000300a00 */
[----:B------:R-:W-:Y:S04]  /*201c0*/  STL.64 [R1+0xa8], R246 ;  /* 0x0000a8f601007387 */ /* 0x000fe80000100a00 */
[----:B------:R-:W-:Y:S04]  /*201d0*/  STL.64 [R1+0x1380], R246 ;  /* 0x001380f601007387 */ /* 0x000fe80000100a00 */
[----:B------:R-:W-:Y:S04]  /*201e0*/  STL.64 [R1+0xa0], R216 ;  /* 0x0000a0d801007387 */ /* 0x000fe80000100a00 */
[----:B------:R-:W-:Y:S01]  /*201f0*/  STL.64 [R1+0x1388], R216 ;  /* 0x001388d801007387 */ /* 0x000fe20000100a00 */
[----:B----4-:R-:W-:-:S05]  /*20200*/  IMAD.WIDE R6, R4, 0x4, R36 ;  /* 0x0000000404067825 */ /* 0x010fca00078e0224 */
[----:B------:R1:W-:Y:S01]  /*20210*/  STL.64 [R1+0x88], R6 ;  /* 0x0000880601007387 */ /* 0x0003e20000100a00 */
[----:B------:R-:W-:-:S04]  /*20220*/  IMAD.WIDE R250, R4, 0x4, R244 ;  /* 0x0000000404fa7825 */ /* 0x000fc800078e02f4 */
[C---:B-1----:R-:W-:Y:S02]  /*20230*/  IMAD.WIDE R6, R4.reuse, 0x4, R30 ;  /* 0x0000000404067825 */ /* 0x042fe400078e021e */
[----:B------:R-:W4:Y:S04]  /*20240*/  LDL.LU.64 R30, [R1+0x4b0] ;  /* 0x0004b000011e7983 */ /* 0x000f280000300a00 */
[----:B------:R-:W-:Y:S04]  /*20250*/  STL.64 [R1+0x90], R214 ;  /* 0x000090d601007387 */ /* 0x000fe80000100a00 */
[----:B------:R-:W-:Y:S04]  /*20260*/  STL.64 [R1+0x78], R6 ;  /* 0x0000780601007387 */ /* 0x000fe80000100a00 */
[----:B------:R1:W-:Y:S04]  /*20270*/  STL.64 [R1+0x12f8], R214 ;  /* 0x0012f8d601007387 */ /* 0x0003e80000100a00 */
[----:B------:R-:W-:Y:S04]  /*20280*/  STL.64 [R1+0x80], R250 ;  /* 0x000080fa01007387 */ /* 0x000fe80000100a00 */
[----:B------:R2:W-:Y:S01]  /*20290*/  STL.64 [R1+0x13e0], R250 ;  /* 0x0013e0fa01007387 */ /* 0x0005e20000100a00 */
[----:B------:R-:W-:-:S03]  /*202a0*/  IMAD.WIDE R248, R4, 0x4, R38 ;  /* 0x0000000404f87825 */ /* 0x000fc600078e0226 */
[----:B------:R-:W4:Y:S01]  /*202b0*/  LDL.LU.64 R52, [R1+0x4b8] ;  /* 0x0004b80001347983 */ /* 0x000f220000300a00 */
[----:B-1----:R-:W-:-:S03]  /*202c0*/  IMAD.WIDE R214, R4, 0x4, R32 ;  /* 0x0000000404d67825 */ /* 0x002fc600078e0220 */
[----:B------:R-:W4:Y:S04]  /*202d0*/  LDL.LU.64 R40, [R1+0x4c0] ;  /* 0x0004c00001287983 */ /* 0x000f280000300a00 */
[----:B------:R-:W4:Y:S04]  /*202e0*/  LDL.LU.64 R38, [R1+0x4c8] ;  /* 0x0004c80001267983 */ /* 0x000f280000300a00 */
[----:B------:R-:W4:Y:S01]  /*202f0*/  LDL.LU.64 R32, [R1+0x4d0] ;  /* 0x0004d00001207983 */ /* 0x000f220000300a00 */
[----:B------:R-:W-:-:S03]  /*20300*/  IMAD.WIDE R6, R4, 0x4, R42 ;  /* 0x0000000404067825 */ /* 0x000fc600078e022a */
[----:B------:R-:W4:Y:S01]  /*20310*/  LDL.LU.64 R42, [R1+0x4d8] ;  /* 0x0004d800012a7983 */ /* 0x000f220000300a00 */
[----:B------:R-:W-:-:S05]  /*20320*/  IMAD.WIDE R246, R4, 0x4, R34 ;  /* 0x0000000404f67825 */ /* 0x000fca00078e0222 */
[----:B------:R-:W-:Y:S04]  /*20330*/  STL.64 [R1+0x70], R246 ;  /* 0x000070f601007387 */ /* 0x000fe80000100a00 */
[----:B------:R-:W-:Y:S04]  /*20340*/  STL.64 [R1+0x58], R6 ;  /* 0x0000580601007387 */ /* 0x000fe80000100a00 */
[----:B------:R4:W-:Y:S04]  /*20350*/  STL.64 [R1+0x13a8], R246 ;  /* 0x0013a8f601007387 */ /* 0x0009e80000100a00 */
[----:B------:R-:W4:Y:S04]  /*20360*/  LDL.LU.64 R244, [R1+0x4e0] ;  /* 0x0004e00001f47983 */ /* 0x000f280000300a00 */
[----:B------:R-:W4:Y:S04]  /*20370*/  LDL.LU.64 R50, [R1+0x4e8] ;  /* 0x0004e80001327983 */ /* 0x000f280000300a00 */
[----:B------:R-:W4:Y:S04]  /*20380*/  LDL.LU.64 R36, [R1+0x4f0] ;  /* 0x0004f00001247983 */ /* 0x000f280000300a00 */
[----:B------:R-:W-:Y:S01]  /*20390*/  STL.64 [R1+0x68], R248 ;  /* 0x000068f801007387 */ /* 0x000fe20000100a00 */
[----:B------:R-:W-:-:S03]  /*203a0*/  IMAD.WIDE R212, R4, 0x4, R28 ;  /* 0x0000000404d47825 */ /* 0x000fc600078e021c */
[----:B------:R-:W-:Y:S04]  /*203b0*/  STL.64 [R1+0x13b0], R248 ;  /* 0x0013b0f801007387 */ /* 0x000fe80000100a00 */
[----:B------:R-:W-:Y:S04]  /*203c0*/  STL.64 [R1+0x60], R214 ;  /* 0x000060d601007387 */ /* 0x000fe80000100a00 */
[----:B------:R1:W-:Y:S04]  /*203d0*/  STL.64 [R1+0x13b8], R214 ;  /* 0x0013b8d601007387 */ /* 0x0003e80000100a00 */
[----:B------:R-:W4:Y:S04]  /*203e0*/  LDL.LU.64 R34, [R1+0x4f8] ;  /* 0x0004f80001227983 */ /* 0x000f280000300a00 */
[----:B------:R-:W4:Y:S01]  /*203f0*/  LDL.LU.64 R28, [R1+0x500] ;  /* 0x00050000011c7983 */ /* 0x000f220000300a00 */
[----:B--2---:R-:W-:-:S04]  /*20400*/  IMAD.WIDE R250, R4, 0x4, R26 ;  /* 0x0000000404fa7825 */ /* 0x004fc800078e021a */
[C---:B---3--:R-:W-:Y:S02]  /*20410*/  IMAD.WIDE R10, R4.reuse, 0x4, R56 ;  /* 0x00000004040a7825 */ /* 0x048fe400078e0238 */
[----:B------:R-:W2:Y:S04]  /*20420*/  LDL.LU.64 R56, [R1+0x508] ;  /* 0x0005080001387983 */ /* 0x000ea80000300a00 */
[----:B------:R-:W-:Y:S04]  /*20430*/  STL.64 [R1+0x48], R250 ;  /* 0x000048fa01007387 */ /* 0x000fe80000100a00 */
[----:B------:R-:W-:Y:S04]  /*20440*/  STL.64 [R1+0x13e8], R250 ;  /* 0x0013e8fa01007387 */ /* 0x000fe80000100a00 */
[----:B------:R-:W3:Y:S01]  /*20450*/  LDL.LU.64 R26, [R1+0x510] ;  /* 0x00051000011a7983 */ /* 0x000ee20000300a00 */
[----:B----4-:R-:W-:-:S03]  /*20460*/  IMAD.WIDE R246, R4, 0x4, R30 ;  /* 0x0000000404f67825 */ /* 0x010fc600078e021e */
[----:B------:R-:W4:Y:S04]  /*20470*/  LDL.LU.64 R30, [R1+0x518] ;  /* 0x00051800011e7983 */ /* 0x000f280000300a00 */
[----:B------:R-:W-:Y:S04]  /*20480*/  STL.64 [R1+0x50], R212 ;  /* 0x000050d401007387 */ /* 0x000fe80000100a00 */
[----:B------:R-:W-:Y:S04]  /*20490*/  STL.64 [R1+0x1300], R212 ;  /* 0x001300d401007387 */ /* 0x000fe80000100a00 */
[----:B------:R-:W-:Y:S04]  /*204a0*/  STL.64 [R1+0x40], R10 ;  /* 0x0000400a01007387 */ /* 0x000fe80000100a00 */
[----:B------:R-:W-:Y:S01]  /*204b0*/  STL.64 [R1+0x38], R246 ;  /* 0x000038f601007387 */ /* 0x000fe20000100a00 */
[----:B------:R-:W-:-:S03]  /*204c0*/  IMAD.WIDE R218, R4, 0x4, R52 ;  /* 0x0000000404da7825 */ /* 0x000fc600078e0234 */
[----:B------:R-:W-:Y:S04]  /*204d0*/  STL.64 [R1+0x13c0], R246 ;  /* 0x0013c0f601007387 */ /* 0x000fe80000100a00 */
[----:B------:R-:W-:Y:S01]  /*204e0*/  STL.64 [R1+0x30], R218 ;  /* 0x000030da01007387 */ /* 0x000fe20000100a00 */
[----:B------:R-:W-:-:S04]  /*204f0*/  IMAD.WIDE R12, R4, 0x4, R32 ;  /* 0x00000004040c7825 */ /* 0x000fc800078e0220 */
[C---:B------:R-:W-:Y:S01]  /*20500*/  IMAD.WIDE R6, R4.reuse, 0x4, R38 ;  /* 0x0000000404067825 */ /* 0x040fe200078e0226 */
[----:B------:R4:W-:Y:S04]  /*20510*/  STL.64 [R1+0x18], R12 ;  /* 0x0000180c01007387 */ /* 0x0009e80000100a00 */
[----:B------:R-:W4:Y:S04]  /*20520*/  LDL.LU.64 R38, [R1+0x520] ;  /* 0x0005200001267983 */ /* 0x000f280000300a00 */
[----:B------:R-:W4:Y:S01]  /*20530*/  LDL.LU.64 R32, [R1+0x528] ;  /* 0x0005280001207983 */ /* 0x000f220000300a00 */
[----:B------:R-:W-:-:S03]  /*20540*/  IMAD.WIDE R210, R4, 0x4, R42 ;  /* 0x0000000404d27825 */ /* 0x000fc600078e022a */
[----:B------:R-:W4:Y:S01]  /*20550*/  LDL.LU.64 R42, [R1+0x530] ;  /* 0x00053000012a7983 */ /* 0x000f220000300a00 */
[----:B------:R-:W-:-:S05]  /*20560*/  IMAD.WIDE R8, R4, 0x4, R40 ;  /* 0x0000000404087825 */ /* 0x000fca00078e0228 */
[----:B------:R-:W-:Y:S01]  /*20570*/  STL.64 [R1+0x28], R8 ;  /* 0x0000280801007387 */ /* 0x000fe20000100a00 */
[----:B------:R-:W-:-:S03]  /*20580*/  IMAD.WIDE R244, R4, 0x4, R244 ;  /* 0x0000000404f47825 */ /* 0x000fc600078e02f4 */
[----:B------:R-:W-:Y:S01]  /*20590*/  STL.64 [R1+0x20], R6 ;  /* 0x0000200601007387 */ /* 0x000fe20000100a00 */
[----:B-1----:R-:W-:-:S03]  /*205a0*/  IMAD.WIDE R214, R4, 0x4, R50 ;  /* 0x0000000404d67825 */ /* 0x002fc600078e0232 */
[----:B------:R-:W4:Y:S04]  /*205b0*/  LDL.LU.64 R52, [R1+0x538] ;  /* 0x0005380001347983 */ /* 0x000f280000300a00 */
[----:B------:R-:W4:Y:S04]  /*205c0*/  LDL.LU.64 R50, [R1+0x540] ;  /* 0x0005400001327983 */ /* 0x000f280000300a00 */
[----:B------:R-:W-:Y:S04]  /*205d0*/  STL.64 [R1+0x8], R244 ;  /* 0x000008f401007387 */ /* 0x000fe80000100a00 */
[----:B------:R-:W-:Y:S04]  /*205e0*/  STL.64 [R1+0x10], R210 ;  /* 0x000010d201007387 */ /* 0x000fe80000100a00 */
[----:B------:R-:W-:Y:S04]  /*205f0*/  STL.64 [R1+0x1308], R210 ;  /* 0x001308d201007387 */ /* 0x000fe80000100a00 */
[----:B------:R-:W-:Y:S01]  /*20600*/  STL.64 [R1], R214 ;  /* 0x000000d601007387 */ /* 0x000fe20000100a00 */
[----:B------:R-:W-:-:S04]  /*20610*/  IMAD.WIDE R238, R4, 0x4, R34 ;  /* 0x0000000404ee7825 */ /* 0x000fc800078e0222 */
[----:B------:R-:W-:-:S04]  /*20620*/  IMAD.WIDE R236, R4, 0x4, R28 ;  /* 0x0000000404ec7825 */ /* 0x000fc800078e021c */
[----:B------:R-:W-:-:S04]  /*20630*/  IMAD.WIDE R240, R4, 0x4, R36 ;  /* 0x0000000404f07825 */ /* 0x000fc800078e0224 */
[C---:B--2---:R-:W-:Y:S02]  /*20640*/  IMAD.WIDE R234, R4.reuse, 0x4, R56 ;  /* 0x0000000404ea7825 */ /* 0x044fe400078e0238 */
[----:B------:R-:W2:Y:S04]  /*20650*/  LDL.LU.64 R56, [R1+0x548] ;  /* 0x0005480001387983 */ /* 0x000ea80000300a00 */
[----:B------:R-:W2:Y:S04]  /*20660*/  LDL.LU.64 R72, [R1+0x550] ;  /* 0x0005500001487983 */ /* 0x000ea80000300a00 */
[----:B------:R-:W2:Y:S01]  /*20670*/  LDL.LU.64 R64, [R1+0x558] ;  /* 0x0005580001407983 */ /* 0x000ea20000300a00 */
[----:B---3--:R-:W-:-:S05]  /*20680*/  IMAD.WIDE R232, R4, 0x4, R26 ;  /* 0x0000000404e87825 */ /* 0x008fca00078e021a */
[----:B------:R-:W-:Y:S04]  /*20690*/  STL.64 [R1+0x1310], R232 ;  /* 0x001310e801007387 */ /* 0x000fe80000100a00 */
[----:B------:R-:W3:Y:S04]  /*206a0*/  LDL.LU.64 R58, [R1+0x560] ;  /* 0x00056000013a7983 */ /* 0x000ee80000300a00 */
[----:B------:R-:W3:Y:S04]  /*206b0*/  LDL.LU.64 R62, [R1+0x568] ;  /* 0x00056800013e7983 */ /* 0x000ee80000300a00 */
[----:B------:R-:W3:Y:S04]  /*206c0*/  LDL.LU.64 R54, [R1+0x570] ;  /* 0x0005700001367983 */ /* 0x000ee80000300a00 */
[----:B------:R-:W3:Y:S04]  /*206d0*/  LDL.LU.64 R60, [R1+0x578] ;  /* 0x00057800013c7983 */ /* 0x000ee80000300a00 */
[----:B------:R-:W3:Y:S04]  /*206e0*/  LDL.LU.64 R26, [R1+0x580] ;  /* 0x00058000011a7983 */ /* 0x000ee80000300a00 */
[----:B------:R-:W3:Y:S01]  /*206f0*/  LDL.LU.64 R28, [R1+0x588] ;  /* 0x00058800011c7983 */ /* 0x000ee20000300a00 */
[----:B----4-:R-:W-:-:S03]  /*20700*/  IMAD.WIDE R230, R4, 0x4, R30 ;  /* 0x0000000404e67825 */ /* 0x010fc600078e021e */
[----:B------:R-:W4:Y:S04]  /*20710*/  LDL.LU.64 R30, [R1+0x590] ;  /* 0x00059000011e7983 */ /* 0x000f280000300a00 */
[----:B------:R-:W-:Y:S01]  /*20720*/  STL.64 [R1+0x1318], R230 ;  /* 0x001318e601007387 */ /* 0x000fe20000100a00 */
[----:B------:R-:W-:-:S04]  /*20730*/  IMAD.WIDE R228, R4, 0x4, R38 ;  /* 0x0000000404e47825 */ /* 0x000fc800078e0226 */
[C---:B------:R-:W-:Y:S02]  /*20740*/  IMAD.WIDE R226, R4.reuse, 0x4, R32 ;  /* 0x0000000404e27825 */ /* 0x040fe400078e0220 */
[----:B------:R-:W4:Y:S04]  /*20750*/  LDL.LU.64 R32, [R1+0x598] ;  /* 0x0005980001207983 */ /* 0x000f280000300a00 */
[----:B------:R-:W4:Y:S01]  /*20760*/  LDL.LU.64 R34, [R1+0x5a0] ;  /* 0x0005a00001227983 */ /* 0x000f220000300a00 */
[----:B------:R-:W-:-:S03]  /*20770*/  IMAD.WIDE R224, R4, 0x4, R42 ;  /* 0x0000000404e07825 */ /* 0x000fc600078e022a */
[----:B------:R-:W4:Y:S04]  /*20780*/  LDL.LU.64 R36, [R1+0x5a8] ;  /* 0x0005a80001247983 */ /* 0x000f280000300a00 */
[----:B------:R-:W4:Y:S04]  /*20790*/  LDL.LU.64 R38, [R1+0x5b0] ;  /* 0x0005b00001267983 */ /* 0x000f280000300a00 */
[----:B------:R-:W4:Y:S04]  /*207a0*/  LDL.LU.64 R40, [R1+0x5b8] ;  /* 0x0005b80001287983 */ /* 0x000f280000300a00 */
[----:B------:R-:W4:Y:S04]  /*207b0*/  LDL.LU.64 R42, [R1+0x5c0] ;  /* 0x0005c000012a7983 */ /* 0x000f280000300a00 */
[----:B------:R-:W4:Y:S04]  /*207c0*/  LDL.LU.64 R44, [R1+0x5c8] ;  /* 0x0005c800012c7983 */ /* 0x000f280000300a00 */
[----:B------:R-:W4:Y:S04]  /*207d0*/  LDL.LU.64 R46, [R1+0x5d0] ;  /* 0x0005d000012e7983 */ /* 0x000f280000300a00 */
[----:B------:R-:W4:Y:S01]  /*207e0*/  LDL.LU.64 R48, [R1+0x5d8] ;  /* 0x0005d80001307983 */ /* 0x000f220000300a00 */
[----:B------:R-:W-:-:S03]  /*207f0*/  IMAD.WIDE R220, R4, 0x4, R50 ;  /* 0x0000000404dc7825 */ /* 0x000fc600078e0232 */
[----:B------:R-:W4:Y:S01]  /*20800*/  LDL.LU.64 R50, [R1+0x5e0] ;  /* 0x0005e00001327983 */ /* 0x000f220000300a00 */
[----:B------:R-:W-:-:S03]  /*20810*/  IMAD.WIDE R222, R4, 0x4, R52 ;  /* 0x0000000404de7825 */ /* 0x000fc600078e0234 */
[----:B------:R-:W4:Y:S04]  /*20820*/  LDL.LU.64 R52, [R1+0x5e8] ;  /* 0x0005e80001347983 */ /* 0x000f280000300a00 */
[----:B------:R-:W4:Y:S01]  /*20830*/  LDL.LU.64 R76, [R1+0x5f0] ;  /* 0x0005f000014c7983 */ /* 0x000f220000300a00 */
[----:B--2---:R-:W-:-:S03]  /*20840*/  IMAD.WIDE R12, R4, 0x4, R56 ;  /* 0x00000004040c7825 */ /* 0x004fc600078e0238 */
[----:B------:R-:W2:Y:S01]  /*20850*/  LDL.LU.64 R56, [R1+0x5f8] ;  /* 0x0005f80001387983 */ /* 0x000ea20000300a00 */
[----:B------:R-:W-:-:S04]  /*20860*/  IMAD.WIDE R14, R4, 0x4, R72 ;  /* 0x00000004040e7825 */ /* 0x000fc800078e0248 */
[C---:B------:R-:W-:Y:S01]  /*20870*/  IMAD.WIDE R16, R4.reuse, 0x4, R64 ;  /* 0x0000000404107825 */ /* 0x040fe200078e0240 */
[----:B------:R-:W-:Y:S04]  /*20880*/  STL.64 [R1+0x1320], R14 ;  /* 0x0013200e01007387 */ /* 0x000fe80000100a00 */
[----:B------:R-:W-:Y:S01]  /*20890*/  STL.64 [R1+0x1328], R16 ;  /* 0x0013281001007387 */ /* 0x000fe20000100a00 */
[----:B---3--:R-:W-:-:S03]  /*208a0*/  IMAD.WIDE R18, R4, 0x4, R58 ;  /* 0x0000000404127825 */ /* 0x008fc600078e023a */
[----:B------:R-:W3:Y:S01]  /*208b0*/  LDL.LU.64 R58, [R1+0x600] ;  /* 0x00060000013a7983 */ /* 0x000ee20000300a00 */
[----:B------:R-:W-:-:S04]  /*208c0*/  IMAD.WIDE R20, R4, 0x4, R62 ;  /* 0x0000000404147825 */ /* 0x000fc800078e023e */
[C---:B------:R-:W-:Y:S02]  /*208d0*/  IMAD.WIDE R24, R4.reuse, 0x4, R60 ;  /* 0x0000000404187825 */ /* 0x040fe400078e023c */
[----:B------:R-:W3:Y:S02]  /*208e0*/  LDL.LU.64 R60, [R1+0x608] ;  /* 0x00060800013c7983 */ /* 0x000ee40000300a00 */
[----:B----4-:R-:W-:-:S05]  /*208f0*/  IMAD.WIDE R30, R4, 0x4, R30 ;  /* 0x00000004041e7825 */ /* 0x010fca00078e021e */
[----:B------:R-:W-:Y:S01]  /*20900*/  STL.64 [R1+0x1330], R30 ;  /* 0x0013301e01007387 */ /* 0x000fe20000100a00 */
[----:B------:R-:W-:-:S05]  /*20910*/  IMAD.WIDE R32, R4, 0x4, R32 ;  /* 0x0000000404207825 */ /* 0x000fca00078e0220 */
[----:B------:R-:W-:Y:S01]  /*20920*/  STL.64 [R1+0x1338], R32 ;  /* 0x0013382001007387 */ /* 0x000fe20000100a00 */
[----:B------:R-:W-:-:S04]  /*20930*/  IMAD.WIDE R46, R4, 0x4, R46 ;  /* 0x00000004042e7825 */ /* 0x000fc800078e022e */
[C---:B------:R-:W-:Y:S01]  /*20940*/  IMAD.WIDE R48, R4.reuse, 0x4, R48 ;  /* 0x0000000404307825 */ /* 0x040fe200078e0230 */
[----:B------:R-:W-:Y:S04]  /*20950*/  STL.64 [R1+0x1340], R46 ;  /* 0x0013402e01007387 */ /* 0x000fe80000100a00 */
[----:B------:R-:W-:Y:S04]  /*20960*/  STL.64 [R1+0x1348], R48 ;  /* 0x0013483001007387 */ /* 0x000fe80000100a00 */
[----:B------:R-:W4:Y:S04]  /*20970*/  LDL.LU.64 R62, [R1+0x610] ;  /* 0x00061000013e7983 */ /* 0x000f280000300a00 */
[----:B------:R-:W3:Y:S01]  /*20980*/  LDL.LU.64 R64, [R1+0x618] ;  /* 0x0006180001407983 */ /* 0x000ee20000300a00 */
[----:B------:R-:W-:-:S03]  /*20990*/  IMAD.WIDE R22, R4, 0x4, R54 ;  /* 0x0000000404167825 */ /* 0x000fc600078e0236 */
[----:B------:R-:W2:Y:S01]  /*209a0*/  LDL.LU.64 R66, [R1+0x620] ;  /* 0x0006200001427983 */ /* 0x000ea20000300a00 */
[----:B------:R-:W-:-:S03]  /*209b0*/  IMAD.WIDE R54, R4, 0x4, R76 ;  /* 0x0000000404367825 */ /* 0x000fc600078e024c */
        /* <DEDUP_REMOVED lines=22> */
[----:B------:R-:W2:Y:S04]  /*20b20*/  LDL.LU.64 R130, [R1+0x6d8] ;  /* 0x0006d80001827983 */ /* 0x000ea80000300a00 */
[----:B------:R-:W3:Y:S04]  /*20b30*/  LDL.LU.64 R114, [R1+0x6e0] ;  /* 0x0006e00001727983 */ /* 0x000ee80000300a00 */
[----:B------:R-:W3:Y:S01]  /*20b40*/  LDL.LU.64 R126, [R1+0x6e8] ;  /* 0x0006e800017e7983 */ /* 0x000ee20000300a00 */
[----:B----4-:R-:W-:-:S05]  /*20b50*/  IMAD.WIDE R62, R4, 0x4, R62 ;  /* 0x00000004043e7825 */ /* 0x010fca00078e023e */
[----:B------:R1:W-:Y:S04]  /*20b60*/  STL.64 [R1+0x1350], R62 ;  /* 0x0013503e01007387 */ /* 0x0003e80000100a00 */
[----:B------:R-:W4:Y:S04]  /*20b70*/  LDL.LU.64 R118, [R1+0x6f0] ;  /* 0x0006f00001767983 */ /* 0x000f280000300a00 */
[----:B------:R-:W4:Y:S04]  /*20b80*/  LDL.LU.64 R150, [R1+0x6f8] ;  /* 0x0006f80001967983 */ /* 0x000f280000300a00 */
[----:B------:R-:W4:Y:S04]  /*20b90*/  LDL.LU.64 R122, [R1+0x700] ;  /* 0x00070000017a7983 */ /* 0x000f280000300a00 */
[----:B------:R-:W4:Y:S01]  /*20ba0*/  LDL.LU.64 R124, [R1+0x708] ;  /* 0x00070800017c7983 */ /* 0x000f220000300a00 */
[----:B--2---:R-:W-:-:S04]  /*20bb0*/  IMAD.WIDE R112, R4, 0x4, R130 ;  /* 0x0000000404707825 */ /* 0x004fc800078e0282 */
[C---:B---3--:R-:W-:Y:S02]  /*20bc0*/  IMAD.WIDE R116, R4.reuse, 0x4, R126 ;  /* 0x0000000404747825 */ /* 0x048fe400078e027e */
[----:B------:R-:W2:Y:S04]  /*20bd0*/  LDL.LU.64 R126, [R1+0x710] ;  /* 0x00071000017e7983 */ /* 0x000ea80000300a00 */
[----:B------:R-:W3:Y:S04]  /*20be0*/  LDL.LU.64 R128, [R1+0x718] ;  /* 0x0007180001807983 */ /* 0x000ee80000300a00 */
[----:B------:R-:W2:Y:S04]  /*20bf0*/  LDL.LU.64 R130, [R1+0x720] ;  /* 0x0007200001827983 */ /* 0x000ea80000300a00 */
        /* <DEDUP_REMOVED lines=21> */
[----:B------:R-:W2:Y:S04]  /*20d50*/  LDL.LU.64 R178, [R1+0x7c8] ;  /* 0x0007c80001b27983 */ /* 0x000ea80000300a00 */
[----:B------:R-:W4:Y:S04]  /*20d60*/  LDL.LU.64 R174, [R1+0x7d0] ;  /* 0x0007d00001ae7983 */ /* 0x000f280000300a00 */
[----:B------:R-:W3:Y:S04]  /*20d70*/  LDL.LU.64 R190, [R1+0x7d8] ;  /* 0x0007d80001be7983 */ /* 0x000ee80000300a00 */
[----:B------:R-:W4:Y:S04]  /*20d80*/  LDL.LU.64 R186, [R1+0x7e0] ;  /* 0x0007e00001ba7983 */ /* 0x000f280000300a00 */
[----:B------:R-:W4:Y:S04]  /*20d90*/  LDL.LU.64 R180, [R1+0x7e8] ;  /* 0x0007e80001b47983 */ /* 0x000f280000300a00 */
[----:B------:R-:W4:Y:S04]  /*20da0*/  LDL.LU.64 R182, [R1+0x7f0] ;  /* 0x0007f00001b67983 */ /* 0x000f280000300a00 */
[----:B------:R-:W4:Y:S01]  /*20db0*/  LDL.LU.64 R184, [R1+0x7f8] ;  /* 0x0007f80001b87983 */ /* 0x000f220000300a00 */
[----:B--2---:R-:W-:-:S04]  /*20dc0*/  IMAD.WIDE R172, R4, 0x4, R178 ;  /* 0x0000000404ac7825 */ /* 0x004fc800078e02b2 */
[----:B---3--:R-:W-:-:S04]  /*20dd0*/  IMAD.WIDE R176, R4, 0x4, R190 ;  /* 0x0000000404b07825 */ /* 0x008fc800078e02be */
[C---:B----4-:R-:W-:Y:S02]  /*20de0*/  IMAD.WIDE R178, R4.reuse, 0x4, R186 ;  /* 0x0000000404b27825 */ /* 0x050fe400078e02ba */
[----:B------:R-:W2:Y:S04]  /*20df0*/  LDL.LU.64 R186, [R1+0x800] ;  /* 0x0008000001ba7983 */ /* 0x000ea80000300a00 */
[----:B------:R-:W3:Y:S04]  /*20e00*/  LDL.LU.64 R188, [R1+0x808] ;  /* 0x0008080001bc7983 */ /* 0x000ee80000300a00 */
[----:B------:R-:W4:Y:S04]  /*20e10*/  LDL.LU.64 R190, [R1+0x810] ;  /* 0x0008100001be7983 */ /* 0x000f280000300a00 */
[----:B------:R-:W4:Y:S04]  /*20e20*/  LDL.LU.64 R192, [R1+0x818] ;  /* 0x0008180001c07983 */ /* 0x000f280000300a00 */
[----:B------:R-:W2:Y:S04]  /*20e30*/  LDL.LU.64 R194, [R1+0x820] ;  /* 0x0008200001c27983 */ /* 0x000ea80000300a00 */
[----:B------:R-:W3:Y:S04]  /*20e40*/  LDL.LU.64 R196, [R1+0x828] ;  /* 0x0008280001c47983 */ /* 0x000ee80000300a00 */
[----:B------:R-:W4:Y:S04]  /*20e50*/  LDL.LU.64 R198, [R1+0x830] ;  /* 0x0008300001c67983 */ /* 0x000f280000300a00 */
[----:B------:R-:W4:Y:S04]  /*20e60*/  LDL.LU.64 R200, [R1+0x838] ;  /* 0x0008380001c87983 */ /* 0x000f280000300a00 */
[----:B------:R-:W4:Y:S04]  /*20e70*/  LDL.LU.64 R202, [R1+0x840] ;  /* 0x0008400001ca7983 */ /* 0x000f280000300a00 */
[----:B------:R-:W4:Y:S04]  /*20e80*/  LDL.LU.64 R204, [R1+0x850] ;  /* 0x0008500001cc7983 */ /* 0x000f280000300a00 */
[----:B------:R-:W4:Y:S04]  /*20e90*/  LDL.LU.64 R206, [R1+0x848] ;  /* 0x0008480001ce7983 */ /* 0x000f280000300a00 */
[----:B------:R-:W4:Y:S04]  /*20ea0*/  LDL.LU.64 R208, [R1+0x860] ;  /* 0x0008600001d07983 */ /* 0x000f280000300a00 */
[----:B------:R-:W2:Y:S04]  /*20eb0*/  LDL.64 R250, [R1+0xa10] ;  /* 0x000a100001fa7983 */ /* 0x000ea80000100a00 */
[----:B-1----:R-:W3:Y:S04]  /*20ec0*/  LDL.64 R62, [R1+0x9d0] ;  /* 0x0009d000013e7983 */ /* 0x002ee80000100a00 */
        /* <DEDUP_REMOVED lines=15> */
[----:B---3--:R-:W-:Y:S04]  /*20fc0*/  LDGSTS.E [R2+0x20400], desc[UR52][R62.64], P1 ;  /* 0x204000003e027fae */ /* 0x008fe80008921874 */
[----:B----4-:R-:W-:Y:S04]  /*20fd0*/  LDGSTS.E [R2+0x20800], desc[UR52][R48.64], P1 ;  /* 0x2080000030027fae */ /* 0x010fe80008921874 */
[----:B------:R-:W2:Y:S04]  /*20fe0*/  LDL.64 R250, [R1+0x88] ;  /* 0x0000880001fa7983 */ /* 0x000ea80000100a00 */
        /* <DEDUP_REMOVED lines=14> */
[----:B------:R-:W4:Y:S04]  /*210d0*/  LDL.64 R48, [R1+0x988] ;  /* 0x0009880001307983 */ /* 0x000f280000100a00 */
[----:B------:R-:W3:Y:S04]  /*210e0*/  LDL.64 R242, [R1+0xa08] ;  /* 0x000a080001f27983 */ /* 0x000ee80000100a00 */
        /* <DEDUP_REMOVED lines=13> */
[----:B------:R-:W2:Y:S01]  /*211c0*/  LDL.LU.64 R250, [R1+0x13e8] ;  /* 0x0013e80001fa7983 */ /* 0x000ea20000300a00 */
[----:B------:R-:W-:-:S04]  /*211d0*/  IMAD.WIDE R34, R4, 0x4, R34 ;  /* 0x0000000404227825 */ /* 0x000fc800078e0222 */
[----:B------:R-:W-:-:S04]  /*211e0*/  IMAD.WIDE R50, R4, 0x4, R50 ;  /* 0x0000000404327825 */ /* 0x000fc800078e0232 */
[C---:B------:R-:W-:Y:S01]  /*211f0*/  IMAD.WIDE R66, R4.reuse, 0x4, R66 ;  /* 0x0000000404427825 */ /* 0x040fe200078e0242 */
[----:B--2---:R-:W-:Y:S04]  /*21200*/  LDGSTS.E [R2+0x24400], desc[UR52][R250.64], P1 ;  /* 0x24400000fa027fae */ /* 0x004fe80008921874 */
[----:B------:R-:W-:Y:S01]  /*21210*/  LDGSTS.E [R2+0x24800], desc[UR52][R244.64], P1 ;  /* 0x24800000f4027fae */ /* 0x000fe20008921874 */
[----:B------:R-:W-:-:S03]  /*21220*/  IMAD.WIDE R82, R4, 0x4, R82 ;  /* 0x0000000404527825 */ /* 0x000fc600078e0252 */
[----:B------:R-:W-:Y:S04]  /*21230*/  LDGSTS.E [R2+0x24c00], desc[UR52][R228.64], P1 ;  /* 0x24c00000e4027fae */ /* 0x000fe80008921874 */
[----:B------:R-:W2:Y:S04]  /*21240*/  LDL.LU.64 R250, [R1+0x13e0] ;  /* 0x0013e00001fa7983 */ /* 0x000ea80000300a00 */
[----:B------:R-:W3:Y:S01]  /*21250*/  LDL.LU.64 R244, [R1+0x13d8] ;  /* 0x0013d80001f47983 */ /* 0x000ee20000300a00 */
[----:B------:R-:W-:-:S03]  /*21260*/  IMAD.WIDE R98, R4, 0x4, R98 ;  /* 0x0000000404627825 */ /* 0x000fc600078e0262 */
[----:B------:R-:W-:Y:S01]  /*21270*/  LDGSTS.E [R2+0x25000], desc[UR52][R18.64], P1 ;  /* 0x2500000012027fae */ /* 0x000fe20008921874 */
        /* <DEDUP_REMOVED lines=9> */
[----:B------:R-:W-:Y:S04]  /*21310*/  LDGSTS.E [R2+0x26400], desc[UR52][R98.64], P1 ;  /* 0x2640000062027fae */ /* 0x000fe80008921874 */
[----:B------:R-:W-:Y:S04]  /*21320*/  LDGSTS.E [R2+0x26800], desc[UR52][R114.64], P1 ;  /* 0x2680000072027fae */ /* 0x000fe80008921874 */
[----:B------:R-:W-:Y:S04]  /*21330*/  LDGSTS.E [R2+0x26c00], desc[UR52][R130.64], P1 ;  /* 0x26c0000082027fae */ /* 0x000fe80008921874 */
[----:B------:R-:W-:Y:S04]  /*21340*/  LDGSTS.E [R2+0x27000], desc[UR52][R146.64], P1 ;  /* 0x2700000092027fae */ /* 0x000fe80008921874 */
[----:B------:R-:W-:Y:S04]  /*21350*/  LDGSTS.E [R2+0x27400], desc[UR52][R162.64], P1 ;  /* 0x27400000a2027fae */ /* 0x000fe80008921874 */
[----:B------:R-:W-:Y:S04]  /*21360*/  LDGSTS.E [R2+0x27800], desc[UR52][R178.64], P1 ;  /* 0x27800000b2027fae */ /* 0x000fe80008921874 */
[----:B------:R-:W-:Y:S04]  /*21370*/  LDGSTS.E [R2+0x27c00], desc[UR52][R194.64], P1 ;  /* 0x27c00000c2027fae */ /* 0x000fe80008921874 */
[----:B---3--:R-:W-:Y:S04]  /*21380*/  LDGSTS.E [R244+0x20080], desc[UR52][R242.64], P1 ;  /* 0x20080000f2f47fae */ /* 0x008fe80008921874 */
[----:B------:R-:W-:Y:S04]  /*21390*/  LDGSTS.E [R244+0x20480], desc[UR52][R62.64], P1 ;  /* 0x204800003ef47fae */ /* 0x000fe80008921874 */
[----:B----4-:R-:W-:Y:S04]  /*213a0*/  LDGSTS.E [R244+0x20880], desc[UR52][R48.64], P1 ;  /* 0x2088000030f47fae */ /* 0x010fe80008921874 */
[----:B------:R-:W3:Y:S04]  /*213b0*/  LDL.LU.64 R242, [R1+0x13d0] ;  /* 0x0013d00001f27983 */ /* 0x000ee80000300a00 */
        /* <DEDUP_REMOVED lines=13> */
[----:B--2---:R-:W-:Y:S04]  /*21490*/  LDGSTS.E [R244+0x24080], desc[UR52][R250.64], P1 ;  /* 0x24080000faf47fae */ /* 0x004fe80008921874 */
[----:B------:R-:W-:Y:S04]  /*214a0*/  LDGSTS.E [R244+0x24480], desc[UR52][R10.64], P1 ;  /* 0x244800000af47fae */ /* 0x000fe80008921874 */
[----:B------:R-:W2:Y:S04]  /*214b0*/  LDL.LU.64 R242, [R1+0x13c8] ;  /* 0x0013c80001f27983 */ /* 0x000ea80000300a00 */
[----:B------:R-:W2:Y:S04]  /*214c0*/  LDL.64 R246, [R1+0xa00] ;  /* 0x000a000001f67983 */ /* 0x000ea80000100a00 */
        /* <DEDUP_REMOVED lines=13> */
[----:B------:R-:W4:Y:S01]  /*215a0*/  LDL.64 R10, [R1+0xf8] ;  /* 0x0000f800010a7983 */ /* 0x000f220000100a00 */
        /* <DEDUP_REMOVED lines=23> */
[----:B------:R-:W4:Y:S04]  /*21720*/  LDL.64 R214, [R1+0xb8] ;  /* 0x0000b80001d67983 */ /* 0x000f280000100a00 */
[----:B------:R-:W-:Y:S04]  /*21730*/  LDGSTS.E [R244+0x27c80], desc[UR52][R196.64], P1 ;  /* 0x27c80000c4f47fae */ /* 0x000fe80008921874 */
[----:B------:R-:W4:Y:S04]  /*21740*/  LDL.64 R248, [R1+0x78] ;  /* 0x0000780001f87983 */ /* 0x000f280000100a00 */
[----:B--2---:R-:W-:Y:S04]  /*21750*/  LDGSTS.E [R243+0x20100], desc[UR52][R246.64], P1 ;  /* 0x20100000f6f37fae */ /* 0x004fe80008921874 */
[----:B---3--:R-:W-:Y:S04]  /*21760*/  LDGSTS.E [R243+0x20500], desc[UR52][R62.64], P1 ;  /* 0x205000003ef37fae */ /* 0x008fe80008921874 */
[----:B----4-:R-:W-:Y:S04]  /*21770*/  LDGSTS.E [R243+0x20900], desc[UR52][R48.64], P1 ;  /* 0x2090000030f37fae */ /* 0x010fe80008921874 */
[----:B------:R-:W2:Y:S04]  /*21780*/  LDL.LU.64 R246, [R1+0x13c0] ;  /* 0x0013c00001f67983 */ /* 0x000ea80000300a00 */
        /* <DEDUP_REMOVED lines=11> */
[----:B------:R-:W-:Y:S01]  /*21840*/  LDGSTS.E [R243+0x23900], desc[UR52][R10.64], P1 ;  /* 0x239000000af37fae */ /* 0x000fe20008921874 */
[----:B------:R-:W-:-:S03]  /*21850*/  IMAD.WIDE R38, R4, 0x4, R38 ;  /* 0x0000000404267825 */ /* 0x000fc600078e0226 */
[----:B------:R-:W3:Y:S04]  /*21860*/  LDL.64 R62, [R1+0x978] ;  /* 0x00097800013e7983 */ /* 0x000ee80000100a00 */
[----:B------:R-:W4:Y:S04]  /*21870*/  LDL.64 R250, [R1+0x9f8] ;  /* 0x0009f80001fa7983 */ /* 0x000f280000100a00 */
[----:B------:R-:W3:Y:S01]  /*21880*/  LDL.64 R10, [R1+0x9b8] ;  /* 0x0009b800010a7983 */ /* 0x000ee20000100a00 */
[----:B------:R-:W-:-:S03]  /*21890*/  IMAD.WIDE R70, R4, 0x4, R70 ;  /* 0x0000000404467825 */ /* 0x000fc600078e0246 */
        /* <DEDUP_REMOVED lines=16> */
[----:B------:R-:W3:Y:S04]  /*219a0*/  LDL.64 R210, [R1+0x1c8] ;  /* 0x0001c80001d27983 */ /* 0x000ee80000100a00 */
[----:B------:R-:W-:Y:S04]  /*219b0*/  LDGSTS.E [R243+0x23d00], desc[UR52][R214.64], P1 ;  /* 0x23d00000d6f37fae */ /* 0x000fe80008921874 */
[----:B------:R-:W3:Y:S04]  /*219c0*/  LDL.64 R212, [R1+0x170] ;  /* 0x0001700001d47983 */ /* 0x000ee80000100a00 */
[----:B------:R-:W-:Y:S04]  /*219d0*/  LDGSTS.E [R243+0x24100], desc[UR52][R248.64], P1 ;  /* 0x24100000f8f37fae */ /* 0x000fe80008921874 */
[----:B------:R-:W3:Y:S04]  /*219e0*/  LDL.64 R216, [R1+0x130] ;  /* 0x0001300001d87983 */ /* 0x000ee80000100a00 */
[----:B------:R-:W3:Y:S04]  /*219f0*/  LDL.LU.64 R214, [R1+0x13b8] ;  /* 0x0013b80001d67983 */ /* 0x000ee80000300a00 */
[----:B------:R-:W3:Y:S04]  /*21a00*/  LDL.LU.64 R248, [R1+0x13b0] ;  /* 0x0013b00001f87983 */ /* 0x000ee80000300a00 */
        /* <DEDUP_REMOVED lines=15> */
[----:B------:R-:W2:Y:S04]  /*21b00*/  LDL.LU.64 R246, [R1+0x13a8] ;  /* 0x0013a80001f67983 */ /* 0x000ea80000300a00 */
[----:B----4-:R-:W-:Y:S04]  /*21b10*/  LDGSTS.E [R242+0x20180], desc[UR52][R250.64], P1 ;  /* 0x20180000faf27fae */ /* 0x010fe80008921874 */
[----:B---3--:R-:W-:Y:S04]  /*21b20*/  LDGSTS.E [R242+0x20580], desc[UR52][R10.64], P1 ;  /* 0x205800000af27fae */ /* 0x008fe80008921874 */
        /* <DEDUP_REMOVED lines=15> */
[----:B---3--:R-:W-:Y:S04]  /*21c20*/  LDGSTS.E [R242+0x23d80], desc[UR52][R250.64], P1 ;  /* 0x23d80000faf27fae */ /* 0x008fe80008921874 */
[----:B--2---:R-:W-:Y:S04]  /*21c30*/  LDGSTS.E [R242+0x24180], desc[UR52][R246.64], P1 ;  /* 0x24180000f6f27fae */ /* 0x004fe80008921874 */
        /* <DEDUP_REMOVED lines=41> */
[----:B--2---:R-:W-:Y:S04]  /*21ed0*/  LDGSTS.E [R11+0x20200], desc[UR52][R216.64], P1 ;  /* 0x20200000d80b7fae */ /* 0x004fe80008921874 */
[----:B---3--:R-:W-:Y:S04]  /*21ee0*/  LDGSTS.E [R11+0x20600], desc[UR52][R48.64], P1 ;  /* 0x20600000300b7fae */ /* 0x008fe80008921874 */
        /* <DEDUP_REMOVED lines=10> */
[----:B------:R-:W-:Y:S04]  /*21f90*/  LDGSTS.E [R11+0x22e00], desc[UR52][R250.64], P1 ;  /* 0x22e00000fa0b7fae */ /* 0x000fe80008921874 */
[----:B------:R-:W3:Y:S04]  /*21fa0*/  LDL.64 R48, [R1+0x9e8] ;  /* 0x0009e80001307983 */ /* 0x000ee80000100a00 */
[----:B------:R-:W4:Y:S04]  /*21fb0*/  LDL.64 R46, [R1+0x9a8] ;  /* 0x0009a800012e7983 */ /* 0x000f280000100a00 */
        /* <DEDUP_REMOVED lines=9> */
[----:B------:R-:W-:Y:S04]  /*22050*/  LDGSTS.E [R11+0x23200], desc[UR52][R246.64], P1 ;  /* 0x23200000f60b7fae */ /* 0x000fe80008921874 */
[----:B------:R-:W3:Y:S04]  /*22060*/  LDL.LU.64 R246, [R1+0x1380] ;  /* 0x0013800001f67983 */ /* 0x000ee80000300a00 */
[----:B------:R-:W-:Y:S04]  /*22070*/  LDGSTS.E [R11+0x23600], desc[UR52][R218.64], P1 ;  /* 0x23600000da0b7fae */ /* 0x000fe80008921874 */
[----:B------:R-:W-:Y:S04]  /*22080*/  LDGSTS.E [R11+0x23a00], desc[UR52][R62.64], P1 ;  /* 0x23a000003e0b7fae */ /* 0x000fe80008921874 */
[----:B------:R-:W2:Y:S01]  /*22090*/  LDL.LU.64 R218, [R1+0x1378] ;  /* 0x0013780001da7983 */ /* 0x000ea20000300a00 */
[----:B------:R-:W-:-:S04]  /*220a0*/  IMAD.WIDE R26, R4, 0x4, R26 ;  /* 0x00000004041a7825 */ /* 0x000fc800078e021a */
[C---:B------:R-:W-:Y:S01]  /*220b0*/  IMAD.WIDE R42, R4.reuse, 0x4, R42 ;  /* 0x00000004042a7825 */ /* 0x040fe200078e022a */
[----:B---3--:R-:W-:Y:S04]  /*220c0*/  LDGSTS.E [R11+0x23e00], desc[UR52][R246.64], P1 ;  /* 0x23e00000f60b7fae */ /* 0x008fe80008921874 */
[----:B------:R-:W-:Y:S04]  /*220d0*/  LDGSTS.E [R11+0x24200], desc[UR52][R248.64], P1 ;  /* 0x24200000f80b7fae */ /* 0x000fe80008921874 */
[----:B------:R-:W-:Y:S04]  /*220e0*/  LDGSTS.E [R11+0x24600], desc[UR52][R8.64], P1 ;  /* 0x24600000080b7fae */ /* 0x000fe80008921874 */
[----:B------:R-:W3:Y:S04]  /*220f0*/  LDL.LU.64 R246, [R1+0x1370] ;  /* 0x0013700001f67983 */ /* 0x000ee80000300a00 */
[----:B------:R-:W3:Y:S04]  /*22100*/  LDL.LU.64 R248, [R1+0x1368] ;  /* 0x0013680001f87983 */ /* 0x000ee80000300a00 */
        /* <DEDUP_REMOVED lines=26> */
[----:B----4-:R-:W-:Y:S04]  /*222b0*/  LDGSTS.E [R10+0x20680], desc[UR52][R46.64], P1 ;  /* 0x206800002e0a7fae */ /* 0x010fe80008921874 */
        /* <DEDUP_REMOVED lines=11> */
[----:B------:R-:W-:Y:S04]  /*22370*/  LDGSTS.E [R10+0x23680], desc[UR52][R246.64], P1 ;  /* 0x23680000f60a7fae */ /* 0x000fe80008921874 */
[----:B------:R-:W2:Y:S04]  /*22380*/  LDL.LU.64 R8, [R1+0x1358] ;  /* 0x0013580001087983 */ /* 0x000ea80000300a00 */
[----:B------:R-:W-:Y:S04]  /*22390*/  LDGSTS.E [R10+0x23a80], desc[UR52][R218.64], P1 ;  /* 0x23a80000da0a7fae */ /* 0x000fe80008921874 */
[----:B------:R-:W2:Y:S04]  /*223a0*/  LDL.64 R62, [R1+0x9e0] ;  /* 0x0009e000013e7983 */ /* 0x000ea80000100a00 */
[----:B------:R-:W-:Y:S04]  /*223b0*/  LDGSTS.E [R10+0x23e80], desc[UR52][R216.64], P1 ;  /* 0x23e80000d80a7fae */ /* 0x000fe80008921874 */
[----:B------:R-:W3:Y:S04]  /*223c0*/  LDL.64 R210, [R1+0x9a0] ;  /* 0x0009a00001d27983 */ /* 0x000ee80000100a00 */
[----:B------:R-:W-:Y:S04]  /*223d0*/  LDGSTS.E [R10+0x24280], desc[UR52][R214.64], P1 ;  /* 0x24280000d60a7fae */ /* 0x000fe80008921874 */
[----:B------:R-:W4:Y:S04]  /*223e0*/  LDL.64 R212, [R1+0x960] ;  /* 0x0009600001d47983 */ /* 0x000f280000100a00 */
        /* <DEDUP_REMOVED lines=41> */
[----:B--2---:R-:W-:Y:S04]  /*22680*/  LDGSTS.E [R9+0x20300], desc[UR52][R62.64], P1 ;  /* 0x203000003e097fae */ /* 0x004fe80008921874 */
[----:B---3--:R-:W-:Y:S04]  /*22690*/  LDGSTS.E [R9+0x20700], desc[UR52][R210.64], P1 ;  /* 0x20700000d2097fae */ /* 0x008fe80008921874 */
[----:B------:R-:W2:Y:S04]  /*226a0*/  LDL.LU.64 R62, [R1+0x1350] ;  /* 0x00135000013e7983 */ /* 0x000ea80000300a00 */
[----:B----4-:R-:W-:Y:S04]  /*226b0*/  LDGSTS.E [R9+0x20b00], desc[UR52][R212.64], P1 ;  /* 0x20b00000d4097fae */ /* 0x010fe80008921874 */
[----:B------:R-:W3:Y:S04]  /*226c0*/  LDL.64 R210, [R1+0x9d8] ;  /* 0x0009d80001d27983 */ /* 0x000ee80000100a00 */
        /* <DEDUP_REMOVED lines=29> */
[----:B------:R-:W4:Y:S04]  /*228a0*/  LDL.LU.64 R230, [R1+0x1318] ;  /* 0x0013180001e67983 */ /* 0x000f280000300a00 */
[----:B------:R-:W3:Y:S01]  /*228b0*/  LDL.LU.64 R232, [R1+0x1310] ;  /* 0x0013100001e87983 */ /* 0x000ee20000300a00 */
[----:B------:R-:W-:-:S04]  /*228c0*/  IMAD.WIDE R78, R4, 0x4, R78 ;  /* 0x00000004044e7825 */ /* 0x000fc800078e024e */
[----:B------:R-:W-:-:S04]  /*228d0*/  IMAD.WIDE R94, R4, 0x4, R94 ;  /* 0x00000004045e7825 */ /* 0x000fc800078e025e */
[----:B------:R-:W-:-:S04]  /*228e0*/  IMAD.WIDE R110, R4, 0x4, R110 ;  /* 0x00000004046e7825 */ /* 0x000fc800078e026e */
[----:B------:R-:W-:-:S04]  /*228f0*/  IMAD.WIDE R126, R4, 0x4, R126 ;  /* 0x00000004047e7825 */ /* 0x000fc800078e027e */
[----:B------:R-:W-:-:S04]  /*22900*/  IMAD.WIDE R142, R4, 0x4, R142 ;  /* 0x00000004048e7825 */ /* 0x000fc800078e028e */
[----:B------:R-:W-:-:S04]  /*22910*/  IMAD.WIDE R158, R4, 0x4, R158 ;  /* 0x00000004049e7825 */ /* 0x000fc800078e029e */
[----:B------:R-:W-:-:S04]  /*22920*/  IMAD.WIDE R174, R4, 0x4, R174 ;  /* 0x0000000404ae7825 */ /* 0x000fc800078e02ae */
[----:B------:R-:W-:-:S04]  /*22930*/  IMAD.WIDE R190, R4, 0x4, R190 ;  /* 0x0000000404be7825 */ /* 0x000fc800078e02be */
[C---:B------:R-:W-:Y:S01]  /*22940*/  IMAD.WIDE R206, R4.reuse, 0x4, R206 ;  /* 0x0000000404ce7825 */ /* 0x040fe200078e02ce */
        /* <DEDUP_REMOVED lines=17> */
[----:B------:R-:W2:Y:S04]  /*22a60*/  LDL.LU.64 R210, [R1+0x1308] ;  /* 0x0013080001d27983 */ /* 0x000ea80000300a00 */
[----:B------:R-:W3:Y:S04]  /*22a70*/  LDL.LU.64 R212, [R1+0x1300] ;  /* 0x0013000001d47983 */ /* 0x000ee80000300a00 */
[----:B------:R-:W4:Y:S04]  /*22a80*/  LDL.LU.64 R214, [R1+0x12f8] ;  /* 0x0012f80001d67983 */ /* 0x000f280000300a00 */
[----:B------:R-:W-:Y:S04]  /*22a90*/  LDGSTS.E [R8+0x20f80], desc[UR52][R216.64], P1 ;  /* 0x20f80000d8087fae */ /* 0x000fe80008921874 */
[----:B------:R-:W-:Y:S04]  /*22aa0*/  LDGSTS.E [R8+0x21380], desc[UR52][R218.64], P1 ;  /* 0x21380000da087fae */ /* 0x000fe80008921874 */
        /* <DEDUP_REMOVED lines=9> */
[----:B------:R-:W4:Y:S01]  /*22b40*/  LDL.LU.64 R246, [R1+0x12c8] ;  /* 0x0012c80001f67983 */ /* 0x000f220000300a00 */
[----:B------:R-:W-:-:S04]  /*22b50*/  IMAD.WIDE R64, R4, 0x4, R64 ;  /* 0x0000000404407825 */ /* 0x000fc800078e0240 */
[C---:B------:R-:W-:Y:S01]  /*22b60*/  IMAD.WIDE R80, R4.reuse, 0x4, R80 ;  /* 0x0000000404507825 */ /* 0x040fe200078e0250 */
[----:B----4-:R-:W-:Y:S04]  /*22b70*/  LDGSTS.E [R8+0x22780], desc[UR52][R246.64], P1 ;  /* 0x22780000f6087fae */ /* 0x010fe80008921874 */
[----:B---3--:R-:W-:Y:S04]  /*22b80*/  LDGSTS.E [R8+0x22b80], desc[UR52][R248.64], P1 ;  /* 0x22b80000f8087fae */ /* 0x008fe80008921874 */
[----:B--2---:R-:W-:Y:S04]  /*22b90*/  LDGSTS.E [R8+0x22f80], desc[UR52][R250.64], P1 ;  /* 0x22f80000fa087fae */ /* 0x004fe80008921874 */
[----:B------:R-:W2:Y:S04]  /*22ba0*/  LDL.LU.64 R246, [R1+0x12c0] ;  /* 0x0012c00001f67983 */ /* 0x000ea80000300a00 */
[----:B------:R-:W3:Y:S04]  /*22bb0*/  LDL.LU.64 R248, [R1+0x12b8] ;  /* 0x0012b80001f87983 */ /* 0x000ee80000300a00 */
[----:B------:R-:W4:Y:S04]  /*22bc0*/  LDL.LU.64 R250, [R1+0x12b0] ;  /* 0x0012b00001fa7983 */ /* 0x000f280000300a00 */
[----:B------:R-:W-:Y:S04]  /*22bd0*/  LDGSTS.E [R8+0x23380], desc[UR52][R6.64], P1 ;  /* 0x2338000006087fae */ /* 0x000fe80008921874 */
[----:B------:R-:W-:Y:S04]  /*22be0*/  LDGSTS.E [R8+0x23780], desc[UR52][R218.64], P1 ;  /* 0x23780000da087fae */ /* 0x000fe80008921874 */
[----:B------:R-:W-:Y:S04]  /*22bf0*/  LDGSTS.E [R8+0x23b80], desc[UR52][R216.64], P1 ;  /* 0x23b80000d8087fae */ /* 0x000fe80008921874 */
[----:B------:R-:W2:Y:S04]  /*22c00*/  LDL.LU.64 R6, [R1+0x12a8] ;  /* 0x0012a80001067983 */ /* 0x000ea80000300a00 */
[----:B------:R1:W-:Y:S01]  /*22c10*/  LDGSTS.E [R8+0x23f80], desc[UR52][R214.64], P1 ;  /* 0x23f80000d6087fae */ /* 0x0003e20008921874 */
[----:B------:R-:W-:-:S03]  /*22c20*/  IMAD.WIDE R96, R4, 0x4, R96 ;  /* 0x0000000404607825 */ /* 0x000fc600078e0260 */
[----:B------:R1:W-:Y:S04]  /*22c30*/  LDGSTS.E [R8+0x24380], desc[UR52][R212.64], P1 ;  /* 0x24380000d4087fae */ /* 0x0003e80008921874 */
[----:B------:R2:W-:Y:S01]  /*22c40*/  LDGSTS.E [R8+0x24780], desc[UR52][R210.64], P1 ;  /* 0x24780000d2087fae */ /* 0x0005e20008921874 */
[----:B------:R-:W-:-:S03]  /*22c50*/  IMAD.WIDE R128, R4, 0x4, R128 ;  /* 0x0000000404807825 */ /* 0x000fc600078e0280 */
[----:B------:R-:W-:Y:S01]  /*22c60*/  LDGSTS.E [R8+0x24b80], desc[UR52][R230.64], P1 ;  /* 0x24b80000e6087fae */ /* 0x000fe20008921874 */
[C---:B------:R-:W-:Y:S01]  /*22c70*/  IMAD.WIDE R144, R4.reuse, 0x4, R144 ;  /* 0x0000000404907825 */ /* 0x040fe200078e0290 */
[----:B-1----:R-:W1:Y:S02]  /*22c80*/  LDC R214, c[0x0][0x230] ;  /* 0x00008c00ffd67b82 */ /* 0x002e640000000800 */
[----:B------:R-:W-:Y:S01]  /*22c90*/  LDGSTS.E [R8+0x24f80], desc[UR52][R16.64], P1 ;  /* 0x24f8000010087fae */ /* 0x000fe20008921874 */
[----:B------:R-:W-:-:S03]  /*22ca0*/  IMAD.WIDE R160, R4, 0x4, R160 ;  /* 0x0000000404a07825 */ /* 0x000fc600078e02a0 */
[----:B------:R-:W-:Y:S01]  /*22cb0*/  LDGSTS.E [R8+0x25380], desc[UR52][R32.64], P1 ;  /* 0x2538000020087fae */ /* 0x000fe20008921874 */
[C---:B------:R-:W-:Y:S01]  /*22cc0*/  IMAD.WIDE R192, R4.reuse, 0x4, R192 ;  /* 0x0000000404c07825 */ /* 0x040fe200078e02c0 */
[----:B------:R-:W1:Y:S02]  /*22cd0*/  LDC R213, c[0x0][0x230] ;  /* 0x00008c00ffd57b82 */ /* 0x000e640000000800 */
[----:B------:R-:W-:Y:S04]  /*22ce0*/  LDGSTS.E [R8+0x25780], desc[UR52][R48.64], P1 ;  /* 0x2578000030087fae */ /* 0x000fe80008921874 */
[----:B------:R-:W-:Y:S01]  /*22cf0*/  LDGSTS.E [R8+0x25b80], desc[UR52][R64.64], P1 ;  /* 0x25b8000040087fae */ /* 0x000fe20008921874 */
[----:B------:R-:W-:Y:S01]  /*22d00*/  IMAD.WIDE R208, R4, 0x4, R208 ;  /* 0x0000000404d07825 */ /* 0x000fe200078e02d0 */
[----:B------:R-:W3:Y:S02]  /*22d10*/  LDC R215, c[0x0][0x230] ;  /* 0x00008c00ffd77b82 */ /* 0x000ee40000000800 */
        /* <DEDUP_REMOVED lines=9> */
[----:B------:R-:W0:Y:S01]  /*22db0*/  LDGDEPBAR ;  /* 0x00000000000079af */ /* 0x000e220000000000 */
[----:B------:R-:W-:-:S02]  /*22dc0*/  ISETP.GE.U32.AND P1, PT, R5, 0x7ffffe7b, PT ;  /* 0x7ffffe7b0500780c */ /* 0x000fc40003f26070 */
[----:B-1----:R-:W-:Y:S01]  /*22dd0*/  IADD3 R5, R213, -0x121, RZ ;  /* 0xfffffedfd5057810 */ /* 0x002fe20007ffe0ff */
[----:B--2---:R-:W-:Y:S02]  /*22de0*/  IMAD.WIDE R210, R0, 0x4, R6 ;  /* 0x0000000400d27825 */ /* 0x004fe400078e0206 */
[----:B------:R-:W2:Y:S04]  /*22df0*/  LDL.LU.64 R6, [R1+0x12a0] ;  /* 0x0012a00001067983 */ /* 0x000ea80000300a00 */
[----:B------:R-:W-:Y:S04]  /*22e00*/  STL.64 [R1+0xe10], R210 ;  /* 0x000e10d201007387 */ /* 0x000fe80000100a00 */
[----:B------:R-:W3:Y:S01]  /*22e10*/  LDL.LU.64 R216, [R1+0xe00] ;  /* 0x000e000001d87983 */ /* 0x000ee20000300a00 */
[----:B------:R-:W1:Y:S03]  /*22e20*/  LDC R218, c[0x0][0x230] ;  /* 0x00008c00ffda7b82 */ /* 0x000e660000000800 */
[----:B------:R-:W4:Y:S04]  /*22e30*/  LDL.LU.64 R212, [R1+0xde0] ;  /* 0x000de00001d47983 */ /* 0x000f280000300a00 */
[----:B------:R1:W-:Y:S01]  /*22e40*/  STL.64 [R1+0x1c18], R190 ;  /* 0x001c18be01007387 */ /* 0x0003e20000100a00 */
[----:B------:R-:W4:Y:S08]  /*22e50*/  LDC R219, c[0x0][0x230] ;  /* 0x00008c00ffdb7b82 */ /* 0x000f300000000800 */
[----:B------:R-:W-:Y:S06]  /*22e60*/  BAR.SYNC.DEFER_BLOCKING 0x0 ;  /* 0x0000000000007b1d */ /* 0x000fec0000010000 */
[----:B-1----:R-:W4:Y:S04]  /*22e70*/  LDL.LU.64 R190, [R1+0xde8] ;  /* 0x000de80001be7983 */ /* 0x002f280000300a00 */
[----:B------:R1:W-:Y:S04]  /*22e80*/  STL.64 [R1+0x1c10], R192 ;  /* 0x001c10c001007387 */ /* 0x0003e80000100a00 */
[----:B-1----:R-:W4:Y:S04]  /*22e90*/  LDL.LU.64 R192, [R1+0xdf8] ;  /* 0x000df80001c07983 */ /* 0x002f280000300a00 */
[----:B------:R-:W-:Y:S04]  /*22ea0*/  STL.64 [R1+0x1c08], R194 ;  /* 0x001c08c201007387 */ /* 0x000fe80000100a00 */
[----:B------:R1:W-:Y:S04]  /*22eb0*/  STL.64 [R1+0x1c00], R196 ;  /* 0x001c00c401007387 */ /* 0x0003e80000100a00 */
[----:B------:R-:W-:Y:S01]  /*22ec0*/  @!PT LDS RZ, [RZ] ;  /* 0x00000000fffff984 */ /* 0x000fe20000000800 */
[----:B------:R-:W-:Y:S01]  /*22ed0*/  @!PT LDS RZ, [RZ] ;  /* 0x00000000fffff984 */ /* 0x000fe20000000800 */
[----:B------:R-:W-:Y:S01]  /*22ee0*/  @!PT LDS RZ, [RZ] ;  /* 0x00000000fffff984 */ /* 0x000fe20000000800 */
[----:B------:R1:W-:Y:S04]  /*22ef0*/  LDGSTS.E [R245], desc[UR52][R210.64], !P6 ;  /* 0x00000000d2f57fae */ /* 0x0003e8000f121874 */
[----:B-1----:R-:W4:Y:S04]  /*22f00*/  LDL.LU.64 R196, [R1+0xe08] ;  /* 0x000e080001c47983 */ /* 0x002f280000300a00 */
[----:B------:R-:W-:Y:S01]  /*22f10*/  STL.64 [R1+0x1bf8], R198 ;  /* 0x001bf8c601007387 */ /* 0x000fe20000100a00 */
[----:B------:R-:W1:Y:S03]  /*22f20*/  LDC R211, c[0x0][0x230] ;  /* 0x00008c00ffd37b82 */ /* 0x000e660000000800 */
[----:B------:R-:W-:Y:S04]  /*22f30*/  STL.64 [R1+0x1bf0], R200 ;  /* 0x001bf0c801007387 */ /* 0x000fe80000100a00 */
[----:B------:R1:W-:Y:S04]  /*22f40*/  STL.64 [R1+0x1be8], R202 ;  /* 0x001be8ca01007387 */ /* 0x0003e80000100a00 */
[----:B------:R-:W-:Y:S04]  /*22f50*/  STL.64 [R1+0x1be0], R204 ;  /* 0x001be0cc01007387 */ /* 0x000fe80000100a00 */
[----:B------:R-:W-:Y:S04]  /*22f60*/  STL.64 [R1+0x1bd8], R206 ;  /* 0x001bd8ce01007387 */ /* 0x000fe80000100a00 */
[----:B------:R-:W-:Y:S01]  /*22f70*/  STL.64 [R1+0x1bd0], R208 ;  /* 0x001bd0d001007387 */ /* 0x000fe20000100a00 */
[----:B------:R-:W-:-:S02]  /*22f80*/  ISETP.GE.U32.AND P6, PT, R5, 0x7ffffe60, PT ;  /* 0x7ffffe600500780c */ /* 0x000fc40003fc6070 */
[----:B------:R-:W-:Y:S01]  /*22f90*/  IADD3 R214, R214, -0x141, RZ ;  /* 0xfffffebfd6d67810 */ /* 0x000fe20007ffe0ff */
[----:B------:R-:W-:Y:S01]  /*22fa0*/  STL.64 [R1+0x1bc8], R2 ;  /* 0x001bc80201007387 */ /* 0x000fe20000100a00 */
[----:B-1----:R-:W-:Y:S01]  /*22fb0*/  VIADD R210, R211, 0xfffffede ;  /* 0xfffffeded3d27836 */ /* 0x002fe20000000000 */
[----:B------:R-:W1:Y:S02]  /*22fc0*/  LDC R202, c[0x0][0x230] ;  /* 0x00008c00ffca7b82 */ /* 0x000e640000000800 */
[----:B------:R-:W-:Y:S04]  /*22fd0*/  STL.64 [R1+0x1bb8], R242 ;  /* 0x001bb8f201007387 */ /* 0x000fe80000100a00 */
[----:B------:R2:W-:Y:S02]  /*22fe0*/  STL.64 [R1+0x1b18], R10 ;  /* 0x001b180a01007387 */ /* 0x0005e40000100a00 */
[----:B------:R-:W1:Y:S02]  /*22ff0*/  LDC R211, c[0x0][0x230] ;  /* 0x00008c00ffd37b82 */ /* 0x000e640000000800 */
[----:B------:R-:W-:Y:S04]  /*23000*/  STL.64 [R1+0x1ad8], R8 ;  /* 0x001ad80801007387 */ /* 0x000fe80000100a00 */
[----:B--2---:R4:W-:Y:S04]  /*23010*/  STL.64 [R1+0x12a0], R6 ;  /* 0x0012a00601007387 */ /* 0x0049e80000100a00 */
[----:B------:R-:W2:Y:S01]  /*23020*/  LDL.LU.64 R194, [R1+0xdd8] ;  /* 0x000dd80001c27983 */ /* 0x000ea20000300a00 */
[----:B------:R-:W-:Y:S01]  /*23030*/  VIADD R218, R218, 0xfffffebd ;  /* 0xfffffebddada7836 */ /* 0x000fe20000000000 */
[----:B------:R-:W2:Y:S08]  /*23040*/  LDC R11, c[0x0][0x230] ;  /* 0x00008c00ff0b7b82 */ /* 0x000eb00000000800 */
[----:B------:R-:W2:Y:S01]  /*23050*/  LDC R10, c[0x0][0x230] ;  /* 0x00008c00ff0a7b82 */ /* 0x000ea20000000800 */
[----:B---3--:R-:W-:-:S02]  /*23060*/  IMAD.WIDE R2, R0, 0x4, R216 ;  /* 0x0000000400027825 */ /* 0x008fc400078e02d8 */
[----:B------:R-:W3:Y:S02]  /*23070*/  LDL.LU.64 R216, [R1+0xdd0] ;  /* 0x000dd00001d87983 */ /* 0x000ee40000300a00 */
[----:B----4-:R-:W-:-:S05]  /*23080*/  IMAD.WIDE R6, R0, 0x4, R196 ;  /* 0x0000000400067825 */ /* 0x010fca00078e02c4 */
[----:B------:R4:W-:Y:S04]  /*23090*/  STL.64 [R1+0xe08], R6 ;  /* 0x000e080601007387 */ /* 0x0009e80000100a00 */
[----:B------:R4:W-:Y:S04]  /*230a0*/  LDGSTS.E [R245+0x4], desc[UR52][R6.64], !P5 ;  /* 0x0000400006f57fae */ /* 0x0009e8000e921874 */
[----:B------:R4:W-:Y:S04]  /*230b0*/  STL.64 [R1+0xe00], R2 ;  /* 0x000e000201007387 */ /* 0x0009e80000100a00 */
[----:B------:R4:W-:Y:S04]  /*230c0*/  LDGSTS.E [R245+0x8], desc[UR52][R2.64], !P0 ;  /* 0x0000800002f57fae */ /* 0x0009e8000c121874 */
[----:B------:R-:W2:Y:S01]  /*230d0*/  LDL.LU.64 R196, [R1+0xdc8] ;  /* 0x000dc80001c47983 */ /* 0x000ea20000300a00 */
[----:B-1----:R-:W-:Y:S01]  /*230e0*/  VIADD R5, R211, 0xfffffedd ;  /* 0xfffffeddd3057836 */ /* 0x002fe20000000000 */
[----:B----4-:R-:W1:Y:S01]  /*230f0*/  LDC R6, c[0x0][0x230] ;  /* 0x00008c00ff067b82 */ /* 0x010e620000000800 */
[----:B------:R-:W-:-:S07]  /*23100*/  IMAD.WIDE R2, R0, 0x4, R192 ;  /* 0x0000000400027825 */ /* 0x000fce00078e02c0 */
[----:B------:R-:W4:Y:S01]  /*23110*/  LDC R211, c[0x0][0x230] ;  /* 0x00008c00ffd37b82 */ /* 0x000f220000000800 */
[----:B------:R1:W-:Y:S04]  /*23120*/  STL.64 [R1+0xdf8], R2 ;  /* 0x000df80201007387 */ /* 0x0003e80000100a00 */
[----:B------:R-:W2:Y:S01]  /*23130*/  LDL.LU.64 R192, [R1+0xdc0] ;  /* 0x000dc00001c07983 */ /* 0x000ea20000300a00 */
[----:B------:R-:W-:Y:S01]  /*23140*/  ISETP.GE.U32.AND P0, PT, R5, 0x7ffffe5e, PT ;  /* 0x7ffffe5e0500780c */ /* 0x000fe20003f06070 */
[----:B------:R-:W-:Y:S01]  /*23150*/  IMAD.WIDE R212, R0, 0x4, R212 ;  /* 0x0000000400d47825 */ /* 0x000fe200078e02d4 */
[----:B------:R-:W-:Y:S01]  /*23160*/  ISETP.GE.U32.AND P5, PT, R210, 0x7ffffe5f, PT ;  /* 0x7ffffe5fd200780c */ /* 0x000fe20003fa6070 */
[----:B------:R1:W-:Y:S01]  /*23170*/  LDGSTS.E [R245+0xc], desc[UR52][R2.64], !P4 ;  /* 0x0000c00002f57fae */ /* 0x0003e2000e121874 */
[----:B------:R-:W2:Y:S01]  /*23180*/  LDC R7, c[0x0][0x230] ;  /* 0x00008c00ff077b82 */ /* 0x000ea20000000800 */
[----:B---3--:R-:W-:Y:S01]  /*23190*/  IMAD.WIDE R216, R0, 0x4, R216 ;  /* 0x0000000400d87825 */ /* 0x008fe200078e02d8 */
[----:B-1----:R-:W-:-:S06]  /*231a0*/  IADD3 R6, R6, -0x161, RZ ;  /* 0xfffffe9f06067810 */ /* 0x002fcc0007ffe0ff */
[----:B------:R-:W1:Y:S01]  /*231b0*/  LDC R2, c[0x0][0x230] ;  /* 0x00008c00ff027b82 */ /* 0x000e620000000800 */
[----:B----4-:R-:W-:Y:S02]  /*231c0*/  VIADD R5, R211, 0xfffffedc ;  /* 0xfffffedcd3057836 */ /* 0x010fe40000000000 */
[----:B------:R-:W-:Y:S02]  /*231d0*/  IMAD.WIDE R210, R0, 0x4, R190 ;  /* 0x0000000400d27825 */ /* 0x000fe400078e02be */
[----:B------:R-:W3:Y:S03]  /*231e0*/  LDL.LU.64 R190, [R1+0xdb8] ;  /* 0x000db80001be7983 */ /* 0x000ee60000300a00 */
[----:B------:R-:W4:Y:S01]  /*231f0*/  LDC R3, c[0x0][0x230] ;  /* 0x00008c00ff037b82 */ /* 0x000f220000000800 */
[----:B------:R-:W-:Y:S04]  /*23200*/  STL.64 [R1+0x1a68], R210 ;  /* 0x001a68d201007387 */ /* 0x000fe80000100a00 */
[----:B------:R-:W-:Y:S04]  /*23210*/  STL.64 [R1+0x1a70], R212 ;  /* 0x001a70d401007387 */ /* 0x000fe80000100a00 */
[----:B------:R-:W4:Y:S01]  /*23220*/  LDL.LU.64 R200, [R1+0xdb0] ;  /* 0x000db00001c87983 */ /* 0x000f220000300a00 */
[----:B------:R-:W-:Y:S01]  /*23230*/  ISETP.GE.U32.AND P4, PT, R5, 0x7ffffe5d, PT ;  /* 0x7ffffe5d0500780c */ /* 0x000fe20003f86070 */
[----:B------:R-:W-:-:S02]  /*23240*/  VIADD R5, R215, 0xfffffebe ;  /* 0xfffffebed7057836 */ /* 0x000fc40000000000 */
[----:B------:R-:W-:Y:S01]  /*23250*/  LDGSTS.E [R245+0x4000], desc[UR52][R210.64], !P6 ;  /* 0x04000000d2f57fae */ /* 0x000fe2000f121874 */
[----:B------:R-:W-:Y:S01]  /*23260*/  ISETP.GE.U32.AND P6, PT, R214, 0x7ffffe40, PT ;  /* 0x7ffffe40d600780c */ /* 0x000fe20003fc6070 */
[C---:B--2---:R-:W-:Y:S02]  /*23270*/  IMAD.WIDE R214, R0.reuse, 0x4, R194 ;  /* 0x0000000400d67825 */ /* 0x044fe400078e02c2 */
[----:B------:R-:W2:Y:S04]  /*23280*/  LDL.LU.64 R194, [R1+0xda8] ;  /* 0x000da80001c27983 */ /* 0x000ea80000300a00 */
[----:B------:R-:W2:Y:S04]  /*23290*/  LDL.LU.64 R204, [R1+0xda0] ;  /* 0x000da00001cc7983 */ /* 0x000ea80000300a00 */
[----:B------:R-:W-:Y:S04]  /*232a0*/  STL.64 [R1+0x1a78], R214 ;  /* 0x001a78d601007387 */ /* 0x000fe80000100a00 */
[----:B------:R-:W-:Y:S04]  /*232b0*/  STL.64 [R1+0x1a80], R216 ;  /* 0x001a80d801007387 */ /* 0x000fe80000100a00 */
[----:B------:R-:W-:Y:S01]  /*232c0*/  LDGSTS.E [R245+0x4004], desc[UR52][R212.64], !P5 ;  /* 0x04004000d4f57fae */ /* 0x000fe2000e921874 */
[----:B------:R-:W-:Y:S01]  /*232d0*/  IMAD.WIDE R8, R0, 0x4, R192 ;  /* 0x0000000400087825 */ /* 0x000fe200078e02c0 */
[----:B------:R-:W-:-:S02]  /*232e0*/  ISETP.GE.U32.AND P5, PT, R5, 0x7ffffe3f, PT ;  /* 0x7ffffe3f0500780c */ /* 0x000fc40003fa6070 */
[----:B------:R-:W2:Y:S01]  /*232f0*/  LDL.LU.64 R192, [R1+0xd98] ;  /* 0x000d980001c07983 */ /* 0x000ea20000300a00 */
[----:B------:R-:W-:-:S03]  /*23300*/  VIADD R5, R219, 0xfffffebc ;  /* 0xfffffebcdb057836 */ /* 0x000fc60000000000 */
[----:B------:R-:W-:Y:S01]  /*23310*/  LDGSTS.E [R245+0x4008], desc[UR52][R214.64], !P0 ;  /* 0x04008000d6f57fae */ /* 0x000fe2000c121874 */
[----:B------:R-:W-:Y:S01]  /*23320*/  ISETP.GE.U32.AND P0, PT, R218, 0x7ffffe3e, PT ;  /* 0x7ffffe3eda00780c */ /* 0x000fe20003f06070 */
[----:B------:R-:W-:Y:S02]  /*23330*/  IMAD.WIDE R218, R0, 0x4, R196 ;  /* 0x0000000400da7825 */ /* 0x000fe400078e02c4 */
[----:B------:R4:W-:Y:S04]  /*23340*/  STL.64 [R1+0x188], R8 ;  /* 0x0001880801007387 */ /* 0x0009e80000100a00 */
[----:B------:R-:W-:Y:S04]  /*23350*/  STL.64 [R1+0x1a88], R218 ;  /* 0x001a88da01007387 */ /* 0x000fe80000100a00 */
[----:B------:R-:W2:Y:S04]  /*23360*/  LDL.LU.64 R196, [R1+0xd90] ;  /* 0x000d900001c47983 */ /* 0x000ea80000300a00 */
[----:B------:R-:W2:Y:S04]  /*23370*/  LDL.LU.64 R198, [R1+0xdf0] ;  /* 0x000df00001c67983 */ /* 0x000ea80000300a00 */
[----:B------:R-:W-:Y:S01]  /*23380*/  LDGSTS.E [R245+0x400c], desc[UR52][R216.64], !P4 ;  /* 0x0400c000d8f57fae */ /* 0x000fe2000e121874 */
[----:B------:R-:W-:Y:S01]  /*23390*/  ISETP.GE.U32.AND P4, PT, R5, 0x7ffffe3d, PT ;  /* 0x7ffffe3d0500780c */ /* 0x000fe20003f86070 */
[----:B------:R-:W-:-:S02]  /*233a0*/  VIADD R5, R7, 0xfffffe9e ;  /* 0xfffffe9e07057836 */ /* 0x000fc40000000000 */
[----:B------:R-:W-:Y:S01]  /*233b0*/  LDGSTS.E [R245+0x8000], desc[UR52][R218.64], !P6 ;  /* 0x08000000daf57fae */ /* 0x000fe2000f121874 */
[----:B------:R-:W-:Y:S01]  /*233c0*/  ISETP.GE.U32.AND P6, PT, R6, 0x7ffffe20, PT ;  /* 0x7ffffe200600780c */ /* 0x000fe20003fc6070 */
[----:B---3--:R-:W-:Y:S02]  /*233d0*/  IMAD.WIDE R190, R0, 0x4, R190 ;  /* 0x0000000400be7825 */ /* 0x008fe400078e02be */
[----:B------:R3:W-:Y:S01]  /*233e0*/  LDGSTS.E [R245+0x8004], desc[UR52][R8.64], !P5 ;  /* 0x0800400008f57fae */ /* 0x0007e2000e921874 */
[----:B------:R-:W-:Y:S01]  /*233f0*/  ISETP.GE.U32.AND P5, PT, R5, 0x7ffffe1f, PT ;  /* 0x7ffffe1f0500780c */ /* 0x000fe20003fa6070 */
[----:B------:R-:W2:Y:S02]  /*23400*/  LDC R7, c[0x0][0x230] ;  /* 0x00008c00ff077b82 */ /* 0x000ea40000000800 */
[----:B------:R2:W-:Y:S04]  /*23410*/  STL.64 [R1+0x198], R190 ;  /* 0x000198be01007387 */ /* 0x0005e80000100a00 */
[----:B------:R-:W-:Y:S01]  /*23420*/  LDGSTS.E [R245+0x8008], desc[UR52][R190.64], !P0 ;  /* 0x08008000bef57fae */ /* 0x000fe2000c121874 */
[----:B-1----:R-:W-:Y:S01]  /*23430*/  IADD3 R2, R2, -0x164, RZ ;  /* 0xfffffe9c02027810 */ /* 0x002fe20007ffe0ff */
[----:B----4-:R-:W-:Y:S01]  /*23440*/  VIADD R3, R3, 0xfffffef9 ;  /* 0xfffffef903037836 */ /* 0x010fe20000000000 */
[----:B------:R-:W1:Y:S01]  /*23450*/  LDC R6, c[0x0][0x230] ;  /* 0x00008c00ff067b82 */ /* 0x000e620000000800 */
[----:B---3--:R-:W-:-:S05]  /*23460*/  IMAD.WIDE R8, R0, 0x4, R200 ;  /* 0x0000000400087825 */ /* 0x008fca00078e02c8 */
[----:B------:R3:W-:Y:S04]  /*23470*/  STL.64 [R1+0x1a8], R8 ;  /* 0x0001a80801007387 */ /* 0x0007e80000100a00 */
[----:B--2---:R-:W2:Y:S01]  /*23480*/  LDL.LU.64 R190, [R1+0xd88] ;  /* 0x000d880001be7983 */ /* 0x004ea20000300a00 */
[----:B------:R-:W-:-:S03]  /*23490*/  IMAD.WIDE R194, R0, 0x4, R194 ;  /* 0x0000000400c27825 */ /* 0x000fc600078e02c2 */
[----:B------:R-:W4:Y:S04]  /*234a0*/  LDL.LU.64 R200, [R1+0xd80] ;  /* 0x000d800001c87983 */ /* 0x000f280000300a00 */
[----:B------:R3:W-:Y:S04]  /*234b0*/  LDGSTS.E [R245+0x800c], desc[UR52][R8.64], !P4 ;  /* 0x0800c00008f57fae */ /* 0x0007e8000e121874 */
[----:B------:R-:W-:Y:S04]  /*234c0*/  STL.64 [R1+0x1e8], R194 ;  /* 0x0001e8c201007387 */ /* 0x000fe80000100a00 */
[----:B------:R-:W-:Y:S01]  /*234d0*/  LDGSTS.E [R245+0xc000], desc[UR52][R194.64], !P6 ;  /* 0x0c000000c2f57fae */ /* 0x000fe2000f121874 */
[----:B---3--:R-:W-:-:S05]  /*234e0*/  IMAD.WIDE R8, R0, 0x4, R204 ;  /* 0x0000000400087825 */ /* 0x008fca00078e02cc */
[----:B------:R3:W-:Y:S04]  /*234f0*/  STL.64 [R1+0x1f8], R8 ;  /* 0x0001f80801007387 */ /* 0x0007e80000100a00 */
[----:B------:R3:W-:Y:S02]  /*23500*/  LDGSTS.E [R245+0xc004], desc[UR52][R8.64], !P5 ;  /* 0x0c00400008f57fae */ /* 0x0007e4000e921874 */
[----:B---3--:R-:W-:Y:S02]  /*23510*/  IMAD.WIDE R8, R0, 0x4, R192 ;  /* 0x0000000400087825 */ /* 0x008fe400078e02c0 */
[----:B------:R-:W3:Y:S04]  /*23520*/  LDL.LU.64 R192, [R1+0xd78] ;  /* 0x000d780001c07983 */ /* 0x000ee80000300a00 */
[----:B------:R1:W-:Y:S04]  /*23530*/  STL.64 [R1+0x208], R8 ;  /* 0x0002080801007387 */ /* 0x0003e80000100a00 */
[----:B------:R-:W3:Y:S01]  /*23540*/  LDL.LU.64 R194, [R1+0xd68] ;  /* 0x000d680001c27983 */ /* 0x000ee20000300a00 */
[----:B------:R-:W-:Y:S01]  /*23550*/  VIADD R5, R11, 0xfffffe9d ;  /* 0xfffffe9d0b057836 */ /* 0x000fe20000000000 */
[----:B------:R-:W-:Y:S01]  /*23560*/  ISETP.GE.U32.AND P6, PT, R2, 0x7ffffe1d, PT ;  /* 0x7ffffe1d0200780c */ /* 0x000fe20003fc6070 */
[----:B------:R-:W3:Y:S03]  /*23570*/  LDC R11, c[0x0][0x230] ;  /* 0x00008c00ff0b7b82 */ /* 0x000ee60000000800 */
[----:B------:R-:W-:Y:S01]  /*23580*/  ISETP.GE.U32.AND P4, PT, R5, 0x7ffffe1e, PT ;  /* 0x7ffffe1e0500780c */ /* 0x000fe20003f86070 */
[----:B------:R-:W-:Y:S01]  /*23590*/  IMAD.WIDE R196, R0, 0x4, R196 ;  /* 0x0000000400c47825 */ /* 0x000fe200078e02c4 */
[----:B------:R-:W-:-:S03]  /*235a0*/  ISETP.GE.U32.AND P0, PT, R3, 0x7ffffe7a, PT ;  /* 0x7ffffe7a0300780c */ /* 0x000fc60003f06070 */
[----:B------:R-:W3:Y:S01]  /*235b0*/  LDC R3, c[0x0][0x230] ;  /* 0x00008c00ff037b82 */ /* 0x000ee20000000800 */
[----:B------:R1:W-:Y:S07]  /*235c0*/  STL.64 [R1+0x218], R196 ;  /* 0x000218c401007387 */ /* 0x0003ee0000100a00 */
[----:B------:R1:W-:Y:S01]  /*235d0*/  LDGSTS.E [R245+0xc008], desc[UR52][R8.64], !P4 ;  /* 0x0c00800008f57fae */ /* 0x0003e2000e121874 */
[----:B------:R-:W3:Y:S03]  /*235e0*/  LDC R2, c[0x0][0x230] ;  /* 0x00008c00ff027b82 */ /* 0x000ee60000000800 */
[----:B------:R-:W-:Y:S01]  /*235f0*/  LDGSTS.E [R245+0xc00c], desc[UR52][R196.64], !P6 ;  /* 0x0c00c000c4f57fae */ /* 0x000fe2000f121874 */
[----:B-1----:R-:W-:-:S03]  /*23600*/  IMAD.WIDE R8, R0, 0x4, R198 ;  /* 0x0000000400087825 */ /* 0x002fc600078e02c6 */
[----:B------:R-:W3:Y:S04]  /*23610*/  LDL.LU.64 R196, [R1+0xd60] ;  /* 0x000d600001c47983 */ /* 0x000ee80000300a00 */
[----:B------:R4:W-:Y:S04]  /*23620*/  STL.64 [R1+0xd90], R8 ;  /* 0x000d900801007387 */ /* 0x0009e80000100a00 */
[----:B------:R-:W-:Y:S04]  /*23630*/  STL.64 [R1+0x1bc0], R244 ;  /* 0x001bc0f401007387 */ /* 0x000fe80000100a00 */
[----:B------:R-:W3:Y:S04]  /*23640*/  LDL.LU.64 R198, [R1+0xd58] ;  /* 0x000d580001c67983 */ /* 0x000ee80000300a00 */
[----:B------:R4:W-:Y:S01]  /*23650*/  LDGSTS.E [R252], desc[UR52][R8.64], !P2 ;  /* 0x0000000008fc7fae */ /* 0x0009e2000d121874 */
[----:B--2---:R-:W-:-:S04]  /*23660*/  IMAD.WIDE R190, R0, 0x4, R190 ;  /* 0x0000000400be7825 */ /* 0x004fc800078e02be */
[C---:B----4-:R-:W-:Y:S01]  /*23670*/  IMAD.WIDE R8, R0.reuse, 0x4, R200 ;  /* 0x0000000400087825 */ /* 0x050fe200078e02c8 */
[----:B------:R1:W-:Y:S04]  /*23680*/  STL.64 [R1+0xd88], R190 ;  /* 0x000d88be01007387 */ /* 0x0003e80000100a00 */
[----:B------:R-:W-:Y:S04]  /*23690*/  LDGSTS.E [R252+0x4], desc[UR52][R190.64], !P1 ;  /* 0x00004000befc7fae */ /* 0x000fe8000c921874 */
[----:B------:R2:W-:Y:S04]  /*236a0*/  LDGSTS.E [R252+0x8], desc[UR52][R8.64], !P0 ;  /* 0x0000800008fc7fae */ /* 0x0005e8000c121874 */
[----:B-1----:R-:W4:Y:S04]  /*236b0*/  LDL.LU.64 R190, [R1+0xd50] ;  /* 0x000d500001be7983 */ /* 0x002f280000300a00 */
[----:B------:R2:W-:Y:S04]  /*236c0*/  STL.64 [R1+0xd80], R8 ;  /* 0x000d800801007387 */ /* 0x0005e80000100a00 */
[----:B------:R-:W4:Y:S01]  /*236d0*/  LDL.LU.64 R204, [R1+0xd48] ;  /* 0x000d480001cc7983 */ /* 0x000f220000300a00 */
[----:B---3--:R-:W-:-:S05]  /*236e0*/  IMAD.WIDE R192, R0, 0x4, R192 ;  /* 0x0000000400c07825 */ /* 0x008fca00078e02c0 */
[----:B------:R1:W-:Y:S01]  /*236f0*/  STL.64 [R1+0xd78], R192 ;  /* 0x000d78c001007387 */ /* 0x0003e20000100a00 */
[----:B--2---:R-:W-:-:S03]  /*23700*/  IMAD.WIDE R8, R0, 0x4, R194 ;  /* 0x0000000400087825 */ /* 0x004fc600078e02c2 */
[----:B------:R-:W2:Y:S01]  /*23710*/  LDL.LU.64 R194, [R1+0xd40] ;  /* 0x000d400001c27983 */ /* 0x000ea20000300a00 */
[----:B------:R-:W-:Y:S02]  /*23720*/  VIADD R5, R202, 0xfffffef8 ;  /* 0xfffffef8ca057836 */ /* 0x000fe40000000000 */
[----:B------:R-:W-:Y:S01]  /*23730*/  VIADD R3, R3, 0xfffffeda ;  /* 0xfffffeda03037836 */ /* 0x000fe20000000000 */
[----:B------:R3:W-:Y:S01]  /*23740*/  STL.64 [R1+0x248], R8 ;  /* 0x0002480801007387 */ /* 0x0007e20000100a00 */
[----:B------:R-:W-:Y:S01]  /*23750*/  VIADD R2, R2, 0xfffffed8 ;  /* 0xfffffed802027836 */ /* 0x000fe20000000000 */
[----:B------:R-:W-:Y:S01]  /*23760*/  ISETP.GE.U32.AND P5, PT, R5, 0x7ffffe79, PT ;  /* 0x7ffffe790500780c */ /* 0x000fe20003fa6070 */
[----:B------:R-:W-:Y:S01]  /*23770*/  VIADD R5, R7, 0xfffffef7 ;  /* 0xfffffef707057836 */ /* 0x000fe20000000000 */
[----:B------:R-:W2:Y:S04]  /*23780*/  LDC R202, c[0x0][0x230] ;  /* 0x00008c00ffca7b82 */ /* 0x000ea80000000800 */
[----:B------:R-:W-:-:S02]  /*23790*/  ISETP.GE.U32.AND P4, PT, R5, 0x7ffffe78, PT ;  /* 0x7ffffe780500780c */ /* 0x000fc40003f86070 */
[----:B------:R-:W-:Y:S02]  /*237a0*/  IADD3 R5, R10, -0x125, RZ ;  /* 0xfffffedb0a057810 */ /* 0x000fe40007ffe0ff */
[----:B------:R-:W3:Y:S02]  /*237b0*/  LDC R7, c[0x0][0x230] ;  /* 0x00008c00ff077b82 */ /* 0x000ee40000000800 */
[----:B------:R-:W-:Y:S01]  /*237c0*/  ISETP.GE.U32.AND P2, PT, R5, 0x7ffffe5c, PT ;  /* 0x7ffffe5c0500780c */ /* 0x000fe20003f46070 */
[----:B------:R-:W-:Y:S01]  /*237d0*/  VIADD R5, R11, 0xfffffed9 ;  /* 0xfffffed90b057836 */ /* 0x000fe20000000000 */
[----:B------:R-:W-:Y:S01]  /*237e0*/  ISETP.GE.U32.AND P1, PT, R3, 0x7ffffe5b, PT ;  /* 0x7ffffe5b0300780c */ /* 0x000fe20003f26070 */
[----:B------:R-:W-:Y:S03]  /*237f0*/  LDGSTS.E [R252+0xc], desc[UR52][R192.64], !P5 ;  /* 0x0000c000c0fc7fae */ /* 0x000fe6000e921874 */
[----:B------:R-:W-:Y:S01]  /*23800*/  ISETP.GE.U32.AND P0, PT, R5, 0x7ffffe5a, PT ;  /* 0x7ffffe5a0500780c */ /* 0x000fe20003f06070 */
[----:B------:R-:W-:Y:S01]  /*23810*/  VIADD R6, R6, 0xfffffef6 ;  /* 0xfffffef606067836 */ /* 0x000fe20000000000 */
[----:B------:R-:W2:Y:S05]  /*23820*/  LDC R10, c[0x0][0x230] ;  /* 0x00008c00ff0a7b82 */ /* 0x000eaa0000000800 */
[----:B------:R3:W-:Y:S01]  /*23830*/  LDGSTS.E [R252+0x4000], desc[UR52][R8.64], !P2 ;  /* 0x0400000008fc7fae */ /* 0x0007e2000d121874 */
[----:B------:R-:W-:-:S02]  /*23840*/  IMAD.WIDE R196, R0, 0x4, R196 ;  /* 0x0000000400c47825 */ /* 0x000fc400078e02c4 */
[----:B------:R-:W2:Y:S01]  /*23850*/  LDC R3, c[0x0][0x230] ;  /* 0x00008c00ff037b82 */ /* 0x000ea20000000800 */
[----:B-1----:R-:W2:Y:S04]  /*23860*/  LDL.LU.64 R192, [R1+0xd38] ;  /* 0x000d380001c07983 */ /* 0x002ea80000300a00 */
[----:B------:R-:W2:Y:S01]  /*23870*/  LDL.LU.64 R200, [R1+0xd30] ;  /* 0x000d300001c87983 */ /* 0x000ea20000300a00 */
[----:B---3--:R-:W-:Y:S02]  /*23880*/  IADD3 R5, R7, -0x145, RZ ;  /* 0xfffffebb07057810 */ /* 0x008fe40007ffe0ff */
[----:B------:R-:W-:Y:S01]  /*23890*/  ISETP.GE.U32.AND P5, PT, R2, 0x7ffffe59, PT ;  /* 0x7ffffe590200780c */ /* 0x000fe20003fa6070 */
[----:B------:R-:W1:Y:S01]  /*238a0*/  LDC R11, c[0x0][0x230] ;  /* 0x00008c00ff0b7b82 */ /* 0x000e620000000800 */
[----:B------:R-:W-:Y:S01]  /*238b0*/  IMAD.WIDE R8, R0, 0x4, R198 ;  /* 0x0000000400087825 */ /* 0x000fe200078e02c6 */
[----:B------:R3:W-:Y:S01]  /*238c0*/  STL.64 [R1+0x250], R196 ;  /* 0x000250c401007387 */ /* 0x0007e20000100a00 */
[----:B------:R-:W-:-:S03]  /*238d0*/  ISETP.GE.U32.AND P2, PT, R5, 0x7ffffe3c, PT ;  /* 0x7ffffe3c0500780c */ /* 0x000fc60003f46070 */
[----:B------:R-:W-:Y:S01]  /*238e0*/  LDGSTS.E [R252+0x4004], desc[UR52][R196.64], !P1 ;  /* 0x04004000c4fc7fae */ /* 0x000fe2000c921874 */
[----:B----4-:R-:W-:-:S03]  /*238f0*/  IMAD.WIDE R190, R0, 0x4, R190 ;  /* 0x0000000400be7825 */ /* 0x010fc600078e02be */
[----:B------:R4:W-:Y:S01]  /*23900*/  STL.64 [R1+0x258], R8 ;  /* 0x0002580801007387 */ /* 0x0009e20000100a00 */
[----:B------:R-:W-:Y:S01]  /*23910*/  ISETP.GE.U32.AND P6, PT, R6, 0x7ffffe77, PT ;  /* 0x7ffffe770600780c */ /* 0x000fe20003fc6070 */
[----:B------:R-:W1:Y:S02]  /*23920*/  LDC R7, c[0x0][0x230] ;  /* 0x00008c00ff077b82 */ /* 0x000e640000000800 */
[----:B---3--:R-:W3:Y:S04]  /*23930*/  LDL.LU.64 R196, [R1+0xd28] ;  /* 0x000d280001c47983 */ /* 0x008ee80000300a00 */
[----:B------:R-:W3:Y:S02]  /*23940*/  LDL.LU.64 R198, [R1+0xd20] ;  /* 0x000d200001c67983 */ /* 0x000ee40000300a00 */
[----:B------:R-:W1:Y:S02]  /*23950*/  LDC R6, c[0x0][0x230] ;  /* 0x00008c00ff067b82 */ /* 0x000e640000000800 */
[----:B------:R4:W-:Y:S04]  /*23960*/  LDGSTS.E [R252+0x4008], desc[UR52][R8.64], !P0 ;  /* 0x0400800008fc7fae */ /* 0x0009e8000c121874 */
[----:B------:R4:W-:Y:S02]  /*23970*/  STL.64 [R1+0x260], R190 ;  /* 0x000260be01007387 */ /* 0x0009e40000100a00 */
[----:B------:R-:W1:Y:S02]  /*23980*/  LDC R2, c[0x0][0x230] ;  /* 0x00008c00ff027b82 */ /* 0x000e640000000800 */
[----:B------:R-:W-:Y:S01]  /*23990*/  LDGSTS.E [R252+0x400c], desc[UR52][R190.64], !P5 ;  /* 0x0400c000befc7fae */ /* 0x000fe2000e921874 */
[----:B----4-:R-:W-:-:S05]  /*239a0*/  IMAD.WIDE R8, R0, 0x4, R204 ;  /* 0x0000000400087825 */ /* 0x010fca00078e02cc */
[----:B------:R2:W-:Y:S04]  /*239b0*/  STL.64 [R1+0x268], R8 ;  /* 0x0002680801007387 */ /* 0x0005e80000100a00 */
[----:B------:R-:W4:Y:S04]  /*239c0*/  LDL.LU.64 R190, [R1+0xd18] ;  /* 0x000d180001be7983 */ /* 0x000f280000300a00 */
[----:B------:R2:W-:Y:S02]  /*239d0*/  LDGSTS.E [R252+0x8000], desc[UR52][R8.64], !P2 ;  /* 0x0800000008fc7fae */ /* 0x0005e4000d121874 */
[----:B--2---:R-:W-:-:S02]  /*239e0*/  IMAD.WIDE R8, R0, 0x4, R194 ;  /* 0x0000000400087825 */ /* 0x004fc400078e02c2 */
[----:B------:R-:W2:Y:S02]  /*239f0*/  LDL.LU.64 R194, [R1+0xd10] ;  /* 0x000d100001c27983 */ /* 0x000ea40000300a00 */
[----:B-1----:R-:W-:Y:S02]  /*23a00*/  VIADD R6, R6, 0xfffffeba ;  /* 0xfffffeba06067836 */ /* 0x002fe40000000000 */
[----:B------:R-:W-:Y:S02]  /*23a10*/  VIADD R5, R10, 0xfffffeb9 ;  /* 0xfffffeb90a057836 */ /* 0x000fe40000000000 */
[----:B------:R-:W-:Y:S01]  /*23a20*/  VIADD R3, R3, 0xfffffeb8 ;  /* 0xfffffeb803037836 */ /* 0x000fe20000000000 */
[----:B------:R-:W-:Y:S01]  /*23a30*/  ISETP.GE.U32.AND P1, PT, R6, 0x7ffffe3b, PT ;  /* 0x7ffffe3b0600780c */ /* 0x000fe20003f26070 */
[----:B------:R1:W-:Y:S01]  /*23a40*/  STL.64 [R1+0x270], R8 ;  /* 0x0002700801007387 */ /* 0x0003e20000100a00 */
[----:B------:R-:W-:Y:S01]  /*23a50*/  ISETP.GE.U32.AND P0, PT, R5, 0x7ffffe3a, PT ;  /* 0x7ffffe3a0500780c */ /* 0x000fe20003f06070 */
[----:B------:R-:W-:Y:S01]  /*23a60*/  VIADD R2, R2, 0xfffffe99 ;  /* 0xfffffe9902027836 */ /* 0x000fe20000000000 */
[----:B------:R-:W-:Y:S01]  /*23a70*/  IADD3 R5, R202, -0x165, RZ ;  /* 0xfffffe9bca057810 */ /* 0x000fe20007ffe0ff */
[----:B------:R-:W2:Y:S01]  /*23a80*/  LDC R6, c[0x0][0x230] ;  /* 0x00008c00ff067b82 */ /* 0x000ea20000000800 */
[----:B------:R-:W-:-:S02]  /*23a90*/  ISETP.GE.U32.AND P5, PT, R3, 0x7ffffe39, PT ;  /* 0x7ffffe390300780c */ /* 0x000fc40003fa6070 */
[----:B------:R-:W-:-:S05]  /*23aa0*/  ISETP.GE.U32.AND P2, PT, R5, 0x7ffffe1c, PT ;  /* 0x7ffffe1c0500780c */ /* 0x000fca0003f46070 */
[----:B------:R1:W-:Y:S01]  /*23ab0*/  LDGSTS.E [R252+0x8004], desc[UR52][R8.64], !P1 ;  /* 0x0800400008fc7fae */ /* 0x0003e2000c921874 */
[----:B------:R-:W-:Y:S01]  /*23ac0*/  VIADD R5, R7, 0xfffffe9a ;  /* 0xfffffe9a07057836 */ /* 0x000fe20000000000 */
[----:B------:R-:W2:Y:S08]  /*23ad0*/  LDC R10, c[0x0][0x230] ;  /* 0x00008c00ff0a7b82 */ /* 0x000eb00000000800 */
[----:B------:R-:W2:Y:S01]  /*23ae0*/  LDC R3, c[0x0][0x230] ;  /* 0x00008c00ff037b82 */ /* 0x000ea20000000800 */
[----:B------:R-:W-:-:S04]  /*23af0*/  IMAD.WIDE R192, R0, 0x4, R192 ;  /* 0x0000000400c07825 */ /* 0x000fc800078e02c0 */
[----:B-1----:R-:W-:Y:S01]  /*23b00*/  IMAD.WIDE R8, R0, 0x4, R200 ;  /* 0x0000000400087825 */ /* 0x002fe200078e02c8 */
[----:B------:R1:W-:Y:S02]  /*23b10*/  STL.64 [R1+0x278], R192 ;  /* 0x000278c001007387 */ /* 0x0003e40000100a00 */
[----:B------:R-:W2:Y:S02]  /*23b20*/  LDC R7, c[0x0][0x230] ;  /* 0x00008c00ff077b82 */ /* 0x000ea40000000800 */
[----:B------:R-:W-:Y:S01]  /*23b30*/  LDGSTS.E [R252+0x8008], desc[UR52][R192.64], !P0 ;  /* 0x08008000c0fc7fae */ /* 0x000fe2000c121874 */
[----:B------:R-:W-:-:S03]  /*23b40*/  ISETP.GE.U32.AND P1, PT, R5, 0x7ffffe1b, PT ;  /* 0x7ffffe1b0500780c */ /* 0x000fc60003f26070 */
[----:B------:R3:W-:Y:S02]  /*23b50*/  LDGSTS.E [R252+0x800c], desc[UR52][R8.64], !P5 ;  /* 0x0800c00008fc7fae */ /* 0x0007e4000e921874 */
[----:B------:R-:W2:Y:S02]  /*23b60*/  LDC R202, c[0x0][0x230] ;  /* 0x00008c00ffca7b82 */ /* 0x000ea40000000800 */
[----:B-1----:R-:W2:Y:S04]  /*23b70*/  LDL.LU.64 R192, [R1+0xd70] ;  /* 0x000d700001c07983 */ /* 0x002ea80000300a00 */
[----:B------:R1:W-:Y:S04]  /*23b80*/  STL.64 [R1+0x280], R8 ;  /* 0x0002800801007387 */ /* 0x0003e80000100a00 */
[----:B------:R-:W2:Y:S01]  /*23b90*/  LDL.LU.64 R200, [R1+0xd08] ;  /* 0x000d080001c87983 */ /* 0x000ea20000300a00 */
[----:B------:R-:W-:Y:S01]  /*23ba0*/  ISETP.GE.U32.AND P0, PT, R2, 0x7ffffe1a, PT ;  /* 0x7ffffe1a0200780c */ /* 0x000fe20003f06070 */
[C---:B---3--:R-:W-:Y:S01]  /*23bb0*/  IMAD.WIDE R196, R0.reuse, 0x4, R196 ;  /* 0x0000000400c47825 */ /* 0x048fe200078e02c4 */
[----:B------:R-:W3:Y:S03]  /*23bc0*/  LDC R2, c[0x0][0x230] ;  /* 0x00008c00ff027b82 */ /* 0x000ee60000000800 */
[C---:B-1----:R-:W-:Y:S01]  /*23bd0*/  IMAD.WIDE R8, R0.reuse, 0x4, R198 ;  /* 0x0000000400087825 */ /* 0x042fe200078e02c6 */
[----:B------:R1:W-:Y:S04]  /*23be0*/  STL.64 [R1+0x288], R196 ;  /* 0x000288c401007387 */ /* 0x0003e80000100a00 */
[----:B------:R-:W-:Y:S04]  /*23bf0*/  LDGSTS.E [R252+0xc000], desc[UR52][R196.64], !P2 ;  /* 0x0c000000c4fc7fae */ /* 0x000fe8000d121874 */
[----:B------:R2:W-:Y:S04]  /*23c00*/  LDGSTS.E [R252+0xc004], desc[UR52][R8.64], !P1 ;  /* 0x0c00400008fc7fae */ /* 0x0005e8000c921874 */
[----:B-1----:R-:W3:Y:S04]  /*23c10*/  LDL.LU.64 R196, [R1+0xd00] ;  /* 0x000d000001c47983 */ /* 0x002ee80000300a00 */
[----:B------:R2:W-:Y:S04]  /*23c20*/  STL.64 [R1+0x298], R8 ;  /* 0x0002980801007387 */ /* 0x0005e80000100a00 */
[----:B------:R-:W3:Y:S01]  /*23c30*/  LDL.LU.64 R204, [R1+0xcf8] ;  /* 0x000cf80001cc7983 */ /* 0x000ee20000300a00 */
[----:B----4-:R-:W-:-:S05]  /*23c40*/  IMAD.WIDE R190, R0, 0x4, R190 ;  /* 0x0000000400be7825 */ /* 0x010fca00078e02be */
[----:B------:R1:W-:Y:S04]  /*23c50*/  STL.64 [R1+0x2a0], R190 ;  /* 0x0002a0be01007387 */ /* 0x0003e80000100a00 */
[----:B------:R-:W-:Y:S01]  /*23c60*/  LDGSTS.E [R252+0xc008], desc[UR52][R190.64], !P0 ;  /* 0x0c008000befc7fae */ /* 0x000fe2000c121874 */
[----:B--2---:R-:W-:-:S03]  /*23c70*/  IMAD.WIDE R8, R0, 0x4, R194 ;  /* 0x0000000400087825 */ /* 0x004fc600078e02c2 */
[----:B------:R-:W2:Y:S04]  /*23c80*/  LDL.LU.64 R194, [R1+0xcf0] ;  /* 0x000cf00001c27983 */ /* 0x000ea80000300a00 */
[----:B------:R4:W-:Y:S04]  /*23c90*/  STL.64 [R1+0x2a8], R8 ;  /* 0x0002a80801007387 */ /* 0x0009e80000100a00 */
[----:B-1----:R-:W2:Y:S04]  /*23ca0*/  LDL.LU.64 R190, [R1+0xce8] ;  /* 0x000ce80001be7983 */ /* 0x002ea80000300a00 */
[----:B------:R-:W2:Y:S01]  /*23cb0*/  LDL.LU.64 R198, [R1+0xce0] ;  /* 0x000ce00001c67983 */ /* 0x000ea20000300a00 */
[----:B------:R-:W-:-:S02]  /*23cc0*/  VIADD R5, R11, 0xfffffe98 ;  /* 0xfffffe980b057836 */ /* 0x000fc40000000000 */
[----:B------:R-:W1:Y:S03]  /*23cd0*/  LDC R11, c[0x0][0x230] ;  /* 0x00008c00ff0b7b82 */ /* 0x000e660000000800 */
[----:B------:R-:W-:Y:S02]  /*23ce0*/  ISETP.GE.U32.AND P5, PT, R5, 0x7ffffe19, PT ;  /* 0x7ffffe190500780c */ /* 0x000fe40003fa6070 */
[----:B------:R-:W-:Y:S01]  /*23cf0*/  IADD3 R6, R6, -0x10b, RZ ;  /* 0xfffffef506067810 */ /* 0x000fe20007ffe0ff */
[----:B------:R-:W-:Y:S01]  /*23d00*/  VIADD R5, R10, 0xfffffef4 ;  /* 0xfffffef40a057836 */ /* 0x000fe20000000000 */
[----:B---3--:R-:W-:Y:S01]  /*23d10*/  IADD3 R2, R2, -0x129, RZ ;  /* 0xfffffed702027810 */ /* 0x008fe20007ffe0ff */
[----:B------:R-:W-:Y:S01]  /*23d20*/  VIADD R3, R3, 0xfffffef3 ;  /* 0xfffffef303037836 */ /* 0x000fe20000000000 */
[----:B------:R-:W-:Y:S01]  /*23d30*/  ISETP.GE.U32.AND P2, PT, R6, 0x7ffffe76, PT ;  /* 0x7ffffe760600780c */ /* 0x000fe20003f46070 */
[----:B------:R-:W3:Y:S06]  /*23d40*/  LDC R10, c[0x0][0x230] ;  /* 0x00008c00ff0a7b82 */ /* 0x000eec0000000800 */
[----:B------:R4:W-:Y:S01]  /*23d50*/  LDGSTS.E [R252+0xc00c], desc[UR52][R8.64], !P5 ;  /* 0x0c00c00008fc7fae */ /* 0x0009e2000e921874 */
[----:B------:R-:W-:Y:S01]  /*23d60*/  ISETP.GE.U32.AND P1, PT, R5, 0x7ffffe75, PT ;  /* 0x7ffffe750500780c */ /* 0x000fe20003f26070 */
[----:B------:R-:W-:Y:S01]  /*23d70*/  VIADD R5, R7, 0xfffffef2 ;  /* 0xfffffef207057836 */ /* 0x000fe20000000000 */
[----:B------:R-:W2:Y:S04]  /*23d80*/  LDC R6, c[0x0][0x230] ;  /* 0x00008c00ff067b82 */ /* 0x000ea80000000800 */
[----:B------:R-:W-:Y:S01]  /*23d90*/  ISETP.GE.U32.AND P5, PT, R5, 0x7ffffe73, PT ;  /* 0x7ffffe730500780c */ /* 0x000fe20003fa6070 */
[----:B------:R-:W-:-:S03]  /*23da0*/  IMAD.WIDE R192, R0, 0x4, R192 ;  /* 0x0000000400c07825 */ /* 0x000fc600078e02c0 */
[----:B------:R-:W2:Y:S01]  /*23db0*/  LDC R7, c[0x0][0x230] ;  /* 0x00008c00ff077b82 */ /* 0x000ea20000000800 */
[----:B----4-:R-:W-:Y:S01]  /*23dc0*/  IMAD.WIDE R8, R0, 0x4, R200 ;  /* 0x0000000400087825 */ /* 0x010fe200078e02c8 */
[----:B------:R4:W-:Y:S04]  /*23dd0*/  STL.64 [R1+0xd58], R192 ;  /* 0x000d58c001007387 */ /* 0x0009e80000100a00 */
[----:B------:R-:W-:Y:S04]  /*23de0*/  LDGSTS.E [R251], desc[UR52][R192.64], !P4 ;  /* 0x00000000c0fb7fae */ /* 0x000fe8000e121874 */
[----:B------:R2:W-:Y:S01]  /*23df0*/  STL.64 [R1+0xd50], R8 ;  /* 0x000d500801007387 */ /* 0x0005e20000100a00 */
[----:B-1----:R-:W-:Y:S01]  /*23e00*/  VIADD R5, R11, 0xfffffed6 ;  /* 0xfffffed60b057836 */ /* 0x002fe20000000000 */
[----:B------:R-:W-:Y:S01]  /*23e10*/  ISETP.GE.U32.AND P4, PT, R2, 0x7ffffe58, PT ;  /* 0x7ffffe580200780c */ /* 0x000fe20003f86070 */
[C---:B------:R-:W-:Y:S01]  /*23e20*/  IMAD.WIDE R196, R0.reuse, 0x4, R196 ;  /* 0x0000000400c47825 */ /* 0x040fe200078e02c4 */
[----:B----4-:R-:W4:Y:S03]  /*23e30*/  LDL.LU.64 R192, [R1+0xcd8] ;  /* 0x000cd80001c07983 */ /* 0x010f260000300a00 */
[----:B--2---:R-:W-:Y:S01]  /*23e40*/  IMAD.WIDE R190, R0, 0x4, R190 ;  /* 0x0000000400be7825 */ /* 0x004fe200078e02be */
[----:B------:R-:W2:Y:S01]  /*23e50*/  LDL.LU.64 R200, [R1+0xcc8] ;  /* 0x000cc80001c87983 */ /* 0x000ea20000300a00 */
[----:B------:R-:W-:Y:S01]  /*23e60*/  ISETP.GE.U32.AND P0, PT, R3, 0x7ffffe74, PT ;  /* 0x7ffffe740300780c */ /* 0x000fe20003f06070 */
[----:B------:R-:W1:Y:S02]  /*23e70*/  LDC R2, c[0x0][0x230] ;  /* 0x00008c00ff027b82 */ /* 0x000e640000000800 */
[----:B------:R3:W-:Y:S01]  /*23e80*/  LDGSTS.E [R251+0x4], desc[UR52][R8.64], !P6 ;  /* 0x0000400008fb7fae */ /* 0x0007e2000f121874 */
[----:B------:R-:W-:-:S03]  /*23e90*/  ISETP.GE.U32.AND P6, PT, R5, 0x7ffffe57, PT ;  /* 0x7ffffe570500780c */ /* 0x000fc60003fc6070 */
[----:B------:R3:W-:Y:S02]  /*23ea0*/  STL.64 [R1+0xd48], R196 ;  /* 0x000d48c401007387 */ /* 0x0007e40000100a00 */
[----:B------:R-:W1:Y:S02]  /*23eb0*/  LDC R3, c[0x0][0x230] ;  /* 0x00008c00ff037b82 */ /* 0x000e640000000800 */
[----:B------:R-:W-:Y:S01]  /*23ec0*/  LDGSTS.E [R251+0x8], desc[UR52][R196.64], !P2 ;  /* 0x00008000c4fb7fae */ /* 0x000fe2000d121874 */
[----:B---3--:R-:W-:-:S05]  /*23ed0*/  IMAD.WIDE R8, R0, 0x4, R204 ;  /* 0x0000000400087825 */ /* 0x008fca00078e02cc */
[----:B------:R-:W3:Y:S01]  /*23ee0*/  LDC R11, c[0x0][0x230] ;  /* 0x00008c00ff0b7b82 */ /* 0x000ee20000000800 */
[----:B------:R1:W-:Y:S04]  /*23ef0*/  STL.64 [R1+0xd40], R8 ;  /* 0x000d400801007387 */ /* 0x0003e80000100a00 */
[----:B------:R-:W3:Y:S04]  /*23f00*/  LDL.LU.64 R196, [R1+0xcc0] ;  /* 0x000cc00001c47983 */ /* 0x000ee80000300a00 */
[----:B------:R1:W-:Y:S02]  /*23f10*/  LDGSTS.E [R251+0xc], desc[UR52][R8.64], !P1 ;  /* 0x0000c00008fb7fae */ /* 0x0003e4000c921874 */
[----:B-1----:R-:W-:-:S02]  /*23f20*/  IMAD.WIDE R8, R0, 0x4, R194 ;  /* 0x0000000400087825 */ /* 0x002fc400078e02c2 */
[----:B------:R-:W3:Y:S04]  /*23f30*/  LDL.LU.64 R194, [R1+0xcb8] ;  /* 0x000cb80001c27983 */ /* 0x000ee80000300a00 */
[----:B------:R1:W-:Y:S04]  /*23f40*/  STL.64 [R1+0xcf0], R8 ;  /* 0x000cf00801007387 */ /* 0x0003e80000100a00 */
[----:B------:R1:W-:Y:S04]  /*23f50*/  LDGSTS.E [R251+0x4000], desc[UR52][R8.64], !P4 ;  /* 0x0400000008fb7fae */ /* 0x0003e8000e121874 */
[----:B------:R1:W-:Y:S04]  /*23f60*/  STL.64 [R1+0xce8], R190 ;  /* 0x000ce8be01007387 */ /* 0x0003e80000100a00 */
[----:B------:R-:W-:Y:S01]  /*23f70*/  LDGSTS.E [R251+0x4004], desc[UR52][R190.64], !P6 ;  /* 0x04004000befb7fae */ /* 0x000fe2000f121874 */
[----:B-1----:R-:W-:-:S03]  /*23f80*/  IMAD.WIDE R8, R0, 0x4, R198 ;  /* 0x0000000400087825 */ /* 0x002fc600078e02c6 */
[----:B------:R-:W3:Y:S04]  /*23f90*/  LDL.LU.64 R190, [R1+0xcb0] ;  /* 0x000cb00001be7983 */ /* 0x000ee80000300a00 */
[----:B------:R-:W-:Y:S04]  /*23fa0*/  STL.64 [R1+0xce0], R8 ;  /* 0x000ce00801007387 */ /* 0x000fe80000100a00 */
[----:B------:R-:W3:Y:S01]  /*23fb0*/  LDL.LU.64 R198, [R1+0xca8] ;  /* 0x000ca80001c67983 */ /* 0x000ee20000300a00 */
[----:B------:R-:W-:Y:S02]  /*23fc0*/  VIADD R6, R6, 0xfffffed5 ;  /* 0xfffffed506067836 */ /* 0x000fe40000000000 */
[----:B------:R-:W-:-:S02]  /*23fd0*/  VIADD R5, R202, 0xfffffed4 ;  /* 0xfffffed4ca057836 */ /* 0x000fc40000000000 */
[----:B------:R-:W-:Y:S01]  /*23fe0*/  VIADD R3, R3, 0xfffffeb6 ;  /* 0xfffffeb603037836 */ /* 0x000fe20000000000 */
[----:B------:R-:W-:Y:S01]  /*23ff0*/  ISETP.GE.U32.AND P2, PT, R6, 0x7ffffe56, PT ;  /* 0x7ffffe560600780c */ /* 0x000fe20003f46070 */
[----:B------:R-:W-:Y:S01]  /*24000*/  VIADD R2, R2, 0xfffffeb4 ;  /* 0xfffffeb402027836 */ /* 0x000fe20000000000 */
[----:B------:R-:W-:Y:S01]  /*24010*/  ISETP.GE.U32.AND P1, PT, R5, 0x7ffffe55, PT ;  /* 0x7ffffe550500780c */ /* 0x000fe20003f26070 */
[----:B------:R-:W1:Y:S01]  /*24020*/  LDC R6, c[0x0][0x230] ;  /* 0x00008c00ff067b82 */ /* 0x000e620000000800 */
[----:B------:R-:W-:-:S04]  /*24030*/  IADD3 R5, R7, -0x149, RZ ;  /* 0xfffffeb707057810 */ /* 0x000fc80007ffe0ff */
[----:B------:R-:W-:-:S03]  /*24040*/  ISETP.GE.U32.AND P4, PT, R5, 0x7ffffe38, PT ;  /* 0x7ffffe380500780c */ /* 0x000fc60003f86070 */
[----:B------:R-:W1:Y:S02]  /*24050*/  LDC R202, c[0x0][0x230] ;  /* 0x00008c00ffca7b82 */ /* 0x000e640000000800 */
[----:B------:R2:W-:Y:S01]  /*24060*/  LDGSTS.E [R251+0x4008], desc[UR52][R8.64], !P2 ;  /* 0x0400800008fb7fae */ /* 0x0005e2000d121874 */
[----:B------:R-:W-:Y:S01]  /*24070*/  ISETP.GE.U32.AND P6, PT, R3, 0x7ffffe37, PT ;  /* 0x7ffffe370300780c */ /* 0x000fe20003fc6070 */
[----:B------:R-:W-:-:S04]  /*24080*/  VIADD R5, R10, 0xfffffeb5 ;  /* 0xfffffeb50a057836 */ /* 0x000fc80000000000 */
[----:B------:R-:W1:Y:S01]  /*24090*/  LDC R7, c[0x0][0x230] ;  /* 0x00008c00ff077b82 */ /* 0x000e620000000800 */
[----:B------:R-:W-:-:S07]  /*240a0*/  ISETP.GE.U32.AND P2, PT, R5, 0x7ffffe36, PT ;  /* 0x7ffffe360500780c */ /* 0x000fce0003f46070 */
[----:B------:R-:W1:Y:S01]  /*240b0*/  LDC R10, c[0x0][0x230] ;  /* 0x00008c00ff0a7b82 */ /* 0x000e620000000800 */
[----:B----4-:R-:W-:-:S07]  /*240c0*/  IMAD.WIDE R192, R0, 0x4, R192 ;  /* 0x0000000400c07825 */ /* 0x010fce00078e02c0 */
[----:B------:R-:W4:Y:S01]  /*240d0*/  LDC R3, c[0x0][0x230] ;  /* 0x00008c00ff037b82 */ /* 0x000f220000000800 */
[----:B------:R1:W-:Y:S04]  /*240e0*/  STL.64 [R1+0xcd8], R192 ;  /* 0x000cd8c001007387 */ /* 0x0003e80000100a00 */
[----:B------:R-:W-:Y:S04]  /*240f0*/  LDGSTS.E [R251+0x400c], desc[UR52][R192.64], !P1 ;  /* 0x0400c000c0fb7fae */ /* 0x000fe8000c921874 */
[----:B-1----:R-:W4:Y:S01]  /*24100*/  LDL.LU.64 R192, [R1+0xca0] ;  /* 0x000ca00001c07983 */ /* 0x002f220000300a00 */
[----:B------:R-:W-:Y:S01]  /*24110*/  ISETP.GE.U32.AND P1, PT, R2, 0x7ffffe35, PT ;  /* 0x7ffffe350200780c */ /* 0x000fe20003f26070 */
[----:B--2---:R-:W-:-:S04]  /*24120*/  IMAD.WIDE R8, R0, 0x4, R200 ;  /* 0x0000000400087825 */ /* 0x004fc800078e02c8 */
[C---:B---3--:R-:W-:Y:S01]  /*24130*/  IMAD.WIDE R196, R0.reuse, 0x4, R196 ;  /* 0x0000000400c47825 */ /* 0x048fe200078e02c4 */
[----:B------:R1:W-:Y:S03]  /*24140*/  STL.64 [R1+0x3b0], R8 ;  /* 0x0003b00801007387 */ /* 0x0003e60000100a00 */
[----:B------:R-:W-:Y:S01]  /*24150*/  IMAD.WIDE R190, R0, 0x4, R190 ;  /* 0x0000000400be7825 */ /* 0x000fe200078e02be */
[----:B------:R-:W2:Y:S01]  /*24160*/  LDL.LU.64 R204, [R1+0xc98] ;  /* 0x000c980001cc7983 */ /* 0x000ea20000300a00 */
[----:B------:R-:W-:Y:S01]  /*24170*/  IADD3 R5, R11, -0x169, RZ ;  /* 0xfffffe970b057810 */ /* 0x000fe20007ffe0ff */
[----:B------:R-:W3:Y:S02]  /*24180*/  LDC R2, c[0x0][0x230] ;  /* 0x00008c00ff027b82 */ /* 0x000ee40000000800 */
[----:B------:R1:W-:Y:S04]  /*24190*/  LDGSTS.E [R251+0x8000], desc[UR52][R8.64], !P4 ;  /* 0x0800000008fb7fae */ /* 0x0003e8000e121874 */
[----:B------:R1:W-:Y:S01]  /*241a0*/  STL.64 [R1+0x3c0], R196 ;  /* 0x0003c0c401007387 */ /* 0x0003e20000100a00 */
[----:B------:R-:W-:Y:S01]  /*241b0*/  VIADD R6, R6, 0xfffffe96 ;  /* 0xfffffe9606067836 */ /* 0x000fe20000000000 */
[----:B------:R-:W2:Y:S02]  /*241c0*/  LDC R11, c[0x0][0x230] ;  /* 0x00008c00ff0b7b82 */ /* 0x000ea40000000800 */
[----:B------:R-:W-:Y:S01]  /*241d0*/  LDGSTS.E [R251+0x8004], desc[UR52][R196.64], !P6 ;  /* 0x08004000c4fb7fae */ /* 0x000fe2000f121874 */
[----:B-1----:R-:W-:-:S03]  /*241e0*/  IMAD.WIDE R8, R0, 0x4, R194 ;  /* 0x0000000400087825 */ /* 0x002fc600078e02c2 */
[----:B------:R-:W2:Y:S04]  /*241f0*/  LDL.LU.64 R194, [R1+0xc90] ;  /* 0x000c900001c27983 */ /* 0x000ea80000300a00 */
[----:B------:R1:W-:Y:S04]  /*24200*/  STL.64 [R1+0x3f0], R8 ;  /* 0x0003f00801007387 */ /* 0x0003e80000100a00 */
[----:B------:R-:W2:Y:S04]  /*24210*/  LDL.LU.64 R196, [R1+0xcd0] ;  /* 0x000cd00001c47983 */ /* 0x000ea80000300a00 */
[----:B------:R-:W2:Y:S04]  /*24220*/  LDL.LU.64 R200, [R1+0xc88] ;  /* 0x000c880001c87983 */ /* 0x000ea80000300a00 */
[----:B------:R1:W-:Y:S04]  /*24230*/  LDGSTS.E [R251+0x8008], desc[UR52][R8.64], !P2 ;  /* 0x0800800008fb7fae */ /* 0x0003e8000d121874 */
[----:B------:R3:W-:Y:S04]  /*24240*/  STL.64 [R1+0x400], R190 ;  /* 0x000400be01007387 */ /* 0x0007e80000100a00 */
[----:B------:R-:W-:Y:S01]  /*24250*/  LDGSTS.E [R251+0x800c], desc[UR52][R190.64], !P1 ;  /* 0x0800c000befb7fae */ /* 0x000fe2000c921874 */
[----:B-1----:R-:W-:-:S05]  /*24260*/  IMAD.WIDE R8, R0, 0x4, R198 ;  /* 0x0000000400087825 */ /* 0x002fca00078e02c6 */
[----:B------:R2:W-:Y:S04]  /*24270*/  STL.64 [R1+0x410], R8 ;  /* 0x0004100801007387 */ /* 0x0005e80000100a00 */
[----:B---3--:R-:W3:Y:S04]  /*24280*/  LDL.LU.64 R190, [R1+0xc80] ;  /* 0x000c800001be7983 */ /* 0x008ee80000300a00 */
[----:B------:R-:W3:Y:S01]  /*24290*/  LDL.LU.64 R198, [R1+0xc78] ;  /* 0x000c780001c67983 */ /* 0x000ee20000300a00 */
[----:B------:R-:W-:Y:S01]  /*242a0*/  ISETP.GE.U32.AND P4, PT, R5, 0x7ffffe18, PT ;  /* 0x7ffffe180500780c */ /* 0x000fe20003f86070 */
[----:B------:R-:W-:Y:S01]  /*242b0*/  VIADD R5, R7, 0xfffffe95 ;  /* 0xfffffe9507057836 */ /* 0x000fe20000000000 */
[----:B------:R-:W-:Y:S01]  /*242c0*/  ISETP.GE.U32.AND P6, PT, R6, 0x7ffffe17, PT ;  /* 0x7ffffe170600780c */ /* 0x000fe20003fc6070 */
[----:B----4-:R-:W-:Y:S01]  /*242d0*/  VIADD R3, R3, 0xfffffef1 ;  /* 0xfffffef103037836 */ /* 0x010fe20000000000 */
[----:B------:R-:W1:Y:S02]  /*242e0*/  LDC R7, c[0x0][0x230] ;  /* 0x00008c00ff077b82 */ /* 0x000e640000000800 */
[----:B------:R-:W-:-:S02]  /*242f0*/  ISETP.GE.U32.AND P2, PT, R5, 0x7ffffe16, PT ;  /* 0x7ffffe160500780c */ /* 0x000fc40003f46070 */
[----:B------:R-:W-:-:S05]  /*24300*/  IADD3 R5, R10, -0x16c, RZ ;  /* 0xfffffe940a057810 */ /* 0x000fca0007ffe0ff */
[----:B------:R2:W-:Y:S01]  /*24310*/  LDGSTS.E [R251+0xc000], desc[UR52][R8.64], !P4 ;  /* 0x0c00000008fb7fae */ /* 0x0005e2000e121874 */
[----:B------:R-:W-:Y:S01]  /*24320*/  ISETP.GE.U32.AND P4, PT, R5, 0x7ffffe15, PT ;  /* 0x7ffffe150500780c */ /* 0x000fe20003f86070 */
[----:B------:R-:W4:Y:S01]  /*24330*/  LDC R6, c[0x0][0x230] ;  /* 0x00008c00ff067b82 */ /* 0x000f220000000800 */
[----:B------:R-:W-:Y:S01]  /*24340*/  ISETP.GE.U32.AND P1, PT, R3, 0x7ffffe72, PT ;  /* 0x7ffffe720300780c */ /* 0x000fe20003f26070 */
[----:B------:R-:W-:-:S06]  /*24350*/  IMAD.WIDE R192, R0, 0x4, R192 ;  /* 0x0000000400c07825 */ /* 0x000fcc00078e02c0 */
[----:B------:R-:W1:Y:S01]  /*24360*/  LDC R3, c[0x0][0x230] ;  /* 0x00008c00ff037b82 */ /* 0x000e620000000800 */
[----:B------:R4:W-:Y:S04]  /*24370*/  STL.64 [R1+0x448], R192 ;  /* 0x000448c001007387 */ /* 0x0009e80000100a00 */
[----:B------:R-:W-:Y:S01]  /*24380*/  LDGSTS.E [R251+0xc004], desc[UR52][R192.64], !P6 ;  /* 0x0c004000c0fb7fae */ /* 0x000fe2000f121874 */
[----:B------:R-:W-:Y:S02]  /*24390*/  VIADD R2, R2, 0xfffffef0 ;  /* 0xfffffef002027836 */ /* 0x000fe40000000000 */
[----:B------:R-:W1:Y:S01]  /*243a0*/  LDC R10, c[0x0][0x230] ;  /* 0x00008c00ff0a7b82 */ /* 0x000e620000000800 */
[----:B--2---:R-:W-:-:S05]  /*243b0*/  IMAD.WIDE R8, R0, 0x4, R204 ;  /* 0x0000000400087825 */ /* 0x004fca00078e02cc */
[----:B------:R2:W-:Y:S04]  /*243c0*/  STL.64 [R1+0x458], R8 ;  /* 0x0004580801007387 */ /* 0x0005e80000100a00 */
[----:B----4-:R-:W4:Y:S04]  /*243d0*/  LDL.LU.64 R192, [R1+0xc70] ;  /* 0x000c700001c07983 */ /* 0x010f280000300a00 */
[----:B------:R2:W-:Y:S02]  /*243e0*/  LDGSTS.E [R251+0xc008], desc[UR52][R8.64], !P2 ;  /* 0x0c00800008fb7fae */ /* 0x0005e4000d121874 */
[----:B--2---:R-:W-:-:S02]  /*243f0*/  IMAD.WIDE R8, R0, 0x4, R194 ;  /* 0x0000000400087825 */ /* 0x004fc400078e02c2 */
[----:B------:R-:W2:Y:S02]  /*24400*/  LDL.LU.64 R194, [R1+0xc68] ;  /* 0x000c680001c27983 */ /* 0x000ea40000300a00 */
[C---:B------:R-:W-:Y:S02]  /*24410*/  IMAD.WIDE R196, R0.reuse, 0x4, R196 ;  /* 0x0000000400c47825 */ /* 0x040fe400078e02c4 */
[----:B------:R1:W-:Y:S04]  /*24420*/  STL.64 [R1+0x468], R8 ;  /* 0x0004680801007387 */ /* 0x0003e80000100a00 */
[----:B------:R1:W-:Y:S04]  /*24430*/  LDGSTS.E [R251+0xc00c], desc[UR52][R8.64], !P4 ;  /* 0x0c00c00008fb7fae */ /* 0x0003e8000e121874 */
[----:B------:R1:W-:Y:S04]  /*24440*/  STL.64 [R1+0xd38], R196 ;  /* 0x000d38c401007387 */ /* 0x0003e80000100a00 */
[----:B------:R-:W-:Y:S01]  /*24450*/  LDGSTS.E [R250], desc[UR52][R196.64], !P0 ;  /* 0x00000000c4fa7fae */ /* 0x000fe2000c121874 */
[----:B-1----:R-:W-:-:S05]  /*24460*/  IMAD.WIDE R8, R0, 0x4, R200 ;  /* 0x0000000400087825 */ /* 0x002fca00078e02c8 */
[----:B------:R1:W-:Y:S04]  /*24470*/  LDGSTS.E [R250+0x4], desc[UR52][R8.64], !P5 ;  /* 0x0000400008fa7fae */ /* 0x0003e8000e921874 */
[----:B------:R-:W2:Y:S04]  /*24480*/  LDL.LU.64 R196, [R1+0xc60] ;  /* 0x000c600001c47983 */ /* 0x000ea80000300a00 */
[----:B------:R1:W-:Y:S04]  /*24490*/  STL.64 [R1+0xd30], R8 ;  /* 0x000d300801007387 */ /* 0x0003e80000100a00 */
[----:B------:R-:W2:Y:S01]  /*244a0*/  LDL.LU.64 R200, [R1+0xc58] ;  /* 0x000c580001c87983 */ /* 0x000ea20000300a00 */
[----:B---3--:R-:W-:-:S04]  /*244b0*/  IMAD.WIDE R190, R0, 0x4, R190 ;  /* 0x0000000400be7825 */ /* 0x008fc800078e02be */
[----:B-1----:R-:W-:Y:S01]  /*244c0*/  IMAD.WIDE R8, R0, 0x4, R198 ;  /* 0x0000000400087825 */ /* 0x002fe200078e02c6 */
[----:B------:R1:W-:Y:S04]  /*244d0*/  STL.64 [R1+0xd28], R190 ;  /* 0x000d28be01007387 */ /* 0x0003e80000100a00 */
[----:B------:R-:W-:Y:S04]  /*244e0*/  LDGSTS.E [R250+0x8], desc[UR52][R190.64], !P1 ;  /* 0x00008000befa7fae */ /* 0x000fe8000c921874 */
[----:B-1----:R-:W3:Y:S04]  /*244f0*/  LDL.LU.64 R190, [R1+0xc50] ;  /* 0x000c500001be7983 */ /* 0x002ee80000300a00 */
[----:B------:R2:W-:Y:S04]  /*24500*/  STL.64 [R1+0xd20], R8 ;  /* 0x000d200801007387 */ /* 0x0005e80000100a00 */
[----:B------:R-:W3:Y:S01]  /*24510*/  LDL.LU.64 R204, [R1+0xc48] ;  /* 0x000c480001cc7983 */ /* 0x000ee20000300a00 */
[----:B------:R-:W-:Y:S01]  /*24520*/  VIADD R5, R202, 0xfffffeef ;  /* 0xfffffeefca057836 */ /* 0x000fe20000000000 */
[----:B------:R-:W-:-:S02]  /*24530*/  ISETP.GE.U32.AND P6, PT, R2, 0x7ffffe71, PT ;  /* 0x7ffffe710200780c */ /* 0x000fc40003fc6070 */
[----:B------:R-:W-:Y:S01]  /*24540*/  IADD3 R6, R6, -0x12d, RZ ;  /* 0xfffffed306067810 */ /* 0x000fe20007ffe0ff */
[----:B------:R-:W1:Y:S01]  /*24550*/  LDC R2, c[0x0][0x230] ;  /* 0x00008c00ff027b82 */ /* 0x000e620000000800 */
[----:B------:R-:W-:Y:S01]  /*24560*/  ISETP.GE.U32.AND P2, PT, R5, 0x7ffffe70, PT ;  /* 0x7ffffe700500780c */ /* 0x000fe20003f46070 */
[----:B------:R-:W-:Y:S01]  /*24570*/  VIADD R5, R7, 0xfffffeee ;  /* 0xfffffeee07057836 */ /* 0x000fe20000000000 */
[----:B------:R-:W-:-:S04]  /*24580*/  ISETP.GE.U32.AND P0, PT, R6, 0x7ffffe54, PT ;  /* 0x7ffffe540600780c */ /* 0x000fc80003f06070 */
[----:B------:R-:W-:Y:S01]  /*24590*/  ISETP.GE.U32.AND P4, PT, R5, 0x7ffffe6f, PT ;  /* 0x7ffffe6f0500780c */ /* 0x000fe20003f86070 */
[----:B------:R-:W-:Y:S01]  /*245a0*/  VIADD R5, R11, 0xfffffed2 ;  /* 0xfffffed20b057836 */ /* 0x000fe20000000000 */
[----:B------:R-:W3:Y:S01]  /*245b0*/  LDC R7, c[0x0][0x230] ;  /* 0x00008c00ff077b82 */ /* 0x000ee20000000800 */
[----:B------:R-:W-:Y:S01]  /*245c0*/  VIADD R3, R3, 0xfffffed1 ;  /* 0xfffffed103037836 */ /* 0x000fe20000000000 */
[----:B------:R2:W-:Y:S02]  /*245d0*/  LDGSTS.E [R250+0xc], desc[UR52][R8.64], !P6 ;  /* 0x0000c00008fa7fae */ /* 0x0005e4000f121874 */
[----:B------:R-:W-:Y:S01]  /*245e0*/  ISETP.GE.U32.AND P5, PT, R5, 0x7ffffe53, PT ;  /* 0x7ffffe530500780c */ /* 0x000fe20003fa6070 */
[----:B------:R-:W-:Y:S01]  /*245f0*/  VIADD R5, R10, 0xfffffed0 ;  /* 0xfffffed00a057836 */ /* 0x000fe20000000000 */
[----:B------:R-:W-:Y:S02]  /*24600*/  ISETP.GE.U32.AND P1, PT, R3, 0x7ffffe52, PT ;  /* 0x7ffffe520300780c */ /* 0x000fe40003f26070 */
[----:B------:R-:W3:Y:S02]  /*24610*/  LDC R6, c[0x0][0x230] ;  /* 0x00008c00ff067b82 */ /* 0x000ee40000000800 */
[----:B------:R-:W-:-:S02]  /*24620*/  ISETP.GE.U32.AND P6, PT, R5, 0x7ffffe51, PT ;  /* 0x7ffffe510500780c */ /* 0x000fc40003fc6070 */
[----:B-1----:R-:W-:-:S04]  /*24630*/  IADD3 R2, R2, -0x14d, RZ ;  /* 0xfffffeb302027810 */ /* 0x002fc80007ffe0ff */
[----:B------:R-:W1:Y:S08]  /*24640*/  LDC R11, c[0x0][0x230] ;  /* 0x00008c00ff0b7b82 */ /* 0x000e700000000800 */
[----:B------:R-:W1:Y:S08]  /*24650*/  LDC R3, c[0x0][0x230] ;  /* 0x00008c00ff037b82 */ /* 0x000e700000000800 */
[----:B------:R-:W1:Y:S01]  /*24660*/  LDC R202, c[0x0][0x230] ;  /* 0x00008c00ffca7b82 */ /* 0x000e620000000800 */
[----:B----4-:R-:W-:-:S07]  /*24670*/  IMAD.WIDE R192, R0, 0x4, R192 ;  /* 0x0000000400c07825 */ /* 0x010fce00078e02c0 */
[----:B------:R-:W4:Y:S01]  /*24680*/  LDC R10, c[0x0][0x230] ;  /* 0x00008c00ff0a7b82 */ /* 0x000f220000000800 */
[----:B------:R1:W-:Y:S04]  /*24690*/  STL.64 [R1+0xc78], R192 ;  /* 0x000c78c001007387 */ /* 0x0003e80000100a00 */
[----:B------:R-:W-:Y:S01]  /*246a0*/  LDGSTS.E [R250+0x4000], desc[UR52][R192.64], !P0 ;  /* 0x04000000c0fa7fae */ /* 0x000fe2000c121874 */
[----:B--2---:R-:W-:-:S03]  /*246b0*/  IMAD.WIDE R8, R0, 0x4, R194 ;  /* 0x0000000400087825 */ /* 0x004fc600078e02c2 */
[----:B------:R-:W2:Y:S04]  /*246c0*/  LDL.LU.64 R194, [R1+0xc40] ;  /* 0x000c400001c27983 */ /* 0x000ea80000300a00 */
[----:B------:R3:W-:Y:S04]  /*246d0*/  STL.64 [R1+0xc70], R8 ;  /* 0x000c700801007387 */ /* 0x0007e80000100a00 */
[----:B-1----:R-:W4:Y:S04]  /*246e0*/  LDL.LU.64 R192, [R1+0xc38] ;  /* 0x000c380001c07983 */ /* 0x002f280000300a00 */
[----:B------:R-:W2:Y:S04]  /*246f0*/  LDL.LU.64 R198, [R1+0xc30] ;  /* 0x000c300001c67983 */ /* 0x000ea80000300a00 */
[----:B------:R1:W-:Y:S01]  /*24700*/  LDGSTS.E [R250+0x4004], desc[UR52][R8.64], !P5 ;  /* 0x0400400008fa7fae */ /* 0x0003e2000e921874 */
[----:B------:R-:W-:Y:S01]  /*24710*/  ISETP.GE.U32.AND P0, PT, R2, 0x7ffffe34, PT ;  /* 0x7ffffe340200780c */ /* 0x000fe20003f06070 */
[----:B------:R-:W-:-:S04]  /*24720*/  IMAD.WIDE R196, R0, 0x4, R196 ;  /* 0x0000000400c47825 */ /* 0x000fc800078e02c4 */
[----:B---3--:R-:W-:-:S04]  /*24730*/  IMAD.WIDE R190, R0, 0x4, R190 ;  /* 0x0000000400be7825 */ /* 0x008fc800078e02be */
[----:B-1----:R-:W-:Y:S01]  /*24740*/  IMAD.WIDE R8, R0, 0x4, R200 ;  /* 0x0000000400087825 */ /* 0x002fe200078e02c8 */
[----:B------:R1:W-:Y:S03]  /*24750*/  STL.64 [R1+0xc68], R196 ;  /* 0x000c68c401007387 */ /* 0x0003e60000100a00 */
[----:B------:R-:W-:Y:S01]  /*24760*/  VIADD R5, R7, 0xfffffeb2 ;  /* 0xfffffeb207057836 */ /* 0x000fe20000000000 */
[----:B------:R-:W-:Y:S01]  /*24770*/  LDGSTS.E [R250+0x4008], desc[UR52][R196.64], !P1 ;  /* 0x04008000c4fa7fae */ /* 0x000fe2000c921874 */
[----:B------:R-:W3:Y:S03]  /*24780*/  LDC R7, c[0x0][0x230] ;  /* 0x00008c00ff077b82 */ /* 0x000ee60000000800 */
[----:B------:R1:W-:Y:S04]  /*24790*/  STL.64 [R1+0xc60], R8 ;  /* 0x000c600801007387 */ /* 0x0003e80000100a00 */
[----:B------:R1:W-:Y:S01]  /*247a0*/  LDGSTS.E [R250+0x400c], desc[UR52][R8.64], !P6 ;  /* 0x0400c00008fa7fae */ /* 0x0003e2000f121874 */
[----:B------:R-:W-:Y:S01]  /*247b0*/  VIADD R6, R6, 0xfffffeb1 ;  /* 0xfffffeb106067836 */ /* 0x000fe20000000000 */
[----:B------:R-:W-:Y:S01]  /*247c0*/  IADD3 R3, R3, -0x16d, RZ ;  /* 0xfffffe9303037810 */ /* 0x000fe20007ffe0ff */
[----:B------:R-:W2:Y:S01]  /*247d0*/  LDC R2, c[0x0][0x230] ;  /* 0x00008c00ff027b82 */ /* 0x000ea20000000800 */
[----:B-1----:R-:W2:Y:S04]  /*247e0*/  LDL.LU.64 R196, [R1+0xc28] ;  /* 0x000c280001c47983 */ /* 0x002ea80000300a00 */
[----:B------:R-:W2:Y:S01]  /*247f0*/  LDL.LU.64 R200, [R1+0xc20] ;  /* 0x000c200001c87983 */ /* 0x000ea20000300a00 */
[----:B------:R-:W-:-:S03]  /*24800*/  IMAD.WIDE R8, R0, 0x4, R204 ;  /* 0x0000000400087825 */ /* 0x000fc600078e02cc */
[----:B------:R1:W-:Y:S04]  /*24810*/  STL.64 [R1+0xc50], R190 ;  /* 0x000c50be01007387 */ /* 0x0003e80000100a00 */
[----:B------:R-:W-:Y:S04]  /*24820*/  LDGSTS.E [R250+0x8000], desc[UR52][R190.64], !P0 ;  /* 0x08000000befa7fae */ /* 0x000fe8000c121874 */
[----:B------:R2:W-:Y:S04]  /*24830*/  STL.64 [R1+0xc48], R8 ;  /* 0x000c480801007387 */ /* 0x0005e80000100a00 */
[----:B-1----:R-:W2:Y:S01]  /*24840*/  LDL.LU.64 R190, [R1+0xc18] ;  /* 0x000c180001be7983 */ /* 0x002ea20000300a00 */
[----:B------:R-:W-:Y:S01]  /*24850*/  ISETP.GE.U32.AND P5, PT, R5, 0x7ffffe33, PT ;  /* 0x7ffffe330500780c */ /* 0x000fe20003fa6070 */
[----:B------:R-:W-:Y:S01]  /*24860*/  VIADD R5, R11, 0xfffffeb0 ;  /* 0xfffffeb00b057836 */ /* 0x000fe20000000000 */
[----:B------:R-:W-:Y:S01]  /*24870*/  ISETP.GE.U32.AND P1, PT, R6, 0x7ffffe32, PT ;  /* 0x7ffffe320600780c */ /* 0x000fe20003f26070 */
[----:B------:R-:W1:Y:S03]  /*24880*/  LDC R11, c[0x0][0x230] ;  /* 0x00008c00ff0b7b82 */ /* 0x000e660000000800 */
[----:B------:R-:W-:Y:S01]  /*24890*/  ISETP.GE.U32.AND P6, PT, R5, 0x7ffffe31, PT ;  /* 0x7ffffe310500780c */ /* 0x000fe20003fc6070 */
[----:B------:R-:W-:Y:S01]  /*248a0*/  VIADD R5, R202, 0xfffffe92 ;  /* 0xfffffe92ca057836 */ /* 0x000fe20000000000 */
[----:B------:R-:W-:-:S03]  /*248b0*/  ISETP.GE.U32.AND P0, PT, R3, 0x7ffffe14, PT ;  /* 0x7ffffe140300780c */ /* 0x000fc60003f06070 */
[----:B------:R-:W1:Y:S02]  /*248c0*/  LDC R6, c[0x0][0x230] ;  /* 0x00008c00ff067b82 */ /* 0x000e640000000800 */
[----:B------:R2:W-:Y:S01]  /*248d0*/  LDGSTS.E [R250+0x8004], desc[UR52][R8.64], !P5 ;  /* 0x0800400008fa7fae */ /* 0x0005e2000e921874 */
[----:B------:R-:W-:Y:S01]  /*248e0*/  ISETP.GE.U32.AND P5, PT, R5, 0x7ffffe13, PT ;  /* 0x7ffffe130500780c */ /* 0x000fe20003fa6070 */
[----:B---3--:R-:W-:-:S04]  /*248f0*/  VIADD R5, R7, 0xfffffe91 ;  /* 0xfffffe9107057836 */ /* 0x008fc80000000000 */
[----:B------:R-:W3:Y:S01]  /*24900*/  LDC R7, c[0x0][0x230] ;  /* 0x00008c00ff077b82 */ /* 0x000ee20000000800 */
[----:B----4-:R-:W-:-:S07]  /*24910*/  IMAD.WIDE R192, R0, 0x4, R192 ;  /* 0x0000000400c07825 */ /* 0x010fce00078e02c0 */
[----:B------:R-:W4:Y:S01]  /*24920*/  LDC R202, c[0x0][0x230] ;  /* 0x00008c00ffca7b82 */ /* 0x000f220000000800 */
[----:B--2---:R-:W-:Y:S02]  /*24930*/  IMAD.WIDE R8, R0, 0x4, R194 ;  /* 0x0000000400087825 */ /* 0x004fe400078e02c2 */
[----:B------:R-:W2:Y:S02]  /*24940*/  LDL.LU.64 R194, [R1+0xc10] ;  /* 0x000c100001c27983 */ /* 0x000ea40000300a00 */
[----:B------:R-:W-:-:S03]  /*24950*/  VIADD R2, R2, 0xfffffeed ;  /* 0xfffffeed02027836 */ /* 0x000fc60000000000 */
[----:B------:R-:W4:Y:S01]  /*24960*/  LDC R3, c[0x0][0x230] ;  /* 0x00008c00ff037b82 */ /* 0x000f220000000800 */
[----:B------:R1:W-:Y:S04]  /*24970*/  STL.64 [R1+0xc40], R8 ;  /* 0x000c400801007387 */ /* 0x0003e80000100a00 */
[----:B------:R1:W-:Y:S04]  /*24980*/  LDGSTS.E [R250+0x8008], desc[UR52][R8.64], !P1 ;  /* 0x0800800008fa7fae */ /* 0x0003e8000c921874 */
[----:B------:R3:W-:Y:S04]  /*24990*/  STL.64 [R1+0xc38], R192 ;  /* 0x000c38c001007387 */ /* 0x0007e80000100a00 */
[----:B------:R-:W-:Y:S01]  /*249a0*/  LDGSTS.E [R250+0x800c], desc[UR52][R192.64], !P6 ;  /* 0x0800c000c0fa7fae */ /* 0x000fe2000f121874 */
[----:B-1----:R-:W-:-:S05]  /*249b0*/  IMAD.WIDE R8, R0, 0x4, R198 ;  /* 0x0000000400087825 */ /* 0x002fca00078e02c6 */
[----:B------:R1:W-:Y:S04]  /*249c0*/  STL.64 [R1+0xc30], R8 ;  /* 0x000c300801007387 */ /* 0x0003e80000100a00 */
[----:B---3--:R-:W3:Y:S01]  /*249d0*/  LDL.LU.64 R192, [R1+0xc08] ;  /* 0x000c080001c07983 */ /* 0x008ee20000300a00 */
[----:B------:R-:W-:-:S03]  /*249e0*/  ISETP.GE.U32.AND P1, PT, R5, 0x7ffffe12, PT ;  /* 0x7ffffe120500780c */ /* 0x000fc60003f26070 */
[----:B------:R-:W4:Y:S01]  /*249f0*/  LDL.LU.64 R198, [R1+0xc00] ;  /* 0x000c000001c67983 */ /* 0x000f220000300a00 */
[----:B------:R-:W-:Y:S01]  /*24a00*/  IADD3 R5, R10, -0x170, RZ ;  /* 0xfffffe900a057810 */ /* 0x000fe20007ffe0ff */
[C---:B------:R-:W-:Y:S02]  /*24a10*/  IMAD.WIDE R196, R0.reuse, 0x4, R196 ;  /* 0x0000000400c47825 */ /* 0x040fe400078e02c4 */
[----:B------:R1:W-:Y:S01]  /*24a20*/  LDGSTS.E [R250+0xc000], desc[UR52][R8.64], !P0 ;  /* 0x0c00000008fa7fae */ /* 0x0003e2000c121874 */
[----:B------:R-:W-:Y:S01]  /*24a30*/  ISETP.GE.U32.AND P0, PT, R5, 0x7ffffe11, PT ;  /* 0x7ffffe110500780c */ /* 0x000fe20003f06070 */
[----:B------:R-:W4:Y:S02]  /*24a40*/  LDC R10, c[0x0][0x230] ;  /* 0x00008c00ff0a7b82 */ /* 0x000f240000000800 */
[----:B------:R1:W-:Y:S04]  /*24a50*/  STL.64 [R1+0xc28], R196 ;  /* 0x000c28c401007387 */ /* 0x0003e80000100a00 */
[----:B------:R-:W-:Y:S01]  /*24a60*/  LDGSTS.E [R250+0xc004], desc[UR52][R196.64], !P5 ;  /* 0x0c004000c4fa7fae */ /* 0x000fe2000e921874 */
[----:B-1----:R-:W-:-:S05]  /*24a70*/  IMAD.WIDE R8, R0, 0x4, R200 ;  /* 0x0000000400087825 */ /* 0x002fca00078e02c8 */
[----:B------:R-:W-:Y:S04]  /*24a80*/  STL.64 [R1+0xc20], R8 ;  /* 0x000c200801007387 */ /* 0x000fe80000100a00 */
[----:B------:R-:W4:Y:S04]  /*24a90*/  LDL.LU.64 R196, [R1+0xbf8] ;  /* 0x000bf80001c47983 */ /* 0x000f280000300a00 */
[----:B------:R-:W4:Y:S01]  /*24aa0*/  LDL.LU.64 R204, [R1+0xbf0] ;  /* 0x000bf00001cc7983 */ /* 0x000f220000300a00 */
[----:B------:R-:W-:-:S03]  /*24ab0*/  IMAD.WIDE R190, R0, 0x4, R190 ;  /* 0x0000000400be7825 */ /* 0x000fc600078e02be */
[----:B------:R2:W-:Y:S04]  /*24ac0*/  LDGSTS.E [R250+0xc008], desc[UR52][R8.64], !P1 ;  /* 0x0c00800008fa7fae */ /* 0x0005e8000c921874 */
[----:B------:R1:W-:Y:S04]  /*24ad0*/  STL.64 [R1+0xc18], R190 ;  /* 0x000c18be01007387 */ /* 0x0003e80000100a00 */
[----:B------:R-:W-:Y:S04]  /*24ae0*/  LDGSTS.E [R250+0xc00c], desc[UR52][R190.64], !P0 ;  /* 0x0c00c000befa7fae */ /* 0x000fe8000c121874 */
[----:B-1----:R-:W4:Y:S01]  /*24af0*/  LDL.LU.64 R190, [R1+0xbe8] ;  /* 0x000be80001be7983 */ /* 0x002f220000300a00 */
[----:B------:R-:W-:Y:S01]  /*24b00*/  ISETP.GE.U32.AND P6, PT, R2, 0x7ffffe6e, PT ;  /* 0x7ffffe6e0200780c */ /* 0x000fe20003fc6070 */
[----:B------:R-:W-:Y:S01]  /*24b10*/  VIADD R5, R11, 0xfffffeeb ;  /* 0xfffffeeb0b057836 */ /* 0x000fe20000000000 */
[----:B------:R-:W1:Y:S01]  /*24b20*/  LDC R2, c[0x0][0x230] ;  /* 0x00008c00ff027b82 */ /* 0x000e620000000800 */
[----:B------:R-:W-:-:S03]  /*24b30*/  VIADD R6, R6, 0xfffffeec ;  /* 0xfffffeec06067836 */ /* 0x000fc60000000000 */
[----:B------:R-:W-:Y:S02]  /*24b40*/  ISETP.GE.U32.AND P1, PT, R5, 0x7ffffe6c, PT ;  /* 0x7ffffe6c0500780c */ /* 0x000fe40003f26070 */
[----:B------:R-:W-:Y:S02]  /*24b50*/  ISETP.GE.U32.AND P5, PT, R6, 0x7ffffe6d, PT ;  /* 0x7ffffe6d0600780c */ /* 0x000fe40003fa6070 */
[----:B------:R-:W-:Y:S01]  /*24b60*/  IADD3 R5, R7, -0x131, RZ ;  /* 0xfffffecf07057810 */ /* 0x000fe20007ffe0ff */
[----:B------:R-:W1:Y:S08]  /*24b70*/  LDC R6, c[0x0][0x230] ;  /* 0x00008c00ff067b82 */ /* 0x000e700000000800 */
[----:B------:R-:W1:Y:S01]  /*24b80*/  LDC R7, c[0x0][0x230] ;  /* 0x00008c00ff077b82 */ /* 0x000e620000000800 */
[----:B--2---:R-:W-:-:S07]  /*24b90*/  IMAD.WIDE R8, R0, 0x4, R194 ;  /* 0x0000000400087825 */ /* 0x004fce00078e02c2 */
[----:B------:R-:W2:Y:S01]  /*24ba0*/  LDC R11, c[0x0][0x230] ;  /* 0x00008c00ff0b7b82 */ /* 0x000ea20000000800 */
[----:B------:R4:W-:Y:S04]  /*24bb0*/  STL.64 [R1+0xd18], R8 ;  /* 0x000d180801007387 */ /* 0x0009e80000100a00 */
[----:B------:R-:W-:Y:S04]  /*24bc0*/  STL.64 [R1+0x1a90], R250 ;  /* 0x001a90fa01007387 */ /* 0x000fe80000100a00 */
[----:B------:R-:W2:Y:S04]  /*24bd0*/  LDL.LU.64 R194, [R1+0xbe0] ;  /* 0x000be00001c27983 */ /* 0x000ea80000300a00 */
[----:B------:R4:W-:Y:S04]  /*24be0*/  LDGSTS.E [R249], desc[UR52][R8.64], !P2 ;  /* 0x0000000008f97fae */ /* 0x0009e8000d121874 */
[----:B------:R-:W2:Y:S01]  /*24bf0*/  LDL.LU.64 R200, [R1+0xbd8] ;  /* 0x000bd80001c87983 */ /* 0x000ea20000300a00 */
[----:B---3--:R-:W-:-:S04]  /*24c00*/  IMAD.WIDE R192, R0, 0x4, R192 ;  /* 0x0000000400c07825 */ /* 0x008fc800078e02c0 */
[----:B----4-:R-:W-:Y:S01]  /*24c10*/  IMAD.WIDE R8, R0, 0x4, R198 ;  /* 0x0000000400087825 */ /* 0x010fe200078e02c6 */
[----:B------:R3:W-:Y:S01]  /*24c20*/  STL.64 [R1+0xd10], R192 ;  /* 0x000d10c001007387 */ /* 0x0007e20000100a00 */
[----:B------:R-:W-:-:S03]  /*24c30*/  ISETP.GE.U32.AND P2, PT, R5, 0x7ffffe50, PT ;  /* 0x7ffffe500500780c */ /* 0x000fc60003f46070 */
[----:B------:R-:W-:Y:S04]  /*24c40*/  LDGSTS.E [R249+0x4], desc[UR52][R192.64], !P4 ;  /* 0x00004000c0f97fae */ /* 0x000fe8000e121874 */
[----:B------:R4:W-:Y:S04]  /*24c50*/  STL.64 [R1+0xd08], R8 ;  /* 0x000d080801007387 */ /* 0x0009e80000100a00 */
[----:B------:R4:W-:Y:S04]  /*24c60*/  LDGSTS.E [R249+0x8], desc[UR52][R8.64], !P6 ;  /* 0x0000800008f97fae */ /* 0x0009e8000f121874 */
[----:B---3--:R-:W3:Y:S04]  /*24c70*/  LDL.LU.64 R192, [R1+0xbd0] ;  /* 0x000bd00001c07983 */ /* 0x008ee80000300a00 */
[----:B------:R-:W3:Y:S01]  /*24c80*/  LDL.LU.64 R198, [R1+0xbc8] ;  /* 0x000bc80001c67983 */ /* 0x000ee20000300a00 */
[----:B------:R-:W-:-:S04]  /*24c90*/  IMAD.WIDE R196, R0, 0x4, R196 ;  /* 0x0000000400c47825 */ /* 0x000fc800078e02c4 */
[C---:B----4-:R-:W-:Y:S01]  /*24ca0*/  IMAD.WIDE R8, R0.reuse, 0x4, R204 ;  /* 0x0000000400087825 */ /* 0x050fe200078e02cc */
[----:B------:R4:W-:Y:S04]  /*24cb0*/  STL.64 [R1+0xd00], R196 ;  /* 0x000d00c401007387 */ /* 0x0009e80000100a00 */
[----:B------:R-:W-:Y:S04]  /*24cc0*/  LDGSTS.E [R249+0xc], desc[UR52][R196.64], !P5 ;  /* 0x0000c000c4f97fae */ /* 0x000fe8000e921874 */
[----:B------:R1:W-:Y:S04]  /*24cd0*/  STL.64 [R1+0xc58], R8 ;  /* 0x000c580801007387 */ /* 0x0003e80000100a00 */
[----:B------:R1:W-:Y:S04]  /*24ce0*/  LDGSTS.E [R249+0x4000], desc[UR52][R8.64], !P2 ;  /* 0x0400000008f97fae */ /* 0x0003e8000d121874 */
[----:B----4-:R-:W4:Y:S01]  /*24cf0*/  LDL.LU.64 R196, [R1+0xbc0] ;  /* 0x000bc00001c47983 */ /* 0x010f220000300a00 */
[----:B-1----:R-:W-:-:S03]  /*24d00*/  IMAD.WIDE R8, R0, 0x4, R190 ;  /* 0x0000000400087825 */ /* 0x002fc600078e02be */
[----:B------:R-:W4:Y:S01]  /*24d10*/  LDL.LU.64 R190, [R1+0xbb8] ;  /* 0x000bb80001be7983 */ /* 0x000f220000300a00 */
[----:B------:R-:W-:Y:S02]  /*24d20*/  VIADD R2, R2, 0xfffffece ;  /* 0xfffffece02027836 */ /* 0x000fe40000000000 */
[----:B------:R-:W-:Y:S02]  /*24d30*/  VIADD R5, R10, 0xfffffecd ;  /* 0xfffffecd0a057836 */ /* 0x000fe40000000000 */
[----:B------:R-:W-:Y:S01]  /*24d40*/  VIADD R6, R6, 0xfffffecc ;  /* 0xfffffecc06067836 */ /* 0x000fe20000000000 */
[----:B------:R-:W-:Y:S01]  /*24d50*/  ISETP.GE.U32.AND P4, PT, R2, 0x7ffffe4f, PT ;  /* 0x7ffffe4f0200780c */ /* 0x000fe20003f86070 */
[----:B------:R1:W-:Y:S01]  /*24d60*/  STL.64 [R1+0xc10], R8 ;  /* 0x000c100801007387 */ /* 0x0003e20000100a00 */
[----:B------:R-:W-:Y:S01]  /*24d70*/  ISETP.GE.U32.AND P6, PT, R5, 0x7ffffe4e, PT ;  /* 0x7ffffe4e0500780c */ /* 0x000fe20003fc6070 */
[----:B------:R-:W-:Y:S01]  /*24d80*/  VIADD R3, R3, 0xfffffeea ;  /* 0xfffffeea03037836 */ /* 0x000fe20000000000 */
[----:B------:R-:W-:Y:S01]  /*24d90*/  IADD3 R5, R202, -0x151, RZ ;  /* 0xfffffeafca057810 */ /* 0x000fe20007ffe0ff */
[----:B------:R-:W1:Y:S01]  /*24da0*/  LDC R2, c[0x0][0x230] ;  /* 0x00008c00ff027b82 */ /* 0x000e620000000800 */
[----:B------:R-:W-:-:S02]  /*24db0*/  ISETP.GE.U32.AND P5, PT, R6, 0x7ffffe4d, PT ;  /* 0x7ffffe4d0600780c */ /* 0x000fc40003fa6070 */
[----:B------:R-:W-:-:S05]  /*24dc0*/  ISETP.GE.U32.AND P2, PT, R5, 0x7ffffe30, PT ;  /* 0x7ffffe300500780c */ /* 0x000fca0003f46070 */
[----:B------:R1:W-:Y:S01]  /*24dd0*/  LDGSTS.E [R249+0x4004], desc[UR52][R8.64], !P4 ;  /* 0x0400400008f97fae */ /* 0x0003e2000e121874 */
[----:B------:R-:W-:Y:S02]  /*24de0*/  VIADD R5, R7, 0xfffffeae ;  /* 0xfffffeae07057836 */ /* 0x000fe40000000000 */
[----:B--2---:R-:W-:-:S04]  /*24df0*/  IMAD.WIDE R194, R0, 0x4, R194 ;  /* 0x0000000400c27825 */ /* 0x004fc800078e02c2 */
[C---:B---3--:R-:W-:Y:S01]  /*24e00*/  IMAD.WIDE R192, R0.reuse, 0x4, R192 ;  /* 0x0000000400c07825 */ /* 0x048fe200078e02c0 */
[----:B------:R2:W-:Y:S03]  /*24e10*/  STL.64 [R1+0xc08], R194 ;  /* 0x000c08c201007387 */ /* 0x0005e60000100a00 */
[C---:B----4-:R-:W-:Y:S01]  /*24e20*/  IMAD.WIDE R196, R0.reuse, 0x4, R196 ;  /* 0x0000000400c47825 */ /* 0x050fe200078e02c4 */
[----:B------:R-:W-:Y:S01]  /*24e30*/  LDGSTS.E [R249+0x4008], desc[UR52][R194.64], !P6 ;  /* 0x04008000c2f97fae */ /* 0x000fe2000f121874 */
[----:B------:R-:W-:Y:S01]  /*24e40*/  ISETP.GE.U32.AND P0, PT, R3, 0x7ffffe6b, PT ;  /* 0x7ffffe6b0300780c */ /* 0x000fe20003f06070 */
[----:B------:R-:W3:Y:S01]  /*24e50*/  LDC R10, c[0x0][0x230] ;  /* 0x00008c00ff0a7b82 */ /* 0x000ee20000000800 */
[----:B-1----:R-:W-:Y:S01]  /*24e60*/  IMAD.WIDE R8, R0, 0x4, R200 ;  /* 0x0000000400087825 */ /* 0x002fe200078e02c8 */
[----:B------:R-:W-:-:S04]  /*24e70*/  ISETP.GE.U32.AND P4, PT, R5, 0x7ffffe2f, PT ;  /* 0x7ffffe2f0500780c */ /* 0x000fc80003f86070 */
[----:B------:R1:W-:Y:S02]  /*24e80*/  LDGSTS.E [R249+0x400c], desc[UR52][R8.64], !P5 ;  /* 0x0400c00008f97fae */ /* 0x0003e4000e921874 */
[----:B------:R-:W4:Y:S02]  /*24e90*/  LDC R3, c[0x0][0x230] ;  /* 0x00008c00ff037b82 */ /* 0x000f240000000800 */
[----:B--2---:R-:W2:Y:S04]  /*24ea0*/  LDL.LU.64 R194, [R1+0xbb0] ;  /* 0x000bb00001c27983 */ /* 0x004ea80000300a00 */
[----:B------:R1:W-:Y:S02]  /*24eb0*/  STL.64 [R1+0xc00], R8 ;  /* 0x000c000801007387 */ /* 0x0003e40000100a00 */
[----:B------:R-:W3:Y:S02]  /*24ec0*/  LDC R6, c[0x0][0x230] ;  /* 0x00008c00ff067b82 */ /* 0x000ee40000000800 */
[----:B------:R-:W2:Y:S04]  /*24ed0*/  LDL.LU.64 R200, [R1+0xba8] ;  /* 0x000ba80001c87983 */ /* 0x000ea80000300a00 */
[----:B------:R1:W-:Y:S02]  /*24ee0*/  STL.64 [R1+0xbd0], R192 ;  /* 0x000bd0c001007387 */ /* 0x0003e40000100a00 */
[----:B------:R-:W3:Y:S01]  /*24ef0*/  LDC R7, c[0x0][0x230] ;  /* 0x00008c00ff077b82 */ /* 0x000ee20000000800 */
[C---:B-1----:R-:W-:Y:S01]  /*24f00*/  IMAD.WIDE R8, R0.reuse, 0x4, R198 ;  /* 0x0000000400087825 */ /* 0x042fe200078e02c6 */
[----:B------:R-:W-:Y:S04]  /*24f10*/  LDGSTS.E [R249+0x8000], desc[UR52][R192.64], !P2 ;  /* 0x08000000c0f97fae */ /* 0x000fe8000d121874 */
[----:B------:R1:W-:Y:S02]  /*24f20*/  LDGSTS.E [R249+0x8004], desc[UR52][R8.64], !P4 ;  /* 0x0800400008f97fae */ /* 0x0003e4000e121874 */
[----:B------:R-:W2:Y:S02]  /*24f30*/  LDC R202, c[0x0][0x230] ;  /* 0x00008c00ffca7b82 */ /* 0x000ea40000000800 */
[----:B------:R-:W2:Y:S04]  /*24f40*/  LDL.LU.64 R192, [R1+0xba0] ;  /* 0x000ba00001c07983 */ /* 0x000ea80000300a00 */
[----:B------:R1:W-:Y:S04]  /*24f50*/  STL.64 [R1+0xbc8], R8 ;  /* 0x000bc80801007387 */ /* 0x0003e80000100a00 */
[----:B------:R-:W2:Y:S04]  /*24f60*/  LDL.LU.64 R204, [R1+0xb98] ;  /* 0x000b980001cc7983 */ /* 0x000ea80000300a00 */
[----:B------:R3:W-:Y:S01]  /*24f70*/  STL.64 [R1+0xbc0], R196 ;  /* 0x000bc0c401007387 */ /* 0x0007e20000100a00 */
[----:B-1----:R-:W-:-:S03]  /*24f80*/  IMAD.WIDE R8, R0, 0x4, R190 ;  /* 0x0000000400087825 */ /* 0x002fc600078e02be */
[----:B------:R-:W2:Y:S01]  /*24f90*/  LDL.LU.64 R190, [R1+0xb90] ;  /* 0x000b900001be7983 */ /* 0x000ea20000300a00 */
[----:B----4-:R-:W-:Y:S02]  /*24fa0*/  VIADD R3, R3, 0xfffffead ;  /* 0xfffffead03037836 */ /* 0x010fe40000000000 */
[----:B------:R-:W-:Y:S01]  /*24fb0*/  VIADD R5, R11, 0xfffffeac ;  /* 0xfffffeac0b057836 */ /* 0x000fe20000000000 */
[----:B------:R-:W-:Y:S01]  /*24fc0*/  IADD3 R2, R2, -0x171, RZ ;  /* 0xfffffe8f02027810 */ /* 0x000fe20007ffe0ff */
[----:B------:R1:W-:Y:S01]  /*24fd0*/  STL.64 [R1+0xbb8], R8 ;  /* 0x000bb80801007387 */ /* 0x0003e20000100a00 */
[----:B------:R-:W-:Y:S01]  /*24fe0*/  ISETP.GE.U32.AND P6, PT, R3, 0x7ffffe2e, PT ;  /* 0x7ffffe2e0300780c */ /* 0x000fe20003fc6070 */
[----:B---3--:R-:W-:Y:S01]  /*24ff0*/  VIADD R6, R6, 0xfffffe8d ;  /* 0xfffffe8d06067836 */ /* 0x008fe20000000000 */
[----:B------:R-:W-:Y:S01]  /*25000*/  ISETP.GE.U32.AND P5, PT, R5, 0x7ffffe2d, PT ;  /* 0x7ffffe2d0500780c */ /* 0x000fe20003fa6070 */
[----:B------:R-:W-:Y:S01]  /*25010*/  VIADD R5, R10, 0xfffffe8e ;  /* 0xfffffe8e0a057836 */ /* 0x000fe20000000000 */
[----:B------:R-:W-:Y:S01]  /*25020*/  ISETP.GE.U32.AND P2, PT, R2, 0x7ffffe10, PT ;  /* 0x7ffffe100200780c */ /* 0x000fe20003f46070 */
[----:B------:R-:W3:Y:S03]  /*25030*/  LDC R11, c[0x0][0x230] ;  /* 0x00008c00ff0b7b82 */ /* 0x000ee60000000800 */
[----:B------:R-:W-:-:S05]  /*25040*/  ISETP.GE.U32.AND P4, PT, R5, 0x7ffffe0f, PT ;  /* 0x7ffffe0f0500780c */ /* 0x000fca0003f86070 */
[----:B------:R-:W-:Y:S01]  /*25050*/  LDGSTS.E [R249+0x8008], desc[UR52][R196.64], !P6 ;  /* 0x08008000c4f97fae */ /* 0x000fe2000f121874 */
[----:B------:R-:W-:Y:S01]  /*25060*/  VIADD R5, R7, 0xfffffe8c ;  /* 0xfffffe8c07057836 */ /* 0x000fe20000000000 */
[----:B------:R-:W-:Y:S01]  /*25070*/  ISETP.GE.U32.AND P6, PT, R6, 0x7ffffe0e, PT ;  /* 0x7ffffe0e0600780c */ /* 0x000fe20003fc6070 */
[----:B------:R-:W4:Y:S01]  /*25080*/  LDC R3, c[0x0][0x230] ;  /* 0x00008c00ff037b82 */ /* 0x000f220000000800 */
[----:B------:R1:W-:Y:S07]  /*25090*/  LDGSTS.E [R249+0x800c], desc[UR52][R8.64], !P5 ;  /* 0x0800c00008f97fae */ /* 0x0003ee000e921874 */
[----:B------:R-:W3:Y:S01]  /*250a0*/  LDC R2, c[0x0][0x230] ;  /* 0x00008c00ff027b82 */ /* 0x000ee20000000800 */
[----:B------:R-:W3:Y:S04]  /*250b0*/  LDL.LU.64 R196, [R1+0xb88] ;  /* 0x000b880001c47983 */ /* 0x000ee80000300a00 */
[----:B------:R-:W3:Y:S01]  /*250c0*/  LDL.LU.64 R198, [R1+0xb80] ;  /* 0x000b800001c67983 */ /* 0x000ee20000300a00 */
[----:B------:R-:W-:-:S02]  /*250d0*/  ISETP.GE.U32.AND P5, PT, R5, 0x7ffffe0d, PT ;  /* 0x7ffffe0d0500780c */ /* 0x000fc40003fa6070 */
[----:B------:R-:W3:Y:S08]  /*250e0*/  LDC R7, c[0x0][0x230] ;  /* 0x00008c00ff077b82 */ /* 0x000ef00000000800 */
[----:B------:R-:W3:Y:S08]  /*250f0*/  LDC R6, c[0x0][0x230] ;  /* 0x00008c00ff067b82 */ /* 0x000ef00000000800 */
[----:B------:R-:W3:Y:S01]  /*25100*/  LDC R10, c[0x0][0x230] ;  /* 0x00008c00ff0a7b82 */ /* 0x000ee20000000800 */
[----:B--2---:R-:W-:-:S04]  /*25110*/  IMAD.WIDE R194, R0, 0x4, R194 ;  /* 0x0000000400c27825 */ /* 0x004fc800078e02c2 */
[C---:B-1----:R-:W-:Y:S01]  /*25120*/  IMAD.WIDE R8, R0.reuse, 0x4, R200 ;  /* 0x0000000400087825 */ /* 0x042fe200078e02c8 */
[----:B------:R1:W-:Y:S04]  /*25130*/  STL.64 [R1+0xbb0], R194 ;  /* 0x000bb0c201007387 */ /* 0x0003e80000100a00 */
[----:B------:R-:W-:Y:S04]  /*25140*/  LDGSTS.E [R249+0xc000], desc[UR52][R194.64], !P2 ;  /* 0x0c000000c2f97fae */ /* 0x000fe8000d121874 */
[----:B------:R2:W-:Y:S04]  /*25150*/  STL.64 [R1+0xba8], R8 ;  /* 0x000ba80801007387 */ /* 0x0005e80000100a00 */
[----:B------:R2:W-:Y:S04]  /*25160*/  LDGSTS.E [R249+0xc004], desc[UR52][R8.64], !P4 ;  /* 0x0c00400008f97fae */ /* 0x0005e8000e121874 */
[----:B-1----:R-:W3:Y:S01]  /*25170*/  LDL.LU.64 R194, [R1+0xb78] ;  /* 0x000b780001c27983 */ /* 0x002ee20000300a00 */
[----:B------:R-:W-:-:S03]  /*25180*/  IMAD.WIDE R192, R0, 0x4, R192 ;  /* 0x0000000400c07825 */ /* 0x000fc600078e02c0 */
[----:B------:R-:W3:Y:S01]  /*25190*/  LDL.LU.64 R200, [R1+0xb70] ;  /* 0x000b700001c87983 */ /* 0x000ee20000300a00 */
[----:B--2---:R-:W-:-:S03]  /*251a0*/  IMAD.WIDE R8, R0, 0x4, R204 ;  /* 0x0000000400087825 */ /* 0x004fc600078e02cc */
[----:B------:R1:W-:Y:S04]  /*251b0*/  STL.64 [R1+0xba0], R192 ;  /* 0x000ba0c001007387 */ /* 0x0003e80000100a00 */
[----:B------:R-:W-:Y:S04]  /*251c0*/  LDGSTS.E [R249+0xc008], desc[UR52][R192.64], !P6 ;  /* 0x0c008000c0f97fae */ /* 0x000fe8000f121874 */
[----:B------:R2:W-:Y:S04]  /*251d0*/  STL.64 [R1+0xb98], R8 ;  /* 0x000b980801007387 */ /* 0x0005e80000100a00 */
[----:B------:R2:W-:Y:S04]  /*251e0*/  LDGSTS.E [R249+0xc00c], desc[UR52][R8.64], !P5 ;  /* 0x0c00c00008f97fae */ /* 0x0005e8000e921874 */
[----:B-1----:R-:W3:Y:S01]  /*251f0*/  LDL.LU.64 R192, [R1+0xb68] ;  /* 0x000b680001c07983 */ /* 0x002ee20000300a00 */
[----:B--2---:R-:W-:-:S03]  /*25200*/  IMAD.WIDE R8, R0, 0x4, R190 ;  /* 0x0000000400087825 */ /* 0x004fc600078e02be */
[----:B------:R-:W2:Y:S01]  /*25210*/  LDL.LU.64 R190, [R1+0xb60] ;  /* 0x000b600001be7983 */ /* 0x000ea20000300a00 */
[----:B----4-:R-:W-:Y:S01]  /*25220*/  IADD3 R3, R3, -0x117, RZ ;  /* 0xfffffee903037810 */ /* 0x010fe20007ffe0ff */
[----:B---3--:R-:W-:Y:S02]  /*25230*/  VIADD R5, R11, 0xfffffee8 ;  /* 0xfffffee80b057836 */ /* 0x008fe40000000000 */
[----:B------:R1:W-:Y:S01]  /*25240*/  STL.64 [R1+0xcf8], R8 ;  /* 0x000cf80801007387 */ /* 0x0003e20000100a00 */
[----:B------:R-:W-:Y:S01]  /*25250*/  ISETP.GE.U32.AND P2, PT, R3, 0x7ffffe6a, PT ;  /* 0x7ffffe6a0300780c */ /* 0x000fe20003f46070 */
[----:B------:R-:W-:Y:S01]  /*25260*/  IMAD.WIDE R196, R0, 0x4, R196 ;  /* 0x0000000400c47825 */ /* 0x000fe200078e02c4 */
[----:B------:R-:W-:Y:S01]  /*25270*/  ISETP.GE.U32.AND P4, PT, R5, 0x7ffffe69, PT ;  /* 0x7ffffe690500780c */ /* 0x000fe20003f86070 */
[----:B------:R1:W-:Y:S01]  /*25280*/  LDGSTS.E [R248], desc[UR52][R8.64], !P1 ;  /* 0x0000000008f87fae */ /* 0x0003e2000c921874 */
[----:B------:R-:W3:Y:S01]  /*25290*/  LDC R3, c[0x0][0x230] ;  /* 0x00008c00ff037b82 */ /* 0x000ee20000000800 */
[----:B------:R-:W-:-:S02]  /*252a0*/  VIADD R5, R202, 0xfffffee6 ;  /* 0xfffffee6ca057836 */ /* 0x000fc40000000000 */
[----:B------:R4:W-:Y:S03]  /*252b0*/  STL.64 [R1+0xcd0], R196 ;  /* 0x000cd0c401007387 */ /* 0x0009e60000100a00 */
[----:B------:R-:W-:Y:S01]  /*252c0*/  ISETP.GE.U32.AND P5, PT, R5, 0x7ffffe67, PT ;  /* 0x7ffffe670500780c */ /* 0x000fe20003fa6070 */
[----:B------:R-:W-:Y:S01]  /*252d0*/  LDGSTS.E [R248+0x4], desc[UR52][R196.64], !P0 ;  /* 0x00004000c4f87fae */ /* 0x000fe2000c121874 */
[----:B------:R-:W-:Y:S01]  /*252e0*/  VIADD R6, R6, 0xfffffeca ;  /* 0xfffffeca06067836 */ /* 0x000fe20000000000 */
[----:B------:R-:W3:Y:S01]  /*252f0*/  LDC R11, c[0x0][0x230] ;  /* 0x00008c00ff0b7b82 */ /* 0x000ee20000000800 */
[----:B-1----:R-:W-:Y:S01]  /*25300*/  IMAD.WIDE R8, R0, 0x4, R198 ;  /* 0x0000000400087825 */ /* 0x002fe200078e02c6 */
[----:B------:R-:W-:-:S03]  /*25310*/  IADD3 R5, R7, -0x135, RZ ;  /* 0xfffffecb07057810 */ /* 0x000fc60007ffe0ff */
[----:B------:R-:W-:-:S03]  /*25320*/  VIADD R2, R2, 0xfffffee7 ;  /* 0xfffffee702027836 */ /* 0x000fc60000000000 */
[----:B------:R-:W1:Y:S01]  /*25330*/  LDC R202, c[0x0][0x230] ;  /* 0x00008c00ffca7b82 */ /* 0x000e620000000800 */
[----:B----4-:R-:W4:Y:S01]  /*25340*/  LDL.LU.64 R196, [R1+0xb58] ;  /* 0x000b580001c47983 */ /* 0x010f220000300a00 */
[----:B------:R-:W-:-:S03]  /*25350*/  ISETP.GE.U32.AND P1, PT, R5, 0x7ffffe4c, PT ;  /* 0x7ffffe4c0500780c */ /* 0x000fc60003f26070 */
[----:B------:R1:W-:Y:S01]  /*25360*/  STL.64 [R1+0xcc8], R8 ;  /* 0x000cc80801007387 */ /* 0x0003e20000100a00 */
[----:B------:R-:W-:Y:S02]  /*25370*/  ISETP.GE.U32.AND P0, PT, R6, 0x7ffffe4b, PT ;  /* 0x7ffffe4b0600780c */ /* 0x000fe40003f06070 */
[----:B------:R-:W3:Y:S01]  /*25380*/  LDC R7, c[0x0][0x230] ;  /* 0x00008c00ff077b82 */ /* 0x000ee20000000800 */
[----:B------:R-:W4:Y:S04]  /*25390*/  LDL.LU.64 R198, [R1+0xb50] ;  /* 0x000b500001c67983 */ /* 0x000f280000300a00 */
[----:B------:R1:W-:Y:S01]  /*253a0*/  LDGSTS.E [R248+0x8], desc[UR52][R8.64], !P2 ;  /* 0x0000800008f87fae */ /* 0x0003e2000d121874 */
[----:B------:R-:W-:-:S04]  /*253b0*/  IMAD.WIDE R194, R0, 0x4, R194 ;  /* 0x0000000400c27825 */ /* 0x000fc800078e02c2 */
[----:B------:R-:W-:Y:S01]  /*253c0*/  IMAD.WIDE R192, R0, 0x4, R192 ;  /* 0x0000000400c07825 */ /* 0x000fe200078e02c0 */
[----:B------:R3:W-:Y:S01]  /*253d0*/  STL.64 [R1+0xcc0], R194 ;  /* 0x000cc0c201007387 */ /* 0x0007e20000100a00 */
[----:B------:R-:W-:Y:S01]  /*253e0*/  ISETP.GE.U32.AND P6, PT, R2, 0x7ffffe68, PT ;  /* 0x7ffffe680200780c */ /* 0x000fe20003fc6070 */
[----:B------:R-:W4:Y:S01]  /*253f0*/  LDC R6, c[0x0][0x230] ;  /* 0x00008c00ff067b82 */ /* 0x000f220000000800 */
[C---:B-1----:R-:W-:Y:S01]  /*25400*/  IMAD.WIDE R8, R0.reuse, 0x4, R200 ;  /* 0x0000000400087825 */ /* 0x042fe200078e02c8 */
[----:B------:R-:W-:Y:S04]  /*25410*/  LDGSTS.E [R248+0xc], desc[UR52][R194.64], !P4 ;  /* 0x0000c000c2f87fae */ /* 0x000fe8000e121874 */
[----:B------:R2:W-:Y:S02]  /*25420*/  LDGSTS.E [R248+0x4000], desc[UR52][R8.64], !P1 ;  /* 0x0400000008f87fae */ /* 0x0005e4000c921874 */
[----:B------:R-:W1:Y:S02]  /*25430*/  LDC R2, c[0x0][0x230] ;  /* 0x00008c00ff027b82 */ /* 0x000e640000000800 */
[----:B------:R-:W-:Y:S04]  /*25440*/  LDGSTS.E [R248+0x4004], desc[UR52][R192.64], !P0 ;  /* 0x04004000c0f87fae */ /* 0x000fe8000c121874 */
[----:B---3--:R-:W3:Y:S04]  /*25450*/  LDL.LU.64 R194, [R1+0xb48] ;  /* 0x000b480001c27983 */ /* 0x008ee80000300a00 */
[----:B------:R2:W-:Y:S04]  /*25460*/  STL.64 [R1+0xbf8], R8 ;  /* 0x000bf80801007387 */ /* 0x0005e80000100a00 */
[----:B------:R-:W3:Y:S04]  /*25470*/  LDL.LU.64 R204, [R1+0xb40] ;  /* 0x000b400001cc7983 */ /* 0x000ee80000300a00 */
[----:B------:R2:W-:Y:S02]  /*25480*/  STL.64 [R1+0xbf0], R192 ;  /* 0x000bf0c001007387 */ /* 0x0005e40000100a00 */
[----:B--2---:R-:W-:-:S02]  /*25490*/  IMAD.WIDE R8, R0, 0x4, R190 ;  /* 0x0000000400087825 */ /* 0x004fc400078e02be */
[----:B------:R-:W2:Y:S04]  /*254a0*/  LDL.LU.64 R190, [R1+0xb38] ;  /* 0x000b380001be7983 */ /* 0x000ea80000300a00 */
[----:B------:R4:W-:Y:S04]  /*254b0*/  STL.64 [R1+0xbe8], R8 ;  /* 0x000be80801007387 */ /* 0x0009e80000100a00 */
[----:B------:R-:W2:Y:S04]  /*254c0*/  LDL.LU.64 R192, [R1+0xb30] ;  /* 0x000b300001c07983 */ /* 0x000ea80000300a00 */
[----:B------:R-:W2:Y:S01]  /*254d0*/  LDL.LU.64 R200, [R1+0xb28] ;  /* 0x000b280001c87983 */ /* 0x000ea20000300a00 */
[----:B------:R-:W-:-:S02]  /*254e0*/  VIADD R5, R10, 0xfffffec9 ;  /* 0xfffffec90a057836 */ /* 0x000fc40000000000 */
[----:B------:R-:W-:Y:S01]  /*254f0*/  VIADD R3, R3, 0xfffffec8 ;  /* 0xfffffec803037836 */ /* 0x000fe20000000000 */
[----:B------:R-:W4:Y:S02]  /*25500*/  LDC R10, c[0x0][0x230] ;  /* 0x00008c00ff0a7b82 */ /* 0x000f240000000800 */
[----:B------:R-:W-:Y:S02]  /*25510*/  ISETP.GE.U32.AND P2, PT, R5, 0x7ffffe4a, PT ;  /* 0x7ffffe4a0500780c */ /* 0x000fe40003f46070 */
[----:B------:R-:W-:Y:S02]  /*25520*/  ISETP.GE.U32.AND P4, PT, R3, 0x7ffffe49, PT ;  /* 0x7ffffe490300780c */ /* 0x000fe40003f86070 */
[----:B------:R-:W-:Y:S01]  /*25530*/  IADD3 R5, R11, -0x155, RZ ;  /* 0xfffffeab0b057810 */ /* 0x000fe20007ffe0ff */
[----:B-1----:R-:W-:Y:S01]  /*25540*/  VIADD R2, R2, 0xfffffeaa ;  /* 0xfffffeaa02027836 */ /* 0x002fe20000000000 */
[----:B------:R-:W1:Y:S02]  /*25550*/  LDC R3, c[0x0][0x230] ;  /* 0x00008c00ff037b82 */ /* 0x000e640000000800 */
[----:B------:R-:W-:Y:S01]  /*25560*/  ISETP.GE.U32.AND P1, PT, R5, 0x7ffffe2c, PT ;  /* 0x7ffffe2c0500780c */ /* 0x000fe20003f26070 */
[----:B------:R-:W-:-:S02]  /*25570*/  VIADD R5, R7, 0xfffffea9 ;  /* 0xfffffea907057836 */ /* 0x000fc40000000000 */
[----:B----4-:R-:W-:Y:S02]  /*25580*/  IMAD.WIDE R196, R0, 0x4, R196 ;  /* 0x0000000400c47825 */ /* 0x010fe400078e02c4 */
[----:B------:R4:W-:Y:S01]  /*25590*/  LDGSTS.E [R248+0x4008], desc[UR52][R8.64], !P2 ;  /* 0x0400800008f87fae */ /* 0x0009e2000d121874 */
[----:B------:R-:W-:Y:S01]  /*255a0*/  ISETP.GE.U32.AND P0, PT, R2, 0x7ffffe2b, PT ;  /* 0x7ffffe2b0200780c */ /* 0x000fe20003f06070 */
[----:B------:R-:W-:Y:S01]  /*255b0*/  VIADD R6, R6, 0xfffffea8 ;  /* 0xfffffea806067836 */ /* 0x000fe20000000000 */
[----:B------:R-:W-:Y:S01]  /*255c0*/  ISETP.GE.U32.AND P2, PT, R5, 0x7ffffe2a, PT ;  /* 0x7ffffe2a0500780c */ /* 0x000fe20003f46070 */
[----:B------:R4:W-:Y:S01]  /*255d0*/  STL.64 [R1+0xbe0], R196 ;  /* 0x000be0c401007387 */ /* 0x0009e20000100a00 */
[----:B------:R-:W1:Y:S03]  /*255e0*/  LDC R7, c[0x0][0x230] ;  /* 0x00008c00ff077b82 */ /* 0x000e660000000800 */
[----:B------:R-:W-:Y:S01]  /*255f0*/  LDGSTS.E [R248+0x400c], desc[UR52][R196.64], !P4 ;  /* 0x0400c000c4f87fae */ /* 0x000fe2000e121874 */
[----:B----4-:R-:W-:-:S04]  /*25600*/  IMAD.WIDE R8, R0, 0x4, R198 ;  /* 0x0000000400087825 */ /* 0x010fc800078e02c6 */
[----:B------:R-:W4:Y:S01]  /*25610*/  LDC R2, c[0x0][0x230] ;  /* 0x00008c00ff027b82 */ /* 0x000f220000000800 */
[----:B------:R3:W-:Y:S04]  /*25620*/  STL.64 [R1+0xb58], R8 ;  /* 0x000b580801007387 */ /* 0x0007e80000100a00 */
[----:B------:R-:W4:Y:S03]  /*25630*/  LDL.LU.64 R196, [R1+0xb20] ;  /* 0x000b200001c47983 */ /* 0x000f260000300a00 */
[----:B------:R-:W4:Y:S01]  /*25640*/  LDC R11, c[0x0][0x230] ;  /* 0x00008c00ff0b7b82 */ /* 0x000f220000000800 */
[----:B------:R-:W4:Y:S04]  /*25650*/  LDL.LU.64 R198, [R1+0xb18] ;  /* 0x000b180001c67983 */ /* 0x000f280000300a00 */
[----:B------:R3:W-:Y:S01]  /*25660*/  LDGSTS.E [R248+0x8000], desc[UR52][R8.64], !P1 ;  /* 0x0800000008f87fae */ /* 0x0007e2000c921874 */
[----:B------:R-:W-:-:S02]  /*25670*/  ISETP.GE.U32.AND P4, PT, R6, 0x7ffffe29, PT ;  /* 0x7ffffe290600780c */ /* 0x000fc40003f86070 */
[----:B------:R-:W-:Y:S01]  /*25680*/  IADD3 R5, R10, -0x175, RZ ;  /* 0xfffffe8b0a057810 */ /* 0x000fe20007ffe0ff */
[C---:B---3--:R-:W-:Y:S01]  /*25690*/  IMAD.WIDE R194, R0.reuse, 0x4, R194 ;  /* 0x0000000400c27825 */ /* 0x048fe200078e02c2 */
[----:B------:R-:W3:Y:S03]  /*256a0*/  LDC R10, c[0x0][0x230] ;  /* 0x00008c00ff0a7b82 */ /* 0x000ee60000000800 */
[C---:B------:R-:W-:Y:S01]  /*256b0*/  IMAD.WIDE R8, R0.reuse, 0x4, R204 ;  /* 0x0000000400087825 */ /* 0x040fe200078e02cc */
[----:B------:R-:W-:Y:S03]  /*256c0*/  STL.64 [R1+0xb50], R194 ;  /* 0x000b50c201007387 */ /* 0x000fe60000100a00 */
[----:B--2---:R-:W-:Y:S01]  /*256d0*/  IMAD.WIDE R192, R0, 0x4, R192 ;  /* 0x0000000400c07825 */ /* 0x004fe200078e02c0 */
[----:B------:R-:W-:Y:S03]  /*256e0*/  LDGSTS.E [R248+0x8004], desc[UR52][R194.64], !P0 ;  /* 0x08004000c2f87fae */ /* 0x000fe6000c121874 */
[----:B-1----:R-:W-:Y:S01]  /*256f0*/  VIADD R3, R3, 0xfffffe8a ;  /* 0xfffffe8a03037836 */ /* 0x002fe20000000000 */
[----:B------:R1:W-:Y:S01]  /*25700*/  STL.64 [R1+0xb48], R8 ;  /* 0x000b480801007387 */ /* 0x0003e20000100a00 */
[----:B----4-:R-:W-:Y:S01]  /*25710*/  IADD3 R2, R2, -0x11b, RZ ;  /* 0xfffffee502027810 */ /* 0x010fe20007ffe0ff */
[----:B------:R-:W2:Y:S02]  /*25720*/  LDC R6, c[0x0][0x230] ;  /* 0x00008c00ff067b82 */ /* 0x000ea40000000800 */
[----:B------:R1:W-:Y:S01]  /*25730*/  LDGSTS.E [R248+0x8008], desc[UR52][R8.64], !P2 ;  /* 0x0800800008f87fae */ /* 0x0003e2000d121874 */
[----:B------:R-:W-:Y:S01]  /*25740*/  ISETP.GE.U32.AND P1, PT, R5, 0x7ffffe0c, PT ;  /* 0x7ffffe0c0500780c */ /* 0x000fe20003f26070 */
[----:B-1----:R-:W-:-:S02]  /*25750*/  IMAD.WIDE R8, R0, 0x4, R190 ;  /* 0x0000000400087825 */ /* 0x002fc400078e02be */
[----:B------:R-:W4:Y:S04]  /*25760*/  LDL.LU.64 R190, [R1+0xb10] ;  /* 0x000b100001be7983 */ /* 0x000f280000300a00 */
[----:B------:R1:W-:Y:S04]  /*25770*/  STL.64 [R1+0xb40], R8 ;  /* 0x000b400801007387 */ /* 0x0003e80000100a00 */
[----:B------:R-:W3:Y:S04]  /*25780*/  LDL.LU.64 R194, [R1+0xb08] ;  /* 0x000b080001c27983 */ /* 0x000ee80000300a00 */
[----:B------:R1:W-:Y:S04]  /*25790*/  LDGSTS.E [R248+0x800c], desc[UR52][R8.64], !P4 ;  /* 0x0800c00008f87fae */ /* 0x0003e8000e121874 */
[----:B------:R2:W-:Y:S04]  /*257a0*/  STL.64 [R1+0xb30], R192 ;  /* 0x000b30c001007387 */ /* 0x0005e80000100a00 */
[----:B------:R-:W-:Y:S01]  /*257b0*/  LDGSTS.E [R248+0xc000], desc[UR52][R192.64], !P1 ;  /* 0x0c000000c0f87fae */ /* 0x000fe2000c921874 */
[----:B-1----:R-:W-:-:S05]  /*257c0*/  IMAD.WIDE R8, R0, 0x4, R200 ;  /* 0x0000000400087825 */ /* 0x002fca00078e02c8 */
[----:B------:R1:W-:Y:S04]  /*257d0*/  STL.64 [R1+0xb28], R8 ;  /* 0x000b280801007387 */ /* 0x0003e80000100a00 */
[----:B--2---:R-:W2:Y:S01]  /*257e0*/  LDL.LU.64 R192, [R1+0xb00] ;  /* 0x000b000001c07983 */ /* 0x004ea20000300a00 */
[----:B------:R-:W-:Y:S01]  /*257f0*/  ISETP.GE.U32.AND P0, PT, R3, 0x7ffffe0b, PT ;  /* 0x7ffffe0b0300780c */ /* 0x000fe20003f06070 */
[----:B------:R-:W-:Y:S01]  /*25800*/  VIADD R5, R202, 0xfffffe89 ;  /* 0xfffffe89ca057836 */ /* 0x000fe20000000000 */
[----:B------:R-:W1:Y:S01]  /*25810*/  LDC R3, c[0x0][0x230] ;  /* 0x00008c00ff037b82 */ /* 0x000e620000000800 */
[----:B------:R-:W2:Y:S03]  /*25820*/  LDL.LU.64 R200, [R1+0xaf8] ;  /* 0x000af80001c87983 */ /* 0x000ea60000300a00 */
[----:B------:R-:W-:Y:S01]  /*25830*/  ISETP.GE.U32.AND P2, PT, R5, 0x7ffffe0a, PT ;  /* 0x7ffffe0a0500780c */ /* 0x000fe20003f46070 */
[----:B------:R-:W-:-:S02]  /*25840*/  VIADD R5, R7, 0xfffffe88 ;  /* 0xfffffe8807057836 */ /* 0x000fc40000000000 */
[----:B------:R-:W-:Y:S01]  /*25850*/  IMAD.WIDE R196, R0, 0x4, R196 ;  /* 0x0000000400c47825 */ /* 0x000fe200078e02c4 */
[----:B------:R-:W2:Y:S03]  /*25860*/  LDC R7, c[0x0][0x230] ;  /* 0x00008c00ff077b82 */ /* 0x000ea60000000800 */
[----:B------:R1:W-:Y:S01]  /*25870*/  LDGSTS.E [R248+0xc004], desc[UR52][R8.64], !P0 ;  /* 0x0c00400008f87fae */ /* 0x0003e2000c121874 */
[----:B------:R-:W-:-:S03]  /*25880*/  ISETP.GE.U32.AND P4, PT, R5, 0x7ffffe09, PT ;  /* 0x7ffffe090500780c */ /* 0x000fc60003f86070 */
[----:B------:R-:W-:Y:S01]  /*25890*/  STL.64 [R1+0xb20], R196 ;  /* 0x000b20c401007387 */ /* 0x000fe20000100a00 */
[----:B----4-:R-:W-:-:S03]  /*258a0*/  IMAD.WIDE R190, R0, 0x4, R190 ;  /* 0x0000000400be7825 */ /* 0x010fc600078e02be */
[----:B------:R-:W-:Y:S01]  /*258b0*/  LDGSTS.E [R248+0xc008], desc[UR52][R196.64], !P2 ;  /* 0x0c008000c4f87fae */ /* 0x000fe2000d121874 */
[----:B------:R-:W-:Y:S01]  /*258c0*/  ISETP.GE.U32.AND P1, PT, R2, 0x7ffffe66, PT ;  /* 0x7ffffe660200780c */ /* 0x000fe20003f26070 */
[----:B------:R-:W4:Y:S01]  /*258d0*/  LDC R202, c[0x0][0x230] ;  /* 0x00008c00ffca7b82 */ /* 0x000f220000000800 */
[----:B-1----:R-:W-:-:S05]  /*258e0*/  IMAD.WIDE R8, R0, 0x4, R198 ;  /* 0x0000000400087825 */ /* 0x002fca00078e02c6 */
[----:B------:R3:W-:Y:S01]  /*258f0*/  STL.64 [R1+0xb18], R8 ;  /* 0x000b180801007387 */ /* 0x0007e20000100a00 */
[----:B------:R-:W-:Y:S01]  /*25900*/  VIADD R5, R11, 0xfffffee4 ;  /* 0xfffffee40b057836 */ /* 0x000fe20000000000 */
[----:B------:R-:W1:Y:S02]  /*25910*/  LDC R2, c[0x0][0x230] ;  /* 0x00008c00ff027b82 */ /* 0x000e640000000800 */
[----:B------:R-:W4:Y:S04]  /*25920*/  LDL.LU.64 R198, [R1+0xaf0] ;  /* 0x000af00001c67983 */ /* 0x000f280000300a00 */
[----:B------:R-:W4:Y:S01]  /*25930*/  LDL.LU.64 R204, [R1+0xae8] ;  /* 0x000ae80001cc7983 */ /* 0x000f220000300a00 */
[----:B------:R-:W-:Y:S01]  /*25940*/  IADD3 R3, R3, -0x139, RZ ;  /* 0xfffffec703037810 */ /* 0x000fe20007ffe0ff */
[----:B------:R-:W-:Y:S01]  /*25950*/  VIADD R6, R6, 0xfffffee3 ;  /* 0xfffffee306067836 */ /* 0x000fe20000000000 */
[----:B------:R-:W4:Y:S01]  /*25960*/  LDC R11, c[0x0][0x230] ;  /* 0x00008c00ff0b7b82 */ /* 0x000f220000000800 */
[----:B------:R3:W-:Y:S04]  /*25970*/  LDGSTS.E [R248+0xc00c], desc[UR52][R8.64], !P4 ;  /* 0x0c00c00008f87fae */ /* 0x0007e8000e121874 */
[----:B------:R-:W-:Y:S04]  /*25980*/  STL.64 [R1+0x1a98], R248 ;  /* 0x001a98f801007387 */ /* 0x000fe80000100a00 */
[----:B------:R2:W-:Y:S01]  /*25990*/  STL.64 [R1+0xcb8], R190 ;  /* 0x000cb8be01007387 */ /* 0x0005e20000100a00 */
[----:B---3--:R-:W-:-:S03]  /*259a0*/  IMAD.WIDE R8, R0, 0x4, R194 ;  /* 0x0000000400087825 */ /* 0x008fc600078e02c2 */
[----:B------:R-:W-:Y:S04]  /*259b0*/  LDGSTS.E [R247], desc[UR52][R190.64], !P6 ;  /* 0x00000000bef77fae */ /* 0x000fe8000f121874 */
[----:B------:R-:W3:Y:S04]  /*259c0*/  LDL.LU.64 R194, [R1+0xae0] ;  /* 0x000ae00001c27983 */ /* 0x000ee80000300a00 */
[----:B------:R4:W-:Y:S04]  /*259d0*/  STL.64 [R1+0xcb0], R8 ;  /* 0x000cb00801007387 */ /* 0x0009e80000100a00 */
[----:B--2---:R-:W2:Y:S01]  /*259e0*/  LDL.LU.64 R190, [R1+0xad8] ;  /* 0x000ad80001be7983 */ /* 0x004ea20000300a00 */
[----:B------:R-:W-:-:S03]  /*259f0*/  IMAD.WIDE R196, R0, 0x4, R192 ;  /* 0x0000000400c47825 */ /* 0x000fc600078e02c0 */
[----:B------:R-:W3:Y:S01]  /*25a00*/  LDL.LU.64 R192, [R1+0xad0] ;  /* 0x000ad00001c07983 */ /* 0x000ee20000300a00 */
[----:B------:R-:W-:Y:S01]  /*25a10*/  ISETP.GE.U32.AND P0, PT, R5, 0x7ffffe65, PT ;  /* 0x7ffffe650500780c */ /* 0x000fe20003f06070 */
[----:B------:R-:W-:Y:S02]  /*25a20*/  VIADD R5, R10, 0xfffffee2 ;  /* 0xfffffee20a057836 */ /* 0x000fe40000000000 */
[----:B------:R4:W-:Y:S01]  /*25a30*/  LDGSTS.E [R247+0x4], desc[UR52][R8.64], !P5 ;  /* 0x0000400008f77fae */ /* 0x0009e2000e921874 */
[----:B------:R-:W-:Y:S01]  /*25a40*/  ISETP.GE.U32.AND P6, PT, R3, 0x7ffffe48, PT ;  /* 0x7ffffe480300780c */ /* 0x000fe20003fc6070 */
[----:B-1----:R-:W-:Y:S01]  /*25a50*/  VIADD R2, R2, 0xfffffec5 ;  /* 0xfffffec502027836 */ /* 0x002fe20000000000 */
[----:B------:R-:W-:Y:S01]  /*25a60*/  ISETP.GE.U32.AND P4, PT, R5, 0x7ffffe63, PT ;  /* 0x7ffffe630500780c */ /* 0x000fe20003f86070 */
[----:B------:R-:W-:Y:S01]  /*25a70*/  VIADD R5, R7, 0xfffffec6 ;  /* 0xfffffec607057836 */ /* 0x000fe20000000000 */
[----:B------:R1:W-:Y:S01]  /*25a80*/  STL.64 [R1+0xca8], R196 ;  /* 0x000ca8c401007387 */ /* 0x0003e20000100a00 */
[----:B----4-:R-:W-:Y:S01]  /*25a90*/  IMAD.WIDE R198, R0, 0x4, R198 ;  /* 0x0000000400c67825 */ /* 0x010fe200078e02c6 */
[----:B------:R-:W-:-:S02]  /*25aa0*/  ISETP.GE.U32.AND P2, PT, R6, 0x7ffffe64, PT ;  /* 0x7ffffe640600780c */ /* 0x000fc40003f46070 */
[----:B------:R-:W-:Y:S01]  /*25ab0*/  LDGSTS.E [R247+0x8], desc[UR52][R196.64], !P1 ;  /* 0x00008000c4f77fae */ /* 0x000fe2000c921874 */
[----:B------:R-:W4:Y:S01]  /*25ac0*/  LDC R10, c[0x0][0x230] ;  /* 0x00008c00ff0a7b82 */ /* 0x000f220000000800 */
[----:B------:R-:W-:Y:S01]  /*25ad0*/  IMAD.WIDE R8, R0, 0x4, R200 ;  /* 0x0000000400087825 */ /* 0x000fe200078e02c8 */
[----:B------:R-:W-:-:S04]  /*25ae0*/  ISETP.GE.U32.AND P5, PT, R5, 0x7ffffe47, PT ;  /* 0x7ffffe470500780c */ /* 0x000fc80003fa6070 */
[----:B------:R1:W-:Y:S02]  /*25af0*/  STL.64 [R1+0xca0], R8 ;  /* 0x000ca00801007387 */ /* 0x0003e40000100a00 */
[----:B------:R-:W3:Y:S02]  /*25b00*/  LDC R6, c[0x0][0x230] ;  /* 0x00008c00ff067b82 */ /* 0x000ee40000000800 */
[----:B------:R1:W-:Y:S04]  /*25b10*/  LDGSTS.E [R247+0xc], desc[UR52][R8.64], !P0 ;  /* 0x0000c00008f77fae */ /* 0x0003e8000c121874 */
[----:B-1----:R-:W4:Y:S02]  /*25b20*/  LDL.LU.64 R196, [R1+0xac8] ;  /* 0x000ac80001c47983 */ /* 0x002f240000300a00 */
[----:B------:R-:W1:Y:S02]  /*25b30*/  LDC R3, c[0x0][0x230] ;  /* 0x00008c00ff037b82 */ /* 0x000e640000000800 */
[----:B------:R-:W4:Y:S01]  /*25b40*/  LDL.LU.64 R200, [R1+0xac0] ;  /* 0x000ac00001c87983 */ /* 0x000f220000300a00 */
[----:B------:R-:W-:-:S03]  /*25b50*/  IMAD.WIDE R8, R0, 0x4, R204 ;  /* 0x0000000400087825 */ /* 0x000fc600078e02cc */
[----:B------:R3:W-:Y:S02]  /*25b60*/  STL.64 [R1+0xbd8], R198 ;  /* 0x000bd8c601007387 */ /* 0x0007e40000100a00 */
[----:B------:R-:W4:Y:S02]  /*25b70*/  LDC R7, c[0x0][0x230] ;  /* 0x00008c00ff077b82 */ /* 0x000f240000000800 */
[----:B------:R-:W-:Y:S04]  /*25b80*/  LDGSTS.E [R247+0x4000], desc[UR52][R198.64], !P6 ;  /* 0x04000000c6f77fae */ /* 0x000fe8000f121874 */
[----:B------:R3:W-:Y:S01]  /*25b90*/  STL.64 [R1+0xb90], R8 ;  /* 0x000b900801007387 */ /* 0x0007e20000100a00 */
[----:B------:R-:W-:Y:S01]  /*25ba0*/  ISETP.GE.U32.AND P1, PT, R2, 0x7ffffe46, PT ;  /* 0x7ffffe460200780c */ /* 0x000fe20003f26070 */
[----:B--2---:R-:W-:Y:S01]  /*25bb0*/  IMAD.WIDE R190, R0, 0x4, R190 ;  /* 0x0000000400be7825 */ /* 0x004fe200078e02be */
[----:B---3--:R-:W-:Y:S01]  /*25bc0*/  IADD3 R6, R6, -0x159, RZ ;  /* 0xfffffea706067810 */ /* 0x008fe20007ffe0ff */
[----:B------:R2:W-:Y:S01]  /*25bd0*/  LDGSTS.E [R247+0x4004], desc[UR52][R8.64], !P5 ;  /* 0x0400400008f77fae */ /* 0x0005e2000e921874 */
[----:B------:R-:W3:Y:S03]  /*25be0*/  LDC R2, c[0x0][0x230] ;  /* 0x00008c00ff027b82 */ /* 0x000ee60000000800 */
[----:B------:R-:W3:Y:S01]  /*25bf0*/  LDL.LU.64 R198, [R1+0xab8] ;  /* 0x000ab80001c67983 */ /* 0x000ee20000300a00 */
[----:B--2---:R-:W-:-:S03]  /*25c00*/  IMAD.WIDE R8, R0, 0x4, R194 ;  /* 0x0000000400087825 */ /* 0x004fc600078e02c2 */
[----:B------:R-:W2:Y:S04]  /*25c10*/  LDL.LU.64 R194, [R1+0xab0] ;  /* 0x000ab00001c27983 */ /* 0x000ea80000300a00 */
[----:B------:R1:W-:Y:S04]  /*25c20*/  STL.64 [R1+0xb88], R8 ;  /* 0x000b880801007387 */ /* 0x0003e80000100a00 */
[----:B------:R1:W-:Y:S04]  /*25c30*/  LDGSTS.E [R247+0x4008], desc[UR52][R8.64], !P1 ;  /* 0x0400800008f77fae */ /* 0x0003e8000c921874 */
[----:B------:R4:W-:Y:S01]  /*25c40*/  STL.64 [R1+0xb80], R190 ;  /* 0x000b80be01007387 */ /* 0x0009e20000100a00 */
[----:B-1----:R-:W-:-:S03]  /*25c50*/  IMAD.WIDE R8, R0, 0x4, R192 ;  /* 0x0000000400087825 */ /* 0x002fc600078e02c0 */
[----:B------:R-:W2:Y:S01]  /*25c60*/  LDL.LU.64 R192, [R1+0xaa8] ;  /* 0x000aa80001c07983 */ /* 0x000ea20000300a00 */
[----:B------:R-:W-:Y:S01]  /*25c70*/  VIADD R5, R11, 0xfffffec4 ;  /* 0xfffffec40b057836 */ /* 0x000fe20000000000 */
[----:B------:R-:W-:Y:S02]  /*25c80*/  ISETP.GE.U32.AND P6, PT, R6, 0x7ffffe28, PT ;  /* 0x7ffffe280600780c */ /* 0x000fe40003fc6070 */
[----:B------:R1:W-:Y:S01]  /*25c90*/  STL.64 [R1+0xb38], R8 ;  /* 0x000b380801007387 */ /* 0x0003e20000100a00 */
[----:B------:R-:W-:Y:S01]  /*25ca0*/  VIADD R3, R3, 0xfffffea4 ;  /* 0xfffffea403037836 */ /* 0x000fe20000000000 */
[----:B------:R-:W2:Y:S01]  /*25cb0*/  LDC R11, c[0x0][0x230] ;  /* 0x00008c00ff0b7b82 */ /* 0x000ea20000000800 */
[----:B------:R-:W-:Y:S01]  /*25cc0*/  ISETP.GE.U32.AND P0, PT, R5, 0x7ffffe45, PT ;  /* 0x7ffffe450500780c */ /* 0x000fe20003f06070 */
[----:B------:R-:W-:-:S05]  /*25cd0*/  VIADD R5, R202, 0xfffffea6 ;  /* 0xfffffea6ca057836 */ /* 0x000fca0000000000 */
[----:B------:R-:W-:Y:S01]  /*25ce0*/  ISETP.GE.U32.AND P5, PT, R5, 0x7ffffe27, PT ;  /* 0x7ffffe270500780c */ /* 0x000fe20003fa6070 */
[----:B----4-:R-:W-:Y:S01]  /*25cf0*/  VIADD R5, R10, 0xfffffea5 ;  /* 0xfffffea50a057836 */ /* 0x010fe20000000000 */
[----:B------:R-:W4:Y:S04]  /*25d00*/  LDC R6, c[0x0][0x230] ;  /* 0x00008c00ff067b82 */ /* 0x000f280000000800 */
[----:B------:R-:W-:Y:S01]  /*25d10*/  ISETP.GE.U32.AND P1, PT, R5, 0x7ffffe26, PT ;  /* 0x7ffffe260500780c */ /* 0x000fe20003f26070 */
[----:B------:R-:W-:Y:S03]  /*25d20*/  LDGSTS.E [R247+0x400c], desc[UR52][R190.64], !P0 ;  /* 0x0400c000bef77fae */ /* 0x000fe6000c121874 */
[----:B------:R-:W2:Y:S01]  /*25d30*/  LDC R10, c[0x0][0x230] ;  /* 0x00008c00ff0a7b82 */ /* 0x000ea20000000800 */
[----:B------:R1:W-:Y:S04]  /*25d40*/  LDGSTS.E [R247+0x8000], desc[UR52][R8.64], !P6 ;  /* 0x0800000008f77fae */ /* 0x0003e8000f121874 */
[----:B------:R-:W4:Y:S01]  /*25d50*/  LDL.LU.64 R190, [R1+0xaa0] ;  /* 0x000aa00001be7983 */ /* 0x000f220000300a00 */
[----:B------:R-:W-:Y:S01]  /*25d60*/  ISETP.GE.U32.AND P0, PT, R3, 0x7ffffe25, PT ;  /* 0x7ffffe250300780c */ /* 0x000fe20003f06070 */
[----:B------:R-:W-:-:S04]  /*25d70*/  IMAD.WIDE R196, R0, 0x4, R196 ;  /* 0x0000000400c47825 */ /* 0x000fc800078e02c4 */
[----:B---3--:R-:W-:-:S04]  /*25d80*/  IMAD.WIDE R198, R0, 0x4, R198 ;  /* 0x0000000400c67825 */ /* 0x008fc800078e02c6 */
[----:B-1----:R-:W-:Y:S01]  /*25d90*/  IMAD.WIDE R8, R0, 0x4, R200 ;  /* 0x0000000400087825 */ /* 0x002fe200078e02c8 */
[----:B------:R1:W-:Y:S01]  /*25da0*/  STL.64 [R1+0xb10], R196 ;  /* 0x000b10c401007387 */ /* 0x0003e20000100a00 */
[----:B------:R-:W-:Y:S01]  /*25db0*/  IADD3 R5, R7, -0x179, RZ ;  /* 0xfffffe8707057810 */ /* 0x000fe20007ffe0ff */
[----:B------:R-:W3:Y:S02]  /*25dc0*/  LDC R3, c[0x0][0x230] ;  /* 0x00008c00ff037b82 */ /* 0x000ee40000000800 */
[----:B------:R-:W-:Y:S04]  /*25dd0*/  LDGSTS.E [R247+0x8004], desc[UR52][R196.64], !P5 ;  /* 0x08004000c4f77fae */ /* 0x000fe8000e921874 */
[----:B------:R2:W-:Y:S01]  /*25de0*/  STL.64 [R1+0xb08], R8 ;  /* 0x000b080801007387 */ /* 0x0005e20000100a00 */
[----:B------:R-:W-:Y:S01]  /*25df0*/  VIADD R2, R2, 0xfffffe86 ;  /* 0xfffffe8602027836 */ /* 0x000fe20000000000 */
[----:B------:R-:W3:Y:S02]  /*25e00*/  LDC R7, c[0x0][0x230] ;  /* 0x00008c00ff077b82 */ /* 0x000ee40000000800 */
[----:B------:R2:W-:Y:S04]  /*25e10*/  LDGSTS.E [R247+0x8008], desc[UR52][R8.64], !P1 ;  /* 0x0800800008f77fae */ /* 0x0005e8000c921874 */
[----:B-1----:R-:W3:Y:S04]  /*25e20*/  LDL.LU.64 R196, [R1+0xa98] ;  /* 0x000a980001c47983 */ /* 0x002ee80000300a00 */
[----:B------:R-:W3:Y:S01]  /*25e30*/  LDL.LU.64 R204, [R1+0xa90] ;  /* 0x000a900001cc7983 */ /* 0x000ee20000300a00 */
[----:B--2---:R-:W-:-:S03]  /*25e40*/  IMAD.WIDE R8, R0, 0x4, R194 ;  /* 0x0000000400087825 */ /* 0x004fc600078e02c2 */
[----:B------:R1:W-:Y:S04]  /*25e50*/  STL.64 [R1+0xb00], R198 ;  /* 0x000b00c601007387 */ /* 0x0003e80000100a00 */
[----:B------:R-:W2:Y:S04]  /*25e60*/  LDL.LU.64 R194, [R1+0xa88] ;  /* 0x000a880001c27983 */ /* 0x000ea80000300a00 */
[----:B------:R4:W-:Y:S04]  /*25e70*/  STL.64 [R1+0xae0], R8 ;  /* 0x000ae00801007387 */ /* 0x0009e80000100a00 */
[----:B------:R-:W2:Y:S04]  /*25e80*/  LDL.LU.64 R202, [R1+0xa80] ;  /* 0x000a800001ca7983 */ /* 0x000ea80000300a00 */
[----:B------:R1:W-:Y:S02]  /*25e90*/  LDGSTS.E [R247+0x800c], desc[UR52][R198.64], !P0 ;  /* 0x0800c000c6f77fae */ /* 0x0003e4000c121874 */
[----:B-1----:R-:W-:-:S02]  /*25ea0*/  IMAD.WIDE R198, R0, 0x4, R192 ;  /* 0x0000000400c67825 */ /* 0x002fc400078e02c0 */
[----:B------:R-:W2:Y:S01]  /*25eb0*/  LDL.LU.64 R192, [R1+0xa78] ;  /* 0x000a780001c07983 */ /* 0x000ea20000300a00 */
[----:B------:R-:W-:Y:S01]  /*25ec0*/  ISETP.GE.U32.AND P6, PT, R5, 0x7ffffe08, PT ;  /* 0x7ffffe080500780c */ /* 0x000fe20003fc6070 */
[----:B------:R-:W-:Y:S01]  /*25ed0*/  VIADD R5, R11, 0xfffffe85 ;  /* 0xfffffe850b057836 */ /* 0x000fe20000000000 */
[----:B------:R-:W-:Y:S01]  /*25ee0*/  ISETP.GE.U32.AND P5, PT, R2, 0x7ffffe07, PT ;  /* 0x7ffffe070200780c */ /* 0x000fe20003fa6070 */
[----:B------:R-:W1:Y:S03]  /*25ef0*/  LDC R11, c[0x0][0x230] ;  /* 0x00008c00ff0b7b82 */ /* 0x000e660000000800 */
[----:B------:R-:W-:Y:S02]  /*25f00*/  ISETP.GE.U32.AND P1, PT, R5, 0x7ffffe06, PT ;  /* 0x7ffffe060500780c */ /* 0x000fe40003f26070 */
[----:B------:R-:W-:-:S03]  /*25f10*/  IADD3 R5, R10, -0x17c, RZ ;  /* 0xfffffe840a057810 */ /* 0x000fc60007ffe0ff */
[----:B------:R-:W2:Y:S02]  /*25f20*/  LDC R10, c[0x0][0x230] ;  /* 0x00008c00ff0a7b82 */ /* 0x000ea40000000800 */
[----:B------:R4:W-:Y:S01]  /*25f30*/  LDGSTS.E [R247+0xc000], desc[UR52][R8.64], !P6 ;  /* 0x0c00000008f77fae */ /* 0x0009e2000f121874 */
[----:B------:R-:W-:-:S03]  /*25f40*/  ISETP.GE.U32.AND P6, PT, R5, 0x7ffffe05, PT ;  /* 0x7ffffe050500780c */ /* 0x000fc60003fc6070 */
[----:B------:R3:W-:Y:S02]  /*25f50*/  STL.64 [R1+0xad8], R198 ;  /* 0x000ad8c601007387 */ /* 0x0007e40000100a00 */
[----:B------:R-:W2:Y:S02]  /*25f60*/  LDC R2, c[0x0][0x230] ;  /* 0x00008c00ff027b82 */ /* 0x000ea40000000800 */
[----:B------:R-:W-:Y:S01]  /*25f70*/  LDGSTS.E [R247+0xc004], desc[UR52][R198.64], !P5 ;  /* 0x0c004000c6f77fae */ /* 0x000fe2000e921874 */
[----:B----4-:R-:W-:-:S05]  /*25f80*/  IMAD.WIDE R8, R0, 0x4, R190 ;  /* 0x0000000400087825 */ /* 0x010fca00078e02be */
[----:B------:R-:W4:Y:S01]  /*25f90*/  LDC R191, c[0x0][0x230] ;  /* 0x00008c00ffbf7b82 */ /* 0x000f220000000800 */
[----:B------:R1:W-:Y:S04]  /*25fa0*/  STL.64 [R1+0xad0], R8 ;  /* 0x000ad00801007387 */ /* 0x0003e80000100a00 */
[----:B---3--:R-:W3:Y:S01]  /*25fb0*/  LDL.LU.64 R198, [R1+0xa70] ;  /* 0x000a700001c67983 */ /* 0x008ee20000300a00 */
[----:B------:R-:W-:Y:S02]  /*25fc0*/  VIADD R5, R7, 0xfffffec3 ;  /* 0xfffffec307057836 */ /* 0x000fe40000000000 */
[----:B------:R-:W4:Y:S01]  /*25fd0*/  LDC R190, c[0x0][0x230] ;  /* 0x00008c00ffbe7b82 */ /* 0x000f220000000800 */
[----:B------:R1:W-:Y:S04]  /*25fe0*/  LDGSTS.E [R247+0xc008], desc[UR52][R8.64], !P1 ;  /* 0x0c00800008f77fae */ /* 0x0003e8000c921874 */
[----:B------:R-:W4:Y:S01]  /*25ff0*/  LDL.LU.64 R200, [R1+0xa68] ;  /* 0x000a680001c87983 */ /* 0x000f220000300a00 */
[----:B------:R-:W-:Y:S01]  /*26000*/  ISETP.GE.U32.AND P1, PT, R5, 0x7ffffe44, PT ;  /* 0x7ffffe440500780c */ /* 0x000fe20003f26070 */
[C---:B------:R-:W-:Y:S01]  /*26010*/  IMAD.WIDE R196, R0.reuse, 0x4, R196 ;  /* 0x0000000400c47825 */ /* 0x040fe200078e02c4 */
[----:B------:R-:W4:Y:S03]  /*26020*/  LDC R7, c[0x0][0x230] ;  /* 0x00008c00ff077b82 */ /* 0x000f260000000800 */
[C---:B-1----:R-:W-:Y:S01]  /*26030*/  IMAD.WIDE R8, R0.reuse, 0x4, R204 ;  /* 0x0000000400087825 */ /* 0x042fe200078e02cc */
[----:B------:R1:W-:Y:S04]  /*26040*/  STL.64 [R1+0xac8], R196 ;  /* 0x000ac8c401007387 */ /* 0x0003e80000100a00 */
[----:B------:R-:W-:Y:S04]  /*26050*/  LDGSTS.E [R247+0xc00c], desc[UR52][R196.64], !P6 ;  /* 0x0c00c000c4f77fae */ /* 0x000fe8000f121874 */
[----:B------:R2:W-:Y:S04]  /*26060*/  STL.64 [R1+0xc98], R8 ;  /* 0x000c980801007387 */ /* 0x0005e80000100a00 */
[----:B------:R2:W-:Y:S04]  /*26070*/  LDGSTS.E [R246], desc[UR52][R8.64], !P2 ;  /* 0x0000000008f67fae */ /* 0x0005e8000d121874 */
[----:B-1----:R-:W4:Y:S01]  /*26080*/  LDL.LU.64 R196, [R1+0xa60] ;  /* 0x000a600001c47983 */ /* 0x002f220000300a00 */
[----:B------:R-:W-:Y:S01]  /*26090*/  IADD3 R5, R11, -0x13f, RZ ;  /* 0xfffffec10b057810 */ /* 0x000fe20007ffe0ff */
[----:B--2---:R-:W-:-:S02]  /*260a0*/  IMAD.WIDE R8, R0, 0x4, R194 ;  /* 0x0000000400087825 */ /* 0x004fc400078e02c2 */
[----:B------:R-:W2:Y:S01]  /*260b0*/  LDL.LU.64 R194, [R1+0xa58] ;  /* 0x000a580001c27983 */ /* 0x000ea20000300a00 */
[----:B------:R-:W-:Y:S01]  /*260c0*/  ISETP.GE.U32.AND P2, PT, R5, 0x7ffffe42, PT ;  /* 0x7ffffe420500780c */ /* 0x000fe20003f46070 */
[----:B------:R-:W-:Y:S02]  /*260d0*/  VIADD R5, R10, 0xfffffec0 ;  /* 0xfffffec00a057836 */ /* 0x000fe40000000000 */
[C---:B------:R-:W-:Y:S01]  /*260e0*/  IMAD.WIDE R10, R0.reuse, 0x4, R202 ;  /* 0x00000004000a7825 */ /* 0x040fe200078e02ca */
[----:B------:R1:W-:Y:S04]  /*260f0*/  STL.64 [R1+0xc90], R8 ;  /* 0x000c900801007387 */ /* 0x0003e80000100a00 */
[----:B------:R1:W-:Y:S04]  /*26100*/  LDGSTS.E [R246+0x4], desc[UR52][R8.64], !P4 ;  /* 0x0000400008f67fae */ /* 0x0003e8000e121874 */
[----:B------:R4:W-:Y:S01]  /*26110*/  STL.64 [R1+0xc88], R10 ;  /* 0x000c880a01007387 */ /* 0x0009e20000100a00 */
[----:B-1----:R-:W-:-:S03]  /*26120*/  IMAD.WIDE R8, R0, 0x4, R192 ;  /* 0x0000000400087825 */ /* 0x002fc600078e02c0 */
[----:B------:R-:W2:Y:S01]  /*26130*/  LDL.LU.64 R192, [R1+0xa50] ;  /* 0x000a500001c07983 */ /* 0x000ea20000300a00 */
[----:B------:R-:W-:Y:S02]  /*26140*/  VIADD R3, R3, 0xfffffee0 ;  /* 0xfffffee003037836 */ /* 0x000fe40000000000 */
[----:B------:R-:W-:-:S03]  /*26150*/  VIADD R2, R2, 0xfffffec2 ;  /* 0xfffffec202027836 */ /* 0x000fc60000000000 */
[----:B------:R-:W-:Y:S02]  /*26160*/  ISETP.GE.U32.AND P5, PT, R3, 0x7ffffe61, PT ;  /* 0x7ffffe610300780c */ /* 0x000fe40003fa6070 */
[----:B------:R-:W1:Y:S01]  /*26170*/  LDC R3, c[0x0][0x230] ;  /* 0x00008c00ff037b82 */ /* 0x000e620000000800 */
[----:B------:R-:W-:Y:S01]  /*26180*/  VIADD R6, R6, 0xfffffee1 ;  /* 0xfffffee106067836 */ /* 0x000fe20000000000 */
[----:B------:R-:W-:-:S06]  /*26190*/  ISETP.GE.U32.AND P6, PT, R2, 0x7ffffe43, PT ;  /* 0x7ffffe430200780c */ /* 0x000fcc0003fc6070 */
[----:B------:R-:W1:Y:S01]  /*261a0*/  LDC R2, c[0x0][0x230] ;  /* 0x00008c00ff027b82 */ /* 0x000e620000000800 */
[----:B------:R-:W-:Y:S01]  /*261b0*/  ISETP.GE.U32.AND P0, PT, R6, 0x7ffffe62, PT ;  /* 0x7ffffe620600780c */ /* 0x000fe20003f06070 */
[----:B---3--:R-:W-:Y:S01]  /*261c0*/  IMAD.WIDE R198, R0, 0x4, R198 ;  /* 0x0000000400c67825 */ /* 0x008fe200078e02c6 */
[----:B------:R-:W-:Y:S01]  /*261d0*/  ISETP.GE.U32.AND P4, PT, R5, 0x7ffffe41, PT ;  /* 0x7ffffe410500780c */ /* 0x000fe20003f86070 */
[----:B------:R3:W-:Y:S02]  /*261e0*/  STL.64 [R1+0xc80], R8 ;  /* 0x000c800801007387 */ /* 0x0007e40000100a00 */
[----:B----4-:R-:W-:Y:S02]  /*261f0*/  VIADD R5, R191, 0xfffffea2 ;  /* 0xfffffea2bf057836 */ /* 0x010fe40000000000 */
[----:B------:R-:W4:Y:S01]  /*26200*/  LDC R6, c[0x0][0x230] ;  /* 0x00008c00ff067b82 */ /* 0x000f220000000800 */
[----:B------:R-:W4:Y:S05]  /*26210*/  LDL.LU.64 R204, [R1+0xa48] ;  /* 0x000a480001cc7983 */ /* 0x000f2a0000300a00 */
[----:B------:R3:W-:Y:S01]  /*26220*/  LDGSTS.E [R246+0x8], desc[UR52][R10.64], !P0 ;  /* 0x000080000af67fae */ /* 0x0007e2000c121874 */
[----:B-1----:R-:W-:-:S03]  /*26230*/  IADD3 R3, R3, -0x15f, RZ ;  /* 0xfffffea103037810 */ /* 0x002fc60007ffe0ff */
[----:B------:R1:W-:Y:S01]  /*26240*/  LDGSTS.E [R246+0xc], desc[UR52][R8.64], !P5 ;  /* 0x0000c00008f67fae */ /* 0x0003e2000e921874 */
[----:B------:R-:W-:-:S03]  /*26250*/  ISETP.GE.U32.AND P5, PT, R5, 0x7ffffe23, PT ;  /* 0x7ffffe230500780c */ /* 0x000fc60003fa6070 */
[----:B------:R-:W-:Y:S01]  /*26260*/  STL.64 [R1+0xb78], R198 ;  /* 0x000b78c601007387 */ /* 0x000fe20000100a00 */
[----:B---3--:R-:W-:-:S03]  /*26270*/  IMAD.WIDE R10, R0, 0x4, R200 ;  /* 0x00000004000a7825 */ /* 0x008fc600078e02c8 */
[----:B------:R-:W-:Y:S01]  /*26280*/  LDGSTS.E [R246+0x4000], desc[UR52][R198.64], !P1 ;  /* 0x04000000c6f67fae */ /* 0x000fe2000c921874 */
[----:B------:R-:W-:Y:S01]  /*26290*/  ISETP.GE.U32.AND P1, PT, R3, 0x7ffffe22, PT ;  /* 0x7ffffe220300780c */ /* 0x000fe20003f26070 */
[----:B-1----:R-:W-:Y:S02]  /*262a0*/  VIADD R9, R2, 0xfffffe83 ;  /* 0xfffffe8302097836 */ /* 0x002fe40000000000 */
[----:B------:R-:W3:Y:S01]  /*262b0*/  LDL.LU.64 R200, [R1+0xa40] ;  /* 0x000a400001c87983 */ /* 0x000ee20000300a00 */
[----:B------:R-:W-:Y:S01]  /*262c0*/  VIADD R5, R7, 0xfffffea0 ;  /* 0xfffffea007057836 */ /* 0x000fe20000000000 */
[----:B------:R-:W1:Y:S02]  /*262d0*/  LDC R8, c[0x0][0x230] ;  /* 0x00008c00ff087b82 */ /* 0x000e640000000800 */
[----:B------:R1:W-:Y:S04]  /*262e0*/  STL.64 [R1+0xb70], R10 ;  /* 0x000b700a01007387 */ /* 0x0003e80000100a00 */
[----:B------:R1:W-:Y:S01]  /*262f0*/  LDGSTS.E [R246+0x4004], desc[UR52][R10.64], !P6 ;  /* 0x040040000af67fae */ /* 0x0003e2000f121874 */
[----:B------:R-:W-:Y:S01]  /*26300*/  ISETP.GE.U32.AND P6, PT, R5, 0x7ffffe21, PT ;  /* 0x7ffffe210500780c */ /* 0x000fe20003fc6070 */
[----:B------:R-:W-:Y:S01]  /*26310*/  VIADD R5, R190, 0xfffffe82 ;  /* 0xfffffe82be057836 */ /* 0x000fe20000000000 */
[----:B------:R-:W3:Y:S01]  /*26320*/  LDC R7, c[0x0][0x230] ;  /* 0x00008c00ff077b82 */ /* 0x000ee20000000800 */
[----:B-1----:R-:W-:-:S02]  /*26330*/  IMAD.WIDE R10, R0, 0x4, R196 ;  /* 0x00000004000a7825 */ /* 0x002fc400078e02c4 */
[----:B------:R-:W3:Y:S04]  /*26340*/  LDL.LU.64 R196, [R1+0xa38] ;  /* 0x000a380001c47983 */ /* 0x000ee80000300a00 */
[----:B------:R1:W-:Y:S01]  /*26350*/  STL.64 [R1+0xb68], R10 ;  /* 0x000b680a01007387 */ /* 0x0003e20000100a00 */
[----:B--2---:R-:W-:-:S03]  /*26360*/  IMAD.WIDE R2, R0, 0x4, R194 ;  /* 0x0000000400027825 */ /* 0x004fc600078e02c2 */
[----:B------:R-:W2:Y:S04]  /*26370*/  LDL.LU.64 R198, [R1+0xa30] ;  /* 0x000a300001c67983 */ /* 0x000ea80000300a00 */
[----:B------:R1:W-:Y:S04]  /*26380*/  STL.64 [R1+0xb60], R2 ;  /* 0x000b600201007387 */ /* 0x0003e80000100a00 */
[----:B------:R-:W2:Y:S04]  /*26390*/  LDL.LU.64 R190, [R1+0xa28] ;  /* 0x000a280001be7983 */ /* 0x000ea80000300a00 */
[----:B------:R-:W2:Y:S01]  /*263a0*/  LDL.LU.64 R194, [R1+0xa20] ;  /* 0x000a200001c27983 */ /* 0x000ea20000300a00 */
[----:B------:R-:W-:Y:S01]  /*263b0*/  IMAD.WIDE R206, R0, 0x4, R192 ;  /* 0x0000000400ce7825 */ /* 0x000fe200078e02c0 */
[----:B------:R-:W1:Y:S02]  /*263c0*/  S2R R203, SR_TID.X ;  /* 0x0000000000cb7919 */ /* 0x000e640000002100 */
[----:B------:R-:W2:Y:S01]  /*263d0*/  LDL.LU.64 R192, [R1+0xa18] ;  /* 0x000a180001c07983 */ /* 0x000ea20000300a00 */
[----:B----4-:R-:W-:-:S03]  /*263e0*/  VIADD R6, R6, 0xfffffea3 ;  /* 0xfffffea306067836 */ /* 0x010fc60000000000 */
[----:B------:R1:W-:Y:S02]  /*263f0*/  LDGSTS.E [R246+0x4008], desc[UR52][R10.64], !P2 ;  /* 0x040080000af67fae */ /* 0x0003e4000d121874 */
[----:B------:R-:W-:Y:S02]  /*26400*/  ISETP.GE.U32.AND P0, PT, R6, 0x7ffffe24, PT ;  /* 0x7ffffe240600780c */ /* 0x000fe40003f06070 */
[----:B------:R-:W4:Y:S01]  /*26410*/  LDC R6, c[0x0][0x230] ;  /* 0x00008c00ff067b82 */ /* 0x000f220000000800 */
[----:B------:R1:W-:Y:S07]  /*26420*/  LDGSTS.E [R246+0x400c], desc[UR52][R2.64], !P4 ;  /* 0x0400c00002f67fae */ /* 0x0003ee000e121874 */
[----:B-1----:R-:W1:Y:S03]  /*26430*/  LDC R11, c[0x0][0x230] ;  /* 0x00008c00ff0b7b82 */ /* 0x002e660000000800 */
[----:B------:R-:W-:Y:S05]  /*26440*/  LDGSTS.E [R246+0x8000], desc[UR52][R206.64], !P0 ;  /* 0x08000000cef67fae */ /* 0x000fea000c121874 */
[----:B------:R-:W2:Y:S01]  /*26450*/  LDC R3, c[0x0][0x230] ;  /* 0x00008c00ff037b82 */ /* 0x000ea20000000800 */
[----:B------:R-:W-:-:S02]  /*26460*/  LOP3.LUT R203, R203, 0x7f, RZ, 0xc0, !PT ;  /* 0x0000007fcbcb7812 */ /* 0x000fc400078ec0ff */
[----:B----4-:R-:W-:-:S05]  /*26470*/  IADD3 R6, R6, -0x180, RZ ;  /* 0xfffffe8006067810 */ /* 0x010fca0007ffe0ff */
[----:B------:R-:W4:Y:S01]  /*26480*/  LDC R2, c[0x0][0x230] ;  /* 0x00008c00ff027b82 */ /* 0x000f220000000800 */
[----:B------:R-:W-:-:S07]  /*26490*/  ISETP.GE.AND P0, PT, R203, R6, PT ;  /* 0x00000006cb00720c */ /* 0x000fce0003f06270 */
[----:B------:R-:W1:Y:S01]  /*264a0*/  LDC R203, c[0x0][0x230] ;  /* 0x00008c00ffcb7b82 */ /* 0x000e620000000800 */
[----:B------:R-:W-:Y:S01]  /*264b0*/  IMAD.WIDE R204, R0, 0x4, R204 ;  /* 0x0000000400cc7825 */ /* 0x000fe200078e02cc */
[----:B------:R-:W-:-:S03]  /*264c0*/  ISETP.GE.U32.AND P2, PT, R9, 0x7ffffe04, PT ;  /* 0x7ffffe040900780c */ /* 0x000fc60003f46070 */
[----:B---3--:R-:W-:Y:S01]  /*264d0*/  IMAD.WIDE R200, R0, 0x4, R200 ;  /* 0x0000000400c87825 */ /* 0x008fe200078e02c8 */
[----:B------:R-:W-:Y:S01]  /*264e0*/  ISETP.GE.U32.AND P4, PT, R5, 0x7ffffe03, PT ;  /* 0x7ffffe030500780c */ /* 0x000fe20003f86070 */
[----:B------:R-:W-:Y:S02]  /*264f0*/  LDGSTS.E [R246+0x8004], desc[UR52][R204.64], !P5 ;  /* 0x08004000ccf67fae */ /* 0x000fe4000e921874 */
[----:B------:R-:W-:Y:S01]  /*26500*/  VIADD R8, R8, 0xfffffe81 ;  /* 0xfffffe8108087836 */ /* 0x000fe20000000000 */
[----:B------:R-:W-:Y:S01]  /*26510*/  SEL R5, RZ, 0x4, P0 ;  /* 0x00000004ff057807 */ /* 0x000fe20000000000 */
[----:B------:R-:W-:Y:S01]  /*26520*/  LDGSTS.E [R246+0x8008], desc[UR52][R200.64], !P1 ;  /* 0x08008000c8f67fae */ /* 0x000fe2000c921874 */
[----:B------:R-:W-:Y:S01]  /*26530*/  VIADD R7, R7, 0xfffffe7f ;  /* 0xfffffe7f07077836 */ /* 0x000fe20000000000 */
[----:B------:R-:W3:Y:S01]  /*26540*/  LDC R10, c[0x0][0x230] ;  /* 0x00008c00ff0a7b82 */ /* 0x000ee20000000800 */
[----:B------:R-:W-:Y:S01]  /*26550*/  ISETP.GE.U32.AND P1, PT, R8, 0x7ffffe02, PT ;  /* 0x7ffffe020800780c */ /* 0x000fe20003f26070 */
[----:B------:R-:W-:Y:S01]  /*26560*/  STL.64 [R1+0xa58], R206 ;  /* 0x000a58ce01007387 */ /* 0x000fe20000100a00 */
[----:B-1----:R-:W-:-:S05]  /*26570*/  VIADD R203, R203, 0x7f ;  /* 0x0000007fcbcb7836 */ /* 0x002fca0000000000 */
[----:B------:R-:W-:Y:S01]  /*26580*/  ISETP.GT.AND P5, PT, R203, 0x1ff, PT ;  /* 0x000001ffcb00780c */ /* 0x000fe20003fa4270 */
[----:B------:R1:W-:Y:S03]  /*26590*/  STL.64 [R1+0xaf8], R204 ;  /* 0x000af8cc01007387 */ /* 0x0003e60000100a00 */
[----:B------:R-:W-:Y:S01]  /*265a0*/  SEL R5, R5, RZ, P5 ;  /* 0x000000ff05057207 */ /* 0x000fe20002800000 */
[----:B------:R-:W-:Y:S03]  /*265b0*/  STL.64 [R1+0xaf0], R200 ;  /* 0x000af0c801007387 */ /* 0x000fe60000100a00 */
[----:B------:R-:W-:Y:S02]  /*265c0*/  ISETP.NE.U32.AND P5, PT, R5, RZ, PT ;  /* 0x000000ff0500720c */ /* 0x000fe40003fa5070 */
[----:B------:R-:W-:Y:S01]  /*265d0*/  IADD3 R5, R11, -0x182, RZ ;  /* 0xfffffe7e0b057810 */ /* 0x000fe20007ffe0ff */
[----:B------:R-:W-:-:S05]  /*265e0*/  IMAD.WIDE R196, R0, 0x4, R196 ;  /* 0x0000000400c47825 */ /* 0x000fca00078e02c4 */
[----:B------:R-:W-:Y:S01]  /*265f0*/  STL.64 [R1+0xae8], R196 ;  /* 0x000ae8c401007387 */ /* 0x000fe20000100a00 */
[----:B--2---:R-:W-:-:S03]  /*26600*/  IMAD.WIDE R8, R0, 0x4, R198 ;  /* 0x0000000400087825 */ /* 0x004fc600078e02c6 */
[----:B------:R-:W-:Y:S01]  /*26610*/  LDGSTS.E [R246+0x800c], desc[UR52][R196.64], !P6 ;  /* 0x0800c000c4f67fae */ /* 0x000fe2000f121874 */
[----:B------:R-:W-:-:S03]  /*26620*/  IMAD.WIDE R190, R0, 0x4, R190 ;  /* 0x0000000400be7825 */ /* 0x000fc600078e02be */
[----:B------:R2:W-:Y:S04]  /*26630*/  STL.64 [R1+0xac0], R8 ;  /* 0x000ac00801007387 */ /* 0x0005e80000100a00 */
[----:B------:R3:W-:Y:S01]  /*26640*/  STL.64 [R1+0xab8], R190 ;  /* 0x000ab8be01007387 */ /* 0x0007e20000100a00 */
[----:B------:R-:W-:-:S03]  /*26650*/  ISETP.GE.U32.AND P6, PT, R7, 0x7ffffe00, PT ;  /* 0x7ffffe000700780c */ /* 0x000fc60003fc6070 */
[----:B-1----:R-:W3:Y:S01]  /*26660*/  LDL.LU.64 R204, [R1+0xa10] ;  /* 0x000a100001cc7983 */ /* 0x002ee20000300a00 */
[----:B----4-:R-:W-:-:S03]  /*26670*/  VIADD R7, R2, 0xfffffe7c ;  /* 0xfffffe7c02077836 */ /* 0x010fc60000000000 */
[----:B------:R2:W-:Y:S01]  /*26680*/  LDGSTS.E [R246+0xc000], desc[UR52][R8.64], !P2 ;  /* 0x0c00000008f67fae */ /* 0x0005e2000d121874 */
[----:B------:R-:W-:Y:S01]  /*26690*/  ISETP.GE.U32.AND P2, PT, R5, 0x7ffffdff, PT ;  /* 0x7ffffdff0500780c */ /* 0x000fe20003f46070 */
[----:B------:R-:W-:Y:S02]  /*266a0*/  VIADD R5, R3, 0xfffffe7d ;  /* 0xfffffe7d03057836 */ /* 0x000fe40000000000 */
[----:B------:R-:W4:Y:S01]  /*266b0*/  LDL.LU.64 R202, [R1+0xa08] ;  /* 0x000a080001ca7983 */ /* 0x000f220000300a00 */
[----:B------:R-:W-:-:S03]  /*266c0*/  IMAD.WIDE R2, R0, 0x4, R192 ;  /* 0x0000000400027825 */ /* 0x000fc600078e02c0 */
[----:B------:R-:W-:Y:S01]  /*266d0*/  LDGSTS.E [R246+0xc004], desc[UR52][R190.64], !P4 ;  /* 0x0c004000bef67fae */ /* 0x000fe2000e121874 */
[----:B--2---:R-:W-:-:S05]  /*266e0*/  IMAD.WIDE R8, R0, 0x4, R194 ;  /* 0x0000000400087825 */ /* 0x004fca00078e02c2 */
[----:B------:R-:W-:Y:S04]  /*266f0*/  STL.64 [R1+0xab0], R8 ;  /* 0x000ab00801007387 */ /* 0x000fe80000100a00 */
[----:B------:R1:W-:Y:S04]  /*26700*/  STL.64 [R1+0xaa8], R2 ;  /* 0x000aa80201007387 */ /* 0x0003e80000100a00 */
[----:B---3--:R-:W2:Y:S04]  /*26710*/  LDL.LU.64 R190, [R1+0xa00] ;  /* 0x000a000001be7983 */ /* 0x008ea80000300a00 */
[----:B------:R-:W3:Y:S04]  /*26720*/  LDL.LU.64 R200, [R1+0x9f8] ;  /* 0x0009f80001c87983 */ /* 0x000ee80000300a00 */
[----:B------:R-:W3:Y:S04]  /*26730*/  LDL.LU.64 R198, [R1+0x9f0] ;  /* 0x0009f00001c67983 */ /* 0x000ee80000300a00 */
[----:B------:R-:W3:Y:S04]  /*26740*/  LDL.LU.64 R242, [R1+0x9e8] ;  /* 0x0009e80001f27983 */ /* 0x000ee80000300a00 */
[----:B------:R-:W3:Y:S04]  /*26750*/  LDL.LU.64 R196, [R1+0x9e0] ;  /* 0x0009e00001c47983 */ /* 0x000ee80000300a00 */
[----:B------:R-:W3:Y:S01]  /*26760*/  LDL.LU.64 R194, [R1+0x9d8] ;  /* 0x0009d80001c27983 */ /* 0x000ee20000300a00 */
[----:B------:R-:W-:-:S02]  /*26770*/  ISETP.GE.U32.AND P0, PT, R6, 0x7ffffe01, PT ;  /* 0x7ffffe010600780c */ /* 0x000fc40003f06070 */
[----:B------:R-:W1:Y:S01]  /*26780*/  LDC R6, c[0x0][0x230] ;  /* 0x00008c00ff067b82 */ /* 0x000e620000000800 */
[----:B------:R-:W-:Y:S04]  /*26790*/  STL.64 [R1+0x1aa0], R246 ;  /* 0x001aa0f601007387 */ /* 0x000fe80000100a00 */
[----:B------:R-:W3:Y:S04]  /*267a0*/  LDL.LU.64 R218, [R1+0x9d0] ;  /* 0x0009d00001da7983 */ /* 0x000ee80000300a00 */
[----:B------:R-:W3:Y:S04]  /*267b0*/  LDL.LU.64 R216, [R1+0x9c8] ;  /* 0x0009c80001d87983 */ /* 0x000ee80000300a00 */
[----:B------:R-:W3:Y:S04]  /*267c0*/  LDL.LU.64 R214, [R1+0x9c0] ;  /* 0x0009c00001d67983 */ /* 0x000ee80000300a00 */
[----:B------:R-:W3:Y:S01]  /*267d0*/  LDL.LU.64 R212, [R1+0x9b8] ;  /* 0x0009b80001d47983 */ /* 0x000ee20000300a00 */
[----:B------:R-:W-:-:S03]  /*267e0*/  ISETP.GE.U32.AND P4, PT, R5, 0x7ffffdfe, PT ;  /* 0x7ffffdfe0500780c */ /* 0x000fc60003f86070 */
[----:B------:R-:W3:Y:S01]  /*267f0*/  LDL.LU.64 R192, [R1+0x9b0] ;  /* 0x0009b00001c07983 */ /* 0x000ee20000300a00 */
[----:B------:R-:W-:-:S03]  /*26800*/  VIADD R5, R10, 0xfffffe5f ;  /* 0xfffffe5f0a057836 */ /* 0x000fc60000000000 */
[----:B------:R4:W-:Y:S04]  /*26810*/  LDGSTS.E [R246+0xc008], desc[UR52][R8.64], !P1 ;  /* 0x0c00800008f67fae */ /* 0x0009e8000c921874 */
[----:B------:R-:W3:Y:S04]  /*26820*/  LDL.LU.64 R210, [R1+0x9a8] ;  /* 0x0009a80001d27983 */ /* 0x000ee80000300a00 */
[----:B------:R3:W-:Y:S04]  /*26830*/  LDGSTS.E [R246+0xc00c], desc[UR52][R2.64], !P0 ;  /* 0x0c00c00002f67fae */ /* 0x0007e8000c121874 */
[----:B------:R-:W3:Y:S01]  /*26840*/  LDL.LU.64 R10, [R1+0x9a0] ;  /* 0x0009a000010a7983 */ /* 0x000ee20000300a00 */
[----:B------:R-:W-:-:S02]  /*26850*/  ISETP.GE.U32.AND P0, PT, R5, 0x7ffffde0, PT ;  /* 0x7ffffde00500780c */ /* 0x000fc40003f06070 */
[----:B------:R-:W-:Y:S01]  /*26860*/  ISETP.GE.U32.AND P1, PT, R7, 0x7ffffdfd, PT ;  /* 0x7ffffdfd0700780c */ /* 0x000fe20003f26070 */
[----:B------:R-:W-:Y:S01]  /*26870*/  IMAD.WIDE R236, R4, 0x4, R236 ;  /* 0x0000000404ec7825 */ /* 0x000fe200078e02ec */
[----:B------:R-:W0:Y:S04]  /*26880*/  LDGDEPBAR ;  /* 0x00000000000079af */ /* 0x000e280000000000 */
[----:B-1----:R-:W3:Y:S04]  /*26890*/  LDL.LU.64 R2, [R1+0x998] ;  /* 0x0009980001027983 */ /* 0x002ee80000300a00 */
[----:B------:R-:W3:Y:S04]  /*268a0*/  LDL.LU.64 R208, [R1+0x990] ;  /* 0x0009900001d07983 */ /* 0x000ee80000300a00 */
[----:B------:R-:W3:Y:S01]  /*268b0*/  LDL.LU.64 R206, [R1+0x988] ;  /* 0x0009880001ce7983 */ /* 0x000ee20000300a00 */
[----:B------:R-:W-:-:S03]  /*268c0*/  IADD3 R5, R6, -0x1a2, RZ ;  /* 0xfffffe5e06057810 */ /* 0x000fc60007ffe0ff */
[----:B------:R-:W3:Y:S01]  /*268d0*/  LDL.LU.64 R6, [R1+0x980] ;  /* 0x0009800001067983 */ /* 0x000ee20000300a00 */
[----:B------:R-:W-:-:S05]  /*268e0*/  IMAD.WIDE R204, R4, 0x4, R204 ;  /* 0x0000000404cc7825 */ /* 0x000fca00078e02cc */
[----:B------:R1:W-:Y:S01]  /*268f0*/  STL.64 [R1+0xaa0], R204 ;  /* 0x000aa0cc01007387 */ /* 0x0003e20000100a00 */
[----:B----4-:R-:W-:-:S03]  /*26900*/  IMAD.WIDE R8, R4, 0x4, R202 ;  /* 0x0000000404087825 */ /* 0x010fc600078e02ca */
[----:B-1----:R-:W4:Y:S04]  /*26910*/  LDL.LU.64 R204, [R1+0x978] ;  /* 0x0009780001cc7983 */ /* 0x002f280000300a00 */
[----:B------:R1:W-:Y:S01]  /*26920*/  STL.64 [R1+0xa98], R8 ;  /* 0x000a980801007387 */ /* 0x0003e20000100a00 */
[----:B--2---:R-:W-:-:S03]  /*26930*/  IMAD.WIDE R202, R4, 0x4, R190 ;  /* 0x0000000404ca7825 */ /* 0x004fc600078e02be */
[----:B-1----:R-:W2:Y:S04]  /*26940*/  LDL.LU.64 R8, [R1+0x970] ;  /* 0x0009700001087983 */ /* 0x002ea80000300a00 */
[----:B------:R-:W2:Y:S01]  /*26950*/  LDL.LU.64 R190, [R1+0x968] ;  /* 0x0009680001be7983 */ /* 0x000ea20000300a00 */
[----:B---3--:R-:W-:-:S03]  /*26960*/  IMAD.WIDE R200, R4, 0x4, R200 ;  /* 0x0000000404c87825 */ /* 0x008fc600078e02c8 */
[----:B------:R1:W-:Y:S01]  /*26970*/  STL.64 [R1+0xa90], R202 ;  /* 0x000a90ca01007387 */ /* 0x0003e20000100a00 */
[----:B------:R-:W-:-:S03]  /*26980*/  IMAD.WIDE R244, R4, 0x4, R198 ;  /* 0x0000000404f47825 */ /* 0x000fc600078e02c6 */
[----:B-1----:R-:W3:Y:S04]  /*26990*/  LDL.LU.64 R202, [R1+0x960] ;  /* 0x0009600001ca7983 */ /* 0x002ee80000300a00 */
[----:B------:R1:W-:Y:S04]  /*269a0*/  STL.64 [R1+0xa88], R200 ;  /* 0x000a88c801007387 */ /* 0x0003e80000100a00 */
[----:B-1----:R-:W3:Y:S04]  /*269b0*/  LDL.LU.64 R200, [R1+0x958] ;  /* 0x0009580001c87983 */ /* 0x002ee80000300a00 */
[----:B------:R-:W3:Y:S04]  /*269c0*/  LDL.LU.64 R198, [R1+0x950] ;  /* 0x0009500001c67983 */ /* 0x000ee80000300a00 */
[----:B------:R1:W-:Y:S02]  /*269d0*/  STL.64 [R1+0xa80], R244 ;  /* 0x000a80f401007387 */ /* 0x0003e40000100a00 */
[----:B-1----:R-:W-:-:S04]  /*269e0*/  IMAD.WIDE R244, R4, 0x4, R242 ;  /* 0x0000000404f47825 */ /* 0x002fc800078e02f2 */
[C---:B------:R-:W-:Y:S02]  /*269f0*/  IMAD.WIDE R242, R4.reuse, 0x4, R196 ;  /* 0x0000000404f27825 */ /* 0x040fe400078e02c4 */
[----:B------:R-:W3:Y:S04]  /*26a00*/  LDL.LU.64 R196, [R1+0x948] ;  /* 0x0009480001c47983 */ /* 0x000ee80000300a00 */
[----:B------:R1:W-:Y:S04]  /*26a10*/  STL.64 [R1+0xa78], R244 ;  /* 0x000a78f401007387 */ /* 0x0003e80000100a00 */
[----:B------:R1:W-:Y:S02]  /*26a20*/  STL.64 [R1+0xa70], R242 ;  /* 0x000a70f201007387 */ /* 0x0003e40000100a00 */
[----:B-1----:R-:W-:-:S02]  /*26a30*/  IMAD.WIDE R244, R4, 0x4, R194 ;  /* 0x0000000404f47825 */ /* 0x002fc400078e02c2 */
[----:B------:R-:W3:Y:S04]  /*26a40*/  LDL.LU.64 R242, [R1+0x940] ;  /* 0x0009400001f27983 */ /* 0x000ee80000300a00 */
[----:B------:R-:W3:Y:S04]  /*26a50*/  LDL.LU.64 R194, [R1+0x938] ;  /* 0x0009380001c27983 */ /* 0x000ee80000300a00 */
[----:B------:R1:W-:Y:S01]  /*26a60*/  STL.64 [R1+0xa68], R244 ;  /* 0x000a68f401007387 */ /* 0x0003e20000100a00 */
[----:B------:R-:W-:-:S04]  /*26a70*/  IMAD.WIDE R212, R4, 0x4, R212 ;  /* 0x0000000404d47825 */ /* 0x000fc800078e02d4 */
[----:B-1----:R-:W-:-:S04]  /*26a80*/  IMAD.WIDE R244, R4, 0x4, R218 ;  /* 0x0000000404f47825 */ /* 0x002fc800078e02da */
[C---:B------:R-:W-:Y:S01]  /*26a90*/  IMAD.WIDE R218, R4.reuse, 0x4, R216 ;  /* 0x0000000404da7825 */ /* 0x040fe200078e02d8 */
[----:B------:R-:W-:Y:S03]  /*26aa0*/  STL.64 [R1+0xa60], R244 ;  /* 0x000a60f401007387 */ /* 0x000fe60000100a00 */
[C---:B------:R-:W-:Y:S01]  /*26ab0*/  IMAD.WIDE R216, R4.reuse, 0x4, R214 ;  /* 0x0000000404d87825 */ /* 0x040fe200078e02d6 */
[----:B------:R-:W-:Y:S03]  /*26ac0*/  STL.64 [R1+0xa50], R218 ;  /* 0x000a50da01007387 */ /* 0x000fe60000100a00 */
[C---:B------:R-:W-:Y:S01]  /*26ad0*/  IMAD.WIDE R214, R4.reuse, 0x4, R192 ;  /* 0x0000000404d67825 */ /* 0x040fe200078e02c0 */
[----:B------:R-:W-:Y:S04]  /*26ae0*/  STL.64 [R1+0xa48], R216 ;  /* 0x000a48d801007387 */ /* 0x000fe80000100a00 */
[----:B------:R-:W3:Y:S04]  /*26af0*/  LDL.LU.64 R192, [R1+0x930] ;  /* 0x0009300001c07983 */ /* 0x000ee80000300a00 */
[----:B------:R1:W-:Y:S01]  /*26b00*/  STL.64 [R1+0xa40], R212 ;  /* 0x000a40d401007387 */ /* 0x0003e20000100a00 */
[----:B------:R-:W-:-:S03]  /*26b10*/  IMAD.WIDE R206, R4, 0x4, R206 ;  /* 0x0000000404ce7825 */ /* 0x000fc600078e02ce */
[----:B------:R-:W-:Y:S01]  /*26b20*/  STL.64 [R1+0xa38], R214 ;  /* 0x000a38d601007387 */ /* 0x000fe20000100a00 */
[----:B-1----:R-:W-:-:S04]  /*26b30*/  IMAD.WIDE R212, R4, 0x4, R210 ;  /* 0x0000000404d47825 */ /* 0x002fc800078e02d2 */
[C---:B------:R-:W-:Y:S01]  /*26b40*/  IMAD.WIDE R210, R4.reuse, 0x4, R10 ;  /* 0x0000000404d27825 */ /* 0x040fe200078e020a */
[----:B------:R-:W-:Y:S03]  /*26b50*/  STL.64 [R1+0xa30], R212 ;  /* 0x000a30d401007387 */ /* 0x000fe60000100a00 */
[C---:B------:R-:W-:Y:S01]  /*26b60*/  IMAD.WIDE R10, R4.reuse, 0x4, R2 ;  /* 0x00000004040a7825 */ /* 0x040fe200078e0202 */
[----:B------:R-:W-:Y:S03]  /*26b70*/  STL.64 [R1+0xa28], R210 ;  /* 0x000a28d201007387 */ /* 0x000fe60000100a00 */
[C---:B------:R-:W-:Y:S01]  /*26b80*/  IMAD.WIDE R2, R4.reuse, 0x4, R208 ;  /* 0x0000000404027825 */ /* 0x040fe200078e02d0 */
[----:B------:R1:W-:Y:S04]  /*26b90*/  STL.64 [R1+0xa20], R10 ;  /* 0x000a200a01007387 */ /* 0x0003e80000100a00 */
[----:B-1----:R-:W3:Y:S04]  /*26ba0*/  LDL.LU.64 R10, [R1+0x928] ;  /* 0x00092800010a7983 */ /* 0x002ee80000300a00 */
[----:B------:R1:W-:Y:S04]  /*26bb0*/  STL.64 [R1+0xa18], R2 ;  /* 0x000a180201007387 */ /* 0x0003e80000100a00 */
[----:B-1----:R-:W3:Y:S04]  /*26bc0*/  LDL.LU.64 R2, [R1+0x920] ;  /* 0x0009200001027983 */ /* 0x002ee80000300a00 */
[----:B------:R1:W-:Y:S04]  /*26bd0*/  STL.64 [R1+0xa10], R206 ;  /* 0x000a10ce01007387 */ /* 0x0003e80000100a00 */
[----:B------:R-:W3:Y:S01]  /*26be0*/  LDL.LU.64 R208, [R1+0x918] ;  /* 0x0009180001d07983 */ /* 0x000ee20000300a00 */
[----:B------:R-:W-:-:S03]  /*26bf0*/  IMAD.WIDE R6, R4, 0x4, R6 ;  /* 0x0000000404067825 */ /* 0x000fc600078e0206 */
[----:B-1----:R-:W3:Y:S01]  /*26c00*/  LDL.LU.64 R206, [R1+0x910] ;  /* 0x0009100001ce7983 */ /* 0x002ee20000300a00 */
[----:B----4-:R-:W-:-:S03]  /*26c10*/  IMAD.WIDE R210, R4, 0x4, R204 ;  /* 0x0000000404d27825 */ /* 0x010fc600078e02cc */
[----:B------:R-:W4:Y:S04]  /*26c20*/  LDL.LU.64 R204, [R1+0x908] ;  /* 0x0009080001cc7983 */ /* 0x000f280000300a00 */
[----:B------:R2:W-:Y:S04]  /*26c30*/  STL.64 [R1+0xa08], R6 ;  /* 0x000a080601007387 */ /* 0x0005e80000100a00 */
[----:B------:R-:W-:Y:S01]  /*26c40*/  STL.64 [R1+0xa00], R210 ;  /* 0x000a00d201007387 */ /* 0x000fe20000100a00 */
[----:B--2---:R-:W-:-:S04]  /*26c50*/  IMAD.WIDE R6, R4, 0x4, R8 ;  /* 0x0000000404067825 */ /* 0x004fc800078e0208 */
[C---:B------:R-:W-:Y:S02]  /*26c60*/  IMAD.WIDE R8, R4.reuse, 0x4, R190 ;  /* 0x0000000404087825 */ /* 0x040fe400078e02be */
[----:B------:R-:W2:Y:S04]  /*26c70*/  LDL.LU.64 R190, [R1+0x900] ;  /* 0x0009000001be7983 */ /* 0x000ea80000300a00 */
[----:B------:R3:W-:Y:S04]  /*26c80*/  STL.64 [R1+0x9f8], R6 ;  /* 0x0009f80601007387 */ /* 0x0007e80000100a00 */
[----:B------:R1:W-:Y:S01]  /*26c90*/  STL.64 [R1+0x9f0], R8 ;  /* 0x0009f00801007387 */ /* 0x0003e20000100a00 */
[----:B---3--:R-:W-:-:S03]  /*26ca0*/  IMAD.WIDE R6, R4, 0x4, R202 ;  /* 0x0000000404067825 */ /* 0x008fc600078e02ca */
[----:B------:R-:W3:Y:S04]  /*26cb0*/  LDL.LU.64 R202, [R1+0x8f8] ;  /* 0x0008f80001ca7983 */ /* 0x000ee80000300a00 */
[----:B------:R1:W-:Y:S02]  /*26cc0*/  STL.64 [R1+0x9e8], R6 ;  /* 0x0009e80601007387 */ /* 0x0003e40000100a00 */
[C---:B-1----:R-:W-:Y:S02]  /*26cd0*/  IMAD.WIDE R8, R4.reuse, 0x4, R200 ;  /* 0x0000000404087825 */ /* 0x042fe400078e02c8 */
[----:B------:R-:W3:Y:S02]  /*26ce0*/  LDL.LU.64 R200, [R1+0x8f0] ;  /* 0x0008f00001c87983 */ /* 0x000ee40000300a00 */
[----:B------:R-:W-:-:S02]  /*26cf0*/  IMAD.WIDE R6, R4, 0x4, R198 ;  /* 0x0000000404067825 */ /* 0x000fc400078e02c6 */
[----:B------:R-:W-:Y:S04]  /*26d00*/  STL.64 [R1+0x9e0], R8 ;  /* 0x0009e00801007387 */ /* 0x000fe80000100a00 */
[----:B------:R-:W3:Y:S04]  /*26d10*/  LDL.LU.64 R198, [R1+0x8e8] ;  /* 0x0008e80001c67983 */ /* 0x000ee80000300a00 */
[----:B------:R1:W-:Y:S02]  /*26d20*/  STL.64 [R1+0x9d8], R6 ;  /* 0x0009d80601007387 */ /* 0x0003e40000100a00 */
[----:B-1----:R-:W-:-:S02]  /*26d30*/  IMAD.WIDE R6, R4, 0x4, R196 ;  /* 0x0000000404067825 */ /* 0x002fc400078e02c4 */
[----:B------:R-:W3:Y:S04]  /*26d40*/  LDL.LU.64 R196, [R1+0x8e0] ;  /* 0x0008e00001c47983 */ /* 0x000ee80000300a00 */
[----:B------:R1:W-:Y:S04]  /*26d50*/  STL.64 [R1+0x9d0], R6 ;  /* 0x0009d00601007387 */ /* 0x0003e80000100a00 */
[----:B------:R-:W3:Y:S01]  /*26d60*/  LDL.LU.64 R218, [R1+0x8d8] ;  /* 0x0008d80001da7983 */ /* 0x000ee20000300a00 */
[----:B------:R-:W-:-:S04]  /*26d70*/  IMAD.WIDE R8, R4, 0x4, R242 ;  /* 0x0000000404087825 */ /* 0x000fc800078e02f2 */
[C---:B-1----:R-:W-:Y:S01]  /*26d80*/  IMAD.WIDE R6, R4.reuse, 0x4, R194 ;  /* 0x0000000404067825 */ /* 0x042fe200078e02c2 */
[----:B------:R-:W-:Y:S04]  /*26d90*/  STL.64 [R1+0x9c8], R8 ;  /* 0x0009c80801007387 */ /* 0x000fe80000100a00 */
[----:B------:R-:W3:Y:S04]  /*26da0*/  LDL.LU.64 R216, [R1+0x8d0] ;  /* 0x0008d00001d87983 */ /* 0x000ee80000300a00 */
[----:B------:R1:W-:Y:S04]  /*26db0*/  STL.64 [R1+0x9c0], R6 ;  /* 0x0009c00601007387 */ /* 0x0003e80000100a00 */
[----:B------:R-:W3:Y:S04]  /*26dc0*/  LDL.LU.64 R214, [R1+0x8c8] ;  /* 0x0008c80001d67983 */ /* 0x000ee80000300a00 */
[----:B------:R-:W3:Y:S04]  /*26dd0*/  LDL.LU.64 R212, [R1+0x8c0] ;  /* 0x0008c00001d47983 */ /* 0x000ee80000300a00 */
[----:B------:R-:W3:Y:S04]  /*26de0*/  LDL.LU.64 R194, [R1+0x8b8] ;  /* 0x0008b80001c27983 */ /* 0x000ee80000300a00 */
[----:B------:R-:W3:Y:S04]  /*26df0*/  LDL.LU.64 R210, [R1+0x8b0] ;  /* 0x0008b00001d27983 */ /* 0x000ee80000300a00 */
[----:B-1----:R-:W3:Y:S01]  /*26e00*/  LDL.LU.64 R6, [R1+0x8a8] ;  /* 0x0008a80001067983 */ /* 0x002ee20000300a00 */
[----:B------:R-:W-:-:S05]  /*26e10*/  IMAD.WIDE R8, R4, 0x4, R192 ;  /* 0x0000000404087825 */ /* 0x000fca00078e02c0 */
[----:B------:R1:W-:Y:S04]  /*26e20*/  STL.64 [R1+0x9b8], R8 ;  /* 0x0009b80801007387 */ /* 0x0003e80000100a00 */
[----:B-1----:R-:W3:Y:S04]  /*26e30*/  LDL.LU.64 R8, [R1+0x8a0] ;  /* 0x0008a00001087983 */ /* 0x002ee80000300a00 */
[----:B------:R-:W3:Y:S04]  /*26e40*/  LDL.LU.64 R242, [R1+0x898] ;  /* 0x0008980001f27983 */ /* 0x000ee80000300a00 */
[----:B------:R-:W3:Y:S01]  /*26e50*/  LDL.LU.64 R192, [R1+0x890] ;  /* 0x0008900001c07983 */ /* 0x000ee20000300a00 */
[----:B------:R-:W-:-:S05]  /*26e60*/  IMAD.WIDE R244, R4, 0x4, R10 ;  /* 0x0000000404f47825 */ /* 0x000fca00078e020a */
[----:B------:R-:W-:Y:S01]  /*26e70*/  STL.64 [R1+0x9b0], R244 ;  /* 0x0009b0f401007387 */ /* 0x000fe20000100a00 */
[----:B------:R-:W-:-:S05]  /*26e80*/  IMAD.WIDE R10, R4, 0x4, R2 ;  /* 0x00000004040a7825 */ /* 0x000fca00078e0202 */
[----:B------:R1:W-:Y:S01]  /*26e90*/  STL.64 [R1+0x9a8], R10 ;  /* 0x0009a80a01007387 */ /* 0x0003e20000100a00 */
[----:B------:R-:W-:-:S03]  /*26ea0*/  IMAD.WIDE R2, R4, 0x4, R208 ;  /* 0x0000000404027825 */ /* 0x000fc600078e02d0 */
[----:B-1----:R-:W3:Y:S04]  /*26eb0*/  LDL.LU.64 R10, [R1+0x888] ;  /* 0x00088800010a7983 */ /* 0x002ee80000300a00 */
[----:B------:R1:W-:Y:S01]  /*26ec0*/  STL.64 [R1+0x9a0], R2 ;  /* 0x0009a00201007387 */ /* 0x0003e20000100a00 */
[----:B------:R-:W-:-:S03]  /*26ed0*/  IMAD.WIDE R206, R4, 0x4, R206 ;  /* 0x0000000404ce7825 */ /* 0x000fc600078e02ce */
[----:B-1----:R-:W3:Y:S04]  /*26ee0*/  LDL.LU.64 R2, [R1+0x880] ;  /* 0x0008800001027983 */ /* 0x002ee80000300a00 */
[----:B------:R1:W-:Y:S04]  /*26ef0*/  STL.64 [R1+0x998], R206 ;  /* 0x000998ce01007387 */ /* 0x0003e80000100a00 */
[----:B------:R-:W3:Y:S04]  /*26f00*/  LDL.LU.64 R208, [R1+0x878] ;  /* 0x0008780001d07983 */ /* 0x000ee80000300a00 */
[----:B-1----:R-:W3:Y:S01]  /*26f10*/  LDL.LU.64 R206, [R1+0x870] ;  /* 0x0008700001ce7983 */ /* 0x002ee20000300a00 */
[----:B----4-:R-:W-:-:S05]  /*26f20*/  IMAD.WIDE R204, R4, 0x4, R204 ;  /* 0x0000000404cc7825 */ /* 0x010fca00078e02cc */
[----:B------:R2:W-:Y:S02]  /*26f30*/  STL.64 [R1+0x990], R204 ;  /* 0x000990cc01007387 */ /* 0x0005e40000100a00 */
[C---:B--2---:R-:W-:Y:S02]  /*26f40*/  IMAD.WIDE R204, R4.reuse, 0x4, R190 ;  /* 0x0000000404cc7825 */ /* 0x044fe400078e02be */
[----:B------:R-:W2:Y:S04]  /*26f50*/  LDL.LU.64 R190, [R1+0x868] ;  /* 0x0008680001be7983 */ /* 0x000ea80000300a00 */
[----:B------:R1:W-:Y:S01]  /*26f60*/  STL.64 [R1+0x988], R204 ;  /* 0x000988cc01007387 */ /* 0x0003e20000100a00 */
[----:B---3--:R-:W-:-:S03]  /*26f70*/  IMAD.WIDE R244, R4, 0x4, R202 ;  /* 0x0000000404f47825 */ /* 0x008fc600078e02ca */
[----:B-1----:R-:W3:Y:S04]  /*26f80*/  LDL.LU.64 R204, [R1+0x858] ;  /* 0x0008580001cc7983 */ /* 0x002ee80000300a00 */
[----:B------:R-:W4:Y:S04]  /*26f90*/  LDL.LU.64 R202, [R1+0x368] ;  /* 0x0003680001ca7983 */ /* 0x000f280000300a00 */
[----:B------:R1:W-:Y:S02]  /*26fa0*/  STL.64 [R1+0x980], R244 ;  /* 0x000980f401007387 */ /* 0x0003e40000100a00 */
[----:B-1----:R-:W-:-:S02]  /*26fb0*/  IMAD.WIDE R244, R4, 0x4, R200 ;  /* 0x0000000404f47825 */ /* 0x002fc400078e02c8 */
[----:B------:R-:W4:Y:S02]  /*26fc0*/  LDL.LU.64 R200, [R1+0x360] ;  /* 0x0003600001c87983 */ /* 0x000f240000300a00 */
[C---:B------:R-:W-:Y:S02]  /*26fd0*/  IMAD.WIDE R198, R4.reuse, 0x4, R198 ;  /* 0x0000000404c67825 */ /* 0x040fe400078e02c6 */
[----:B------:R1:W-:Y:S04]  /*26fe0*/  STL.64 [R1+0x978], R244 ;  /* 0x000978f401007387 */ /* 0x0003e80000100a00 */
[----:B------:R1:W-:Y:S02]  /*26ff0*/  STL.64 [R1+0x970], R198 ;  /* 0x000970c601007387 */ /* 0x0003e40000100a00 */
[----:B-1----:R-:W-:-:S02]  /*27000*/  IMAD.WIDE R244, R4, 0x4, R196 ;  /* 0x0000000404f47825 */ /* 0x002fc400078e02c4 */
[----:B------:R-:W4:Y:S04]  /*27010*/  LDL.LU.64 R198, [R1+0x358] ;  /* 0x0003580001c67983 */ /* 0x000f280000300a00 */
[----:B------:R-:W4:Y:S04]  /*27020*/  LDL.LU.64 R196, [R1+0x350] ;  /* 0x0003500001c47983 */ /* 0x000f280000300a00 */
[----:B------:R1:W-:Y:S02]  /*27030*/  STL.64 [R1+0x968], R244 ;  /* 0x000968f401007387 */ /* 0x0003e40000100a00 */
[----:B-1----:R-:W-:-:S04]  /*27040*/  IMAD.WIDE R244, R4, 0x4, R218 ;  /* 0x0000000404f47825 */ /* 0x002fc800078e02da */
[C---:B------:R-:W-:Y:S01]  /*27050*/  IMAD.WIDE R218, R4.reuse, 0x4, R216 ;  /* 0x0000000404da7825 */ /* 0x040fe200078e02d8 */
[----:B------:R-:W-:Y:S03]  /*27060*/  STL.64 [R1+0x960], R244 ;  /* 0x000960f401007387 */ /* 0x000fe60000100a00 */
[C---:B------:R-:W-:Y:S01]  /*27070*/  IMAD.WIDE R216, R4.reuse, 0x4, R214 ;  /* 0x0000000404d87825 */ /* 0x040fe200078e02d6 */
[----:B------:R-:W-:Y:S03]  /*27080*/  STL.64 [R1+0x958], R218 ;  /* 0x000958da01007387 */ /* 0x000fe60000100a00 */
[C---:B------:R-:W-:Y:S01]  /*27090*/  IMAD.WIDE R212, R4.reuse, 0x4, R212 ;  /* 0x0000000404d47825 */ /* 0x040fe200078e02d4 */
[----:B------:R-:W-:Y:S03]  /*270a0*/  STL.64 [R1+0x950], R216 ;  /* 0x000950d801007387 */ /* 0x000fe60000100a00 */
[----:B------:R-:W-:-:S02]  /*270b0*/  IMAD.WIDE R214, R4, 0x4, R194 ;  /* 0x0000000404d67825 */ /* 0x000fc400078e02c2 */
[----:B------:R-:W4:Y:S04]  /*270c0*/  LDL.LU.64 R194, [R1+0x348] ;  /* 0x0003480001c27983 */ /* 0x000f280000300a00 */
[----:B------:R1:W-:Y:S04]  /*270d0*/  STL.64 [R1+0x948], R212 ;  /* 0x000948d401007387 */ /* 0x0003e80000100a00 */
[----:B------:R-:W-:Y:S01]  /*270e0*/  STL.64 [R1+0x940], R214 ;  /* 0x000940d601007387 */ /* 0x000fe20000100a00 */
[----:B-1----:R-:W-:-:S04]  /*270f0*/  IMAD.WIDE R212, R4, 0x4, R210 ;  /* 0x0000000404d47825 */ /* 0x002fc800078e02d2 */
[C---:B------:R-:W-:Y:S01]  /*27100*/  IMAD.WIDE R210, R4.reuse, 0x4, R6 ;  /* 0x0000000404d27825 */ /* 0x040fe200078e0206 */
[----:B------:R-:W-:Y:S03]  /*27110*/  STL.64 [R1+0x938], R212 ;  /* 0x000938d401007387 */ /* 0x000fe60000100a00 */
[C---:B------:R-:W-:Y:S01]  /*27120*/  IMAD.WIDE R6, R4.reuse, 0x4, R8 ;  /* 0x0000000404067825 */ /* 0x040fe200078e0208 */
[----:B------:R-:W-:Y:S03]  /*27130*/  STL.64 [R1+0x930], R210 ;  /* 0x000930d201007387 */ /* 0x000fe60000100a00 */
[C---:B------:R-:W-:Y:S01]  /*27140*/  IMAD.WIDE R8, R4.reuse, 0x4, R242 ;  /* 0x0000000404087825 */ /* 0x040fe200078e02f2 */
[----:B------:R1:W-:Y:S03]  /*27150*/  STL.64 [R1+0x928], R6 ;  /* 0x0009280601007387 */ /* 0x0003e60000100a00 */
[C---:B------:R-:W-:Y:S01]  /*27160*/  IMAD.WIDE R192, R4.reuse, 0x4, R192 ;  /* 0x0000000404c07825 */ /* 0x040fe200078e02c0 */
[----:B-1----:R-:W4:Y:S04]  /*27170*/  LDL.LU.64 R6, [R1+0x340] ;  /* 0x0003400001067983 */ /* 0x002f280000300a00 */
[----:B------:R1:W-:Y:S04]  /*27180*/  STL.64 [R1+0x920], R8 ;  /* 0x0009200801007387 */ /* 0x0003e80000100a00 */
[----:B-1----:R-:W4:Y:S04]  /*27190*/  LDL.LU.64 R8, [R1+0x338] ;  /* 0x0003380001087983 */ /* 0x002f280000300a00 */
[----:B------:R1:W-:Y:S04]  /*271a0*/  STL.64 [R1+0x918], R192 ;  /* 0x000918c001007387 */ /* 0x0003e80000100a00 */
[----:B------:R-:W4:Y:S04]  /*271b0*/  LDL.LU.64 R242, [R1+0x330] ;  /* 0x0003300001f27983 */ /* 0x000f280000300a00 */
[----:B-1----:R-:W4:Y:S01]  /*271c0*/  LDL.LU.64 R192, [R1+0x328] ;  /* 0x0003280001c07983 */ /* 0x002f220000300a00 */
[----:B------:R-:W-:-:S03]  /*271d0*/  IMAD.WIDE R210, R4, 0x4, R10 ;  /* 0x0000000404d27825 */ /* 0x000fc600078e020a */
[----:B------:R-:W4:Y:S04]  /*271e0*/  LDL.LU.64 R10, [R1+0x320] ;  /* 0x00032000010a7983 */ /* 0x000f280000300a00 */
[----:B------:R1:W-:Y:S01]  /*271f0*/  STL.64 [R1+0x910], R210 ;  /* 0x000910d201007387 */ /* 0x0003e20000100a00 */
[----:B------:R-:W-:-:S05]  /*27200*/  IMAD.WIDE R2, R4, 0x4, R2 ;  /* 0x0000000404027825 */ /* 0x000fca00078e0202 */
[----:B------:R1:W-:Y:S02]  /*27210*/  STL.64 [R1+0x908], R2 ;  /* 0x0009080201007387 */ /* 0x0003e40000100a00 */
[C---:B-1----:R-:W-:Y:S02]  /*27220*/  IMAD.WIDE R210, R4.reuse, 0x4, R208 ;  /* 0x0000000404d27825 */ /* 0x042fe400078e02d0 */
[----:B------:R-:W4:Y:S02]  /*27230*/  LDL.LU.64 R2, [R1+0x318] ;  /* 0x0003180001027983 */ /* 0x000f240000300a00 */
[C---:B------:R-:W-:Y:S02]  /*27240*/  IMAD.WIDE R208, R4.reuse, 0x4, R206 ;  /* 0x0000000404d07825 */ /* 0x040fe400078e02ce */
[----:B------:R-:W-:Y:S04]  /*27250*/  STL.64 [R1+0x900], R210 ;  /* 0x000900d201007387 */ /* 0x000fe80000100a00 */
[----:B------:R1:W-:Y:S01]  /*27260*/  STL.64 [R1+0x8f8], R208 ;  /* 0x0008f8d001007387 */ /* 0x0003e20000100a00 */
[----:B--2---:R-:W-:-:S03]  /*27270*/  IMAD.WIDE R206, R4, 0x4, R190 ;  /* 0x0000000404ce7825 */ /* 0x004fc600078e02be */
[----:B------:R-:W2:Y:S04]  /*27280*/  LDL.LU.64 R190, [R1+0x310] ;  /* 0x0003100001be7983 */ /* 0x000ea80000300a00 */
[----:B------:R4:W-:Y:S04]  /*27290*/  STL.64 [R1+0x8f0], R206 ;  /* 0x0008f0ce01007387 */ /* 0x0009e80000100a00 */
[----:B-1----:R-:W2:Y:S01]  /*272a0*/  LDL.LU.64 R208, [R1+0x308] ;  /* 0x0003080001d07983 */ /* 0x002ea20000300a00 */
[----:B---3--:R-:W-:-:S04]  /*272b0*/  IMAD.WIDE R204, R4, 0x4, R204 ;  /* 0x0000000404cc7825 */ /* 0x008fc800078e02cc */
[C---:B----4-:R-:W-:Y:S01]  /*272c0*/  IMAD.WIDE R202, R4.reuse, 0x4, R202 ;  /* 0x0000000404ca7825 */ /* 0x050fe200078e02ca */
[----:B------:R1:W-:Y:S04]  /*272d0*/  STL.64 [R1+0x8e8], R204 ;  /* 0x0008e8cc01007387 */ /* 0x0003e80000100a00 */
[----:B------:R-:W3:Y:S04]  /*272e0*/  LDL.LU.64 R206, [R1+0x300] ;  /* 0x0003000001ce7983 */ /* 0x000ee80000300a00 */
[----:B------:R4:W-:Y:S04]  /*272f0*/  STL.64 [R1+0x8e0], R202 ;  /* 0x0008e0ca01007387 */ /* 0x0009e80000100a00 */
[----:B-1----:R-:W3:Y:S01]  /*27300*/  LDL.LU.64 R204, [R1+0x2f8] ;  /* 0x0002f80001cc7983 */ /* 0x002ee20000300a00 */
[----:B------:R-:W-:-:S05]  /*27310*/  IMAD.WIDE R200, R4, 0x4, R200 ;  /* 0x0000000404c87825 */ /* 0x000fca00078e02c8 */
[----:B------:R1:W-:Y:S04]  /*27320*/  STL.64 [R1+0x8d8], R200 ;  /* 0x0008d8c801007387 */ /* 0x0003e80000100a00 */
[----:B------:R-:W3:Y:S01]  /*27330*/  LDL.LU.64 R218, [R1+0x2f0] ;  /* 0x0002f00001da7983 */ /* 0x000ee20000300a00 */
[----:B------:R-:W-:-:S04]  /*27340*/  IMAD.WIDE R198, R4, 0x4, R198 ;  /* 0x0000000404c67825 */ /* 0x000fc800078e02c6 */
[C---:B------:R-:W-:Y:S01]  /*27350*/  IMAD.WIDE R196, R4.reuse, 0x4, R196 ;  /* 0x0000000404c47825 */ /* 0x040fe200078e02c4 */
[----:B------:R1:W-:Y:S04]  /*27360*/  STL.64 [R1+0x8d0], R198 ;  /* 0x0008d0c601007387 */ /* 0x0003e80000100a00 */
[----:B------:R-:W3:Y:S04]  /*27370*/  LDL.LU.64 R216, [R1+0x2e8] ;  /* 0x0002e80001d87983 */ /* 0x000ee80000300a00 */
[----:B------:R1:W-:Y:S04]  /*27380*/  STL.64 [R1+0x8c8], R196 ;  /* 0x0008c8c401007387 */ /* 0x0003e80000100a00 */
[----:B------:R-:W3:Y:S04]  /*27390*/  LDL.LU.64 R214, [R1+0x2e0] ;  /* 0x0002e00001d67983 */ /* 0x000ee80000300a00 */
[----:B------:R-:W3:Y:S04]  /*273a0*/  LDL.LU.64 R212, [R1+0x2d8] ;  /* 0x0002d80001d47983 */ /* 0x000ee80000300a00 */
[----:B----4-:R-:W4:Y:S04]  /*273b0*/  LDL.LU.64 R202, [R1+0x2d0] ;  /* 0x0002d00001ca7983 */ /* 0x010f280000300a00 */
[----:B------:R-:W4:Y:S04]  /*273c0*/  LDL.LU.64 R210, [R1+0x2c8] ;  /* 0x0002c80001d27983 */ /* 0x000f280000300a00 */
[----:B-1----:R-:W4:Y:S01]  /*273d0*/  LDL.LU.64 R200, [R1+0x2c0] ;  /* 0x0002c00001c87983 */ /* 0x002f220000300a00 */
[----:B------:R-:W-:-:S05]  /*273e0*/  IMAD.WIDE R194, R4, 0x4, R194 ;  /* 0x0000000404c27825 */ /* 0x000fca00078e02c2 */
[----:B------:R1:W-:Y:S04]  /*273f0*/  STL.64 [R1+0x8c0], R194 ;  /* 0x0008c0c201007387 */ /* 0x0003e80000100a00 */
[----:B------:R-:W4:Y:S04]  /*27400*/  LDL.LU.64 R198, [R1+0x2b8] ;  /* 0x0002b80001c67983 */ /* 0x000f280000300a00 */
[----:B------:R-:W4:Y:S04]  /*27410*/  LDL.LU.64 R196, [R1+0x2b0] ;  /* 0x0002b00001c47983 */ /* 0x000f280000300a00 */
[----:B-1----:R-:W4:Y:S01]  /*27420*/  LDL.LU.64 R194, [R1+0x290] ;  /* 0x0002900001c27983 */ /* 0x002f220000300a00 */
[----:B------:R-:W-:-:S05]  /*27430*/  IMAD.WIDE R6, R4, 0x4, R6 ;  /* 0x0000000404067825 */ /* 0x000fca00078e0206 */
[----:B------:R1:W-:Y:S01]  /*27440*/  STL.64 [R1+0x8b8], R6 ;  /* 0x0008b80601007387 */ /* 0x0003e20000100a00 */
[----:B------:R-:W-:-:S05]  /*27450*/  IMAD.WIDE R244, R4, 0x4, R8 ;  /* 0x0000000404f47825 */ /* 0x000fca00078e0208 */
[----:B------:R-:W-:Y:S01]  /*27460*/  STL.64 [R1+0x8b0], R244 ;  /* 0x0008b0f401007387 */ /* 0x000fe20000100a00 */
[----:B------:R-:W-:-:S03]  /*27470*/  IMAD.WIDE R8, R4, 0x4, R242 ;  /* 0x0000000404087825 */ /* 0x000fc600078e02f2 */
[----:B------:R-:W4:Y:S01]  /*27480*/  LDL.LU.64 R242, [R1+0x240] ;  /* 0x0002400001f27983 */ /* 0x000f220000300a00 */
[----:B-1----:R-:W-:-:S03]  /*27490*/  IMAD.WIDE R6, R4, 0x4, R192 ;  /* 0x0000000404067825 */ /* 0x002fc600078e02c0 */
[----:B------:R-:W-:Y:S04]  /*274a0*/  STL.64 [R1+0x8a8], R8 ;  /* 0x0008a80801007387 */ /* 0x000fe80000100a00 */
[----:B------:R-:W4:Y:S04]  /*274b0*/  LDL.LU.64 R192, [R1+0x238] ;  /* 0x0002380001c07983 */ /* 0x000f280000300a00 */
[----:B------:R1:W-:Y:S01]  /*274c0*/  STL.64 [R1+0x8a0], R6 ;  /* 0x0008a00601007387 */ /* 0x0003e20000100a00 */
[----:B------:R-:W-:-:S03]  /*274d0*/  IMAD.WIDE R10, R4, 0x4, R10 ;  /* 0x00000004040a7825 */ /* 0x000fc600078e020a */
[----:B-1----:R-:W4:Y:S04]  /*274e0*/  LDL.LU.64 R6, [R1+0x230] ;  /* 0x0002300001067983 */ /* 0x002f280000300a00 */
[----:B------:R-:W4:Y:S04]  /*274f0*/  LDL.LU.64 R8, [R1+0x228] ;  /* 0x0002280001087983 */ /* 0x000f280000300a00 */
[----:B------:R1:W-:Y:S01]  /*27500*/  STL.64 [R1+0x898], R10 ;  /* 0x0008980a01007387 */ /* 0x0003e20000100a00 */
[----:B------:R-:W-:-:S03]  /*27510*/  IMAD.WIDE R2, R4, 0x4, R2 ;  /* 0x0000000404027825 */ /* 0x000fc600078e0202 */
[----:B-1----:R-:W4:Y:S04]  /*27520*/  LDL.LU.64 R10, [R1+0x220] ;  /* 0x00022000010a7983 */ /* 0x002f280000300a00 */
[----:B------:R1:W-:Y:S04]  /*27530*/  STL.64 [R1+0x890], R2 ;  /* 0x0008900201007387 */ /* 0x0003e80000100a00 */
[----:B-1----:R-:W4:Y:S01]  /*27540*/  LDL.LU.64 R2, [R1+0x210] ;  /* 0x0002100001027983 */ /* 0x002f220000300a00 */
[----:B--2---:R-:W-:-:S03]  /*27550*/  IMAD.WIDE R244, R4, 0x4, R190 ;  /* 0x0000000404f47825 */ /* 0x004fc600078e02be */
[----:B------:R-:W2:Y:S04]  /*27560*/  LDL.LU.64 R190, [R1+0x200] ;  /* 0x0002000001be7983 */ /* 0x000ea80000300a00 */
[----:B------:R1:W-:Y:S02]  /*27570*/  STL.64 [R1+0x888], R244 ;  /* 0x000888f401007387 */ /* 0x0003e40000100a00 */
[C---:B-1----:R-:W-:Y:S02]  /*27580*/  IMAD.WIDE R244, R4.reuse, 0x4, R208 ;  /* 0x0000000404f47825 */ /* 0x042fe400078e02d0 */
[----:B------:R-:W2:Y:S02]  /*27590*/  LDL.LU.64 R208, [R1+0x1f0] ;  /* 0x0001f00001d07983 */ /* 0x000ea40000300a00 */
[----:B---3--:R-:W-:-:S02]  /*275a0*/  IMAD.WIDE R206, R4, 0x4, R206 ;  /* 0x0000000404ce7825 */ /* 0x008fc400078e02ce */
[----:B------:R1:W-:Y:S04]  /*275b0*/  STL.64 [R1+0x880], R244 ;  /* 0x000880f401007387 */ /* 0x0003e80000100a00 */
[----:B------:R3:W-:Y:S01]  /*275c0*/  STL.64 [R1+0x878], R206 ;  /* 0x000878ce01007387 */ /* 0x0007e20000100a00 */
[----:B-1----:R-:W-:-:S03]  /*275d0*/  IMAD.WIDE R244, R4, 0x4, R204 ;  /* 0x0000000404f47825 */ /* 0x002fc600078e02cc */
[----:B---3--:R-:W3:Y:S04]  /*275e0*/  LDL.LU.64 R206, [R1+0x1e0] ;  /* 0x0001e00001ce7983 */ /* 0x008ee80000300a00 */
[----:B------:R-:W3:Y:S04]  /*275f0*/  LDL.LU.64 R204, [R1+0x1d8] ;  /* 0x0001d80001cc7983 */ /* 0x000ee80000300a00 */
        /* <DEDUP_REMOVED lines=8> */
[----:B----4-:R-:W-:-:S02]  /*27680*/  IMAD.WIDE R212, R4, 0x4, R202 ;  /* 0x0000000404d47825 */ /* 0x010fc400078e02ca */
[----:B------:R-:W4:Y:S02]  /*27690*/  LDL.LU.64 R202, [R1+0x1d0] ;  /* 0x0001d00001ca7983 */ /* 0x000f240000300a00 */
[C---:B------:R-:W-:Y:S02]  /*276a0*/  IMAD.WIDE R210, R4.reuse, 0x4, R210 ;  /* 0x0000000404d27825 */ /* 0x040fe400078e02d2 */
[----:B------:R-:W-:Y:S02]  /*276b0*/  STL.64 [R1+0x850], R214 ;  /* 0x000850d601007387 */ /* 0x000fe40000100a00 */
[C---:B------:R-:W-:Y:S02]  /*276c0*/  IMAD.WIDE R200, R4.reuse, 0x4, R200 ;  /* 0x0000000404c87825 */ /* 0x040fe400078e02c8 */
[----:B------:R-:W-:Y:S04]  /*276d0*/  STL.64 [R1+0x848], R212 ;  /* 0x000848d401007387 */ /* 0x000fe80000100a00 */
[----:B------:R-:W-:Y:S04]  /*276e0*/  STL.64 [R1+0x840], R210 ;  /* 0x000840d201007387 */ /* 0x000fe80000100a00 */
[----:B------:R1:W-:Y:S01]  /*276f0*/  STL.64 [R1+0x838], R200 ;  /* 0x000838c801007387 */ /* 0x0003e20000100a00 */
[----:B------:R-:W-:-:S04]  /*27700*/  IMAD.WIDE R198, R4, 0x4, R198 ;  /* 0x0000000404c67825 */ /* 0x000fc800078e02c6 */
[C---:B------:R-:W-:Y:S01]  /*27710*/  IMAD.WIDE R196, R4.reuse, 0x4, R196 ;  /* 0x0000000404c47825 */ /* 0x040fe200078e02c4 */
[----:B------:R1:W-:Y:S03]  /*27720*/  STL.64 [R1+0x830], R198 ;  /* 0x000830c601007387 */ /* 0x0003e60000100a00 */
[C---:B------:R-:W-:Y:S01]  /*27730*/  IMAD.WIDE R194, R4.reuse, 0x4, R194 ;  /* 0x0000000404c27825 */ /* 0x040fe200078e02c2 */
[----:B-1----:R-:W4:Y:S04]  /*27740*/  LDL.LU.64 R200, [R1+0x1c8] ;  /* 0x0001c80001c87983 */ /* 0x002f280000300a00 */
[----:B------:R1:W-:Y:S04]  /*27750*/  STL.64 [R1+0x828], R196 ;  /* 0x000828c401007387 */ /* 0x0003e80000100a00 */
[----:B------:R-:W4:Y:S04]  /*27760*/  LDL.LU.64 R198, [R1+0x1c0] ;  /* 0x0001c00001c67983 */ /* 0x000f280000300a00 */
[----:B------:R1:W-:Y:S04]  /*27770*/  STL.64 [R1+0x820], R194 ;  /* 0x000820c201007387 */ /* 0x0003e80000100a00 */
[----:B-1----:R-:W4:Y:S04]  /*27780*/  LDL.LU.64 R196, [R1+0x1b8] ;  /* 0x0001b80001c47983 */ /* 0x002f280000300a00 */
[----:B------:R-:W4:Y:S01]  /*27790*/  LDL.LU.64 R194, [R1+0x1b0] ;  /* 0x0001b00001c27983 */ /* 0x000f220000300a00 */
[----:B------:R-:W-:-:S04]  /*277a0*/  IMAD.WIDE R244, R4, 0x4, R242 ;  /* 0x0000000404f47825 */ /* 0x000fc800078e02f2 */
[C---:B------:R-:W-:Y:S02]  /*277b0*/  IMAD.WIDE R242, R4.reuse, 0x4, R192 ;  /* 0x0000000404f27825 */ /* 0x040fe400078e02c0 */
[----:B------:R-:W4:Y:S04]  /*277c0*/  LDL.LU.64 R192, [R1+0x1a0] ;  /* 0x0001a00001c07983 */ /* 0x000f280000300a00 */
[----:B------:R-:W-:Y:S01]  /*277d0*/  STL.64 [R1+0x818], R244 ;  /* 0x000818f401007387 */ /* 0x000fe20000100a00 */
[----:B------:R-:W-:-:S04]  /*277e0*/  IMAD.WIDE R210, R4, 0x4, R6 ;  /* 0x0000000404d27825 */ /* 0x000fc800078e0206 */
[C---:B------:R-:W-:Y:S01]  /*277f0*/  IMAD.WIDE R6, R4.reuse, 0x4, R8 ;  /* 0x0000000404067825 */ /* 0x040fe200078e0208 */
[----:B------:R-:W-:Y:S04]  /*27800*/  STL.64 [R1+0x808], R210 ;  /* 0x000808d201007387 */ /* 0x000fe80000100a00 */
[----:B------:R1:W-:Y:S04]  /*27810*/  STL.64 [R1+0x800], R6 ;  /* 0x0008000601007387 */ /* 0x0003e80000100a00 */
[----:B------:R-:W-:Y:S01]  /*27820*/  STL.64 [R1+0x810], R242 ;  /* 0x000810f201007387 */ /* 0x000fe20000100a00 */
[----:B------:R-:W-:-:S05]  /*27830*/  IMAD.WIDE R8, R4, 0x4, R10 ;  /* 0x0000000404087825 */ /* 0x000fca00078e020a */
[----:B------:R-:W-:Y:S04]  /*27840*/  STL.64 [R1+0x7f8], R8 ;  /* 0x0007f80801007387 */ /* 0x000fe80000100a00 */
[----:B------:R-:W4:Y:S01]  /*27850*/  LDL.LU.64 R250, [R1+0x190] ;  /* 0x0001900001fa7983 */ /* 0x000f220000300a00 */
[----:B-1----:R-:W-:-:S05]  /*27860*/  IMAD.WIDE R6, R4, 0x4, R2 ;  /* 0x0000000404067825 */ /* 0x002fca00078e0202 */
[----:B------:R3:W-:Y:S01]  /*27870*/  STL.64 [R1+0x7f0], R6 ;  /* 0x0007f00601007387 */ /* 0x0007e20000100a00 */
[----:B--2---:R-:W-:-:S03]  /*27880*/  IMAD.WIDE R2, R4, 0x4, R190 ;  /* 0x0000000404027825 */ /* 0x004fc600078e02be */
[----:B------:R-:W2:Y:S04]  /*27890*/  LDL.LU.64 R190, [R1+0x180] ;  /* 0x0001800001be7983 */ /* 0x000ea80000300a00 */
[----:B------:R1:W-:Y:S04]  /*278a0*/  STL.64 [R1+0x7e8], R2 ;  /* 0x0007e80201007387 */ /* 0x0003e80000100a00 */
[----:B------:R-:W2:Y:S04]  /*278b0*/  LDL.LU.64 R218, [R1+0x178] ;  /* 0x0001780001da7983 */ /* 0x000ea80000300a00 */
[----:B------:R-:W2:Y:S01]  /*278c0*/  LDL.LU.64 R216, [R1+0x170] ;  /* 0x0001700001d87983 */ /* 0x000ea20000300a00 */
[----:B------:R-:W-:-:S04]  /*278d0*/  IMAD.WIDE R246, R4, 0x4, R208 ;  /* 0x0000000404f67825 */ /* 0x000fc800078e02d0 */
[----:B---3--:R-:W-:-:S04]  /*278e0*/  IMAD.WIDE R6, R4, 0x4, R206 ;  /* 0x0000000404067825 */ /* 0x008fc800078e02ce */
        /* <DEDUP_REMOVED lines=8> */
[----:B------:R-:W3:Y:S01]  /*27970*/  LDL.LU.64 R210, [R1+0x140] ;  /* 0x0001400001d27983 */ /* 0x000ee20000300a00 */
[----:B----4-:R-:W-:-:S05]  /*27980*/  IMAD.WIDE R2, R4, 0x4, R202 ;  /* 0x0000000404027825 */ /* 0x010fca00078e02ca */
[----:B------:R1:W-:Y:S04]  /*27990*/  STL.64 [R1+0x7c8], R2 ;  /* 0x0007c80201007387 */ /* 0x0003e80000100a00 */
[----:B------:R-:W4:Y:S04]  /*279a0*/  LDL.LU.64 R8, [R1+0x138] ;  /* 0x0001380001087983 */ /* 0x000f280000300a00 */
[----:B------:R-:W-:Y:S04]  /*279b0*/  STL.64 [R1+0x7e0], R246 ;  /* 0x0007e0f601007387 */ /* 0x000fe80000100a00 */
[----:B------:R-:W-:Y:S01]  /*279c0*/  STL.64 [R1+0x1aa8], R246 ;  /* 0x001aa8f601007387 */ /* 0x000fe20000100a00 */
[----:B------:R-:W-:-:S04]  /*279d0*/  IMAD.WIDE R6, R4, 0x4, R200 ;  /* 0x0000000404067825 */ /* 0x000fc800078e02c8 */
[C---:B------:R-:W-:Y:S01]  /*279e0*/  IMAD.WIDE R10, R4.reuse, 0x4, R198 ;  /* 0x00000004040a7825 */ /* 0x040fe200078e02c6 */
[----:B------:R1:W-:Y:S04]  /*279f0*/  STL.64 [R1+0x7c0], R6 ;  /* 0x0007c00601007387 */ /* 0x0003e80000100a00 */
[----:B------:R1:W-:Y:S02]  /*27a00*/  STL.64 [R1+0x7b8], R10 ;  /* 0x0007b80a01007387 */ /* 0x0003e40000100a00 */
[----:B-1----:R-:W-:-:S04]  /*27a10*/  IMAD.WIDE R2, R4, 0x4, R196 ;  /* 0x0000000404027825 */ /* 0x002fc800078e02c4 */
[C---:B------:R-:W-:Y:S01]  /*27a20*/  IMAD.WIDE R6, R4.reuse, 0x4, R194 ;  /* 0x0000000404067825 */ /* 0x040fe200078e02c2 */
[----:B------:R-:W4:Y:S04]  /*27a30*/  LDL.LU.64 R10, [R1+0x130] ;  /* 0x00013000010a7983 */ /* 0x000f280000300a00 */
[----:B------:R1:W-:Y:S04]  /*27a40*/  STL.64 [R1+0x7b0], R2 ;  /* 0x0007b00201007387 */ /* 0x0003e80000100a00 */
[----:B------:R2:W-:Y:S04]  /*27a50*/  STL.64 [R1+0x1ae0], R6 ;  /* 0x001ae00601007387 */ /* 0x0005e80000100a00 */
[----:B-1----:R-:W4:Y:S04]  /*27a60*/  LDL.LU.64 R2, [R1+0x128] ;  /* 0x0001280001027983 */ /* 0x002f280000300a00 */
[----:B------:R-:W4:Y:S04]  /*27a70*/  LDL.LU.64 R202, [R1+0x120] ;  /* 0x0001200001ca7983 */ /* 0x000f280000300a00 */
[----:B------:R-:W4:Y:S04]  /*27a80*/  LDL.LU.64 R200, [R1+0x118] ;  /* 0x0001180001c87983 */ /* 0x000f280000300a00 */
[----:B------:R-:W4:Y:S04]  /*27a90*/  LDL.LU.64 R198, [R1+0x110] ;  /* 0x0001100001c67983 */ /* 0x000f280000300a00 */
[----:B------:R-:W4:Y:S04]  /*27aa0*/  LDL.LU.64 R196, [R1+0x108] ;  /* 0x0001080001c47983 */ /* 0x000f280000300a00 */
[----:B------:R-:W4:Y:S01]  /*27ab0*/  LDL.LU.64 R194, [R1+0x100] ;  /* 0x0001000001c27983 */ /* 0x000f220000300a00 */
[----:B------:R-:W-:-:S03]  /*27ac0*/  IMAD.WIDE R248, R4, 0x4, R192 ;  /* 0x0000000404f87825 */ /* 0x000fc600078e02c0 */
[----:B------:R-:W4:Y:S01]  /*27ad0*/  LDL.LU.64 R192, [R1+0xf8] ;  /* 0x0000f80001c07983 */ /* 0x000f220000300a00 */
[----:B--2---:R-:W-:-:S03]  /*27ae0*/  IMAD.WIDE R246, R4, 0x4, R190 ;  /* 0x0000000404f67825 */ /* 0x004fc600078e02be */
[----:B------:R-:W2:Y:S01]  /*27af0*/  LDL.LU.64 R190, [R1+0xf0] ;  /* 0x0000f00001be7983 */ /* 0x000ea20000300a00 */
[----:B------:R-:W-:-:S05]  /*27b00*/  IMAD.WIDE R6, R4, 0x4, R250 ;  /* 0x0000000404067825 */ /* 0x000fca00078e02fa */
[----:B------:R1:W-:Y:S04]  /*27b10*/  STL.64 [R1+0x798], R6 ;  /* 0x0007980601007387 */ /* 0x0003e80000100a00 */
[----:B------:R-:W-:Y:S04]  /*27b20*/  STL.64 [R1+0x790], R246 ;  /* 0x000790f601007387 */ /* 0x000fe80000100a00 */
[----:B------:R-:W-:Y:S01]  /*27b30*/  STL.64 [R1+0x7a0], R248 ;  /* 0x0007a0f801007387 */ /* 0x000fe20000100a00 */
[----:B-1----:R-:W-:-:S03]  /*27b40*/  IMAD.WIDE R6, R4, 0x4, R218 ;  /* 0x0000000404067825 */ /* 0x002fc600078e02da */
[----:B------:R-:W-:Y:S04]  /*27b50*/  STL.64 [R1+0x1ab0], R248 ;  /* 0x001ab0f801007387 */ /* 0x000fe80000100a00 */
[----:B------:R1:W-:Y:S02]  /*27b60*/  STL.64 [R1+0x788], R6 ;  /* 0x0007880601007387 */ /* 0x0003e40000100a00 */
[----:B-1----:R-:W-:-:S05]  /*27b70*/  IMAD.WIDE R6, R4, 0x4, R216 ;  /* 0x0000000404067825 */ /* 0x002fca00078e02d8 */
[----:B------:R1:W-:Y:S01]  /*27b80*/  STL.64 [R1+0x780], R6 ;  /* 0x0007800601007387 */ /* 0x0003e20000100a00 */
[----:B---3--:R-:W-:-:S04]  /*27b90*/  IMAD.WIDE R214, R4, 0x4, R214 ;  /* 0x0000000404d67825 */ /* 0x008fc800078e02d6 */
[C---:B------:R-:W-:Y:S01]  /*27ba0*/  IMAD.WIDE R208, R4.reuse, 0x4, R208 ;  /* 0x0000000404d07825 */ /* 0x040fe200078e02d0 */
[----:B------:R-:W-:Y:S03]  /*27bb0*/  STL.64 [R1+0x778], R214 ;  /* 0x000778d601007387 */ /* 0x000fe60000100a00 */
[C---:B-1----:R-:W-:Y:S01]  /*27bc0*/  IMAD.WIDE R6, R4.reuse, 0x4, R206 ;  /* 0x0000000404067825 */ /* 0x042fe200078e02ce */
[----:B------:R1:W-:Y:S03]  /*27bd0*/  STL.64 [R1+0x770], R208 ;  /* 0x000770d001007387 */ /* 0x0003e60000100a00 */
[----:B------:R-:W-:-:S04]  /*27be0*/  IMAD.WIDE R250, R4, 0x4, R204 ;  /* 0x0000000404fa7825 */ /* 0x000fc800078e02cc */
[----:B------:R-:W-:-:S04]  /*27bf0*/  IMAD.WIDE R212, R4, 0x4, R212 ;  /* 0x0000000404d47825 */ /* 0x000fc800078e02d4 */
[C---:B------:R-:W-:Y:S01]  /*27c00*/  IMAD.WIDE R210, R4.reuse, 0x4, R210 ;  /* 0x0000000404d27825 */ /* 0x040fe200078e02d2 */
[----:B-1----:R-:W3:Y:S04]  /*27c10*/  LDL.LU.64 R208, [R1+0xe8] ;  /* 0x0000e80001d07983 */ /* 0x002ee80000300a00 */
[----:B------:R4:W-:Y:S04]  /*27c20*/  STL.64 [R1+0x768], R6 ;  /* 0x0007680601007387 */ /* 0x0009e80000100a00 */
[----:B------:R-:W3:Y:S04]  /*27c30*/  LDL.LU.64 R206, [R1+0xe0] ;  /* 0x0000e00001ce7983 */ /* 0x000ee80000300a00 */
[----:B------:R-:W3:Y:S04]  /*27c40*/  LDL.LU.64 R204, [R1+0xd8] ;  /* 0x0000d80001cc7983 */ /* 0x000ee80000300a00 */
[----:B------:R-:W-:Y:S01]  /*27c50*/  STL.64 [R1+0x758], R212 ;  /* 0x000758d401007387 */ /* 0x000fe20000100a00 */
[----:B----4-:R-:W-:-:S03]  /*27c60*/  IMAD.WIDE R6, R4, 0x4, R8 ;  /* 0x0000000404067825 */ /* 0x010fc600078e0208 */
[----:B------:R-:W4:Y:S04]  /*27c70*/  LDL.LU.64 R216, [R1+0xd0] ;  /* 0x0000d00001d87983 */ /* 0x000f280000300a00 */
[----:B------:R1:W-:Y:S04]  /*27c80*/  STL.64 [R1+0x750], R210 ;  /* 0x000750d201007387 */ /* 0x0003e80000100a00 */
[----:B-1----:R-:W4:Y:S04]  /*27c90*/  LDL.LU.64 R210, [R1+0xc8] ;  /* 0x0000c80001d27983 */ /* 0x002f280000300a00 */
[----:B------:R1:W-:Y:S04]  /*27ca0*/  STL.64 [R1+0x748], R6 ;  /* 0x0007480601007387 */ /* 0x0003e80000100a00 */
[----:B------:R-:W-:Y:S04]  /*27cb0*/  STL.64 [R1+0x760], R250 ;  /* 0x000760fa01007387 */ /* 0x000fe80000100a00 */
[----:B------:R-:W-:Y:S04]  /*27cc0*/  STL.64 [R1+0x1ab8], R250 ;  /* 0x001ab8fa01007387 */ /* 0x000fe80000100a00 */
[----:B------:R-:W4:Y:S01]  /*27cd0*/  LDL.LU.64 R8, [R1+0xc0] ;  /* 0x0000c00001087983 */ /* 0x000f220000300a00 */
[----:B-1----:R-:W-:-:S03]  /*27ce0*/  IMAD.WIDE R6, R4, 0x4, R10 ;  /* 0x0000000404067825 */ /* 0x002fc600078e020a */
[----:B------:R-:W4:Y:S04]  /*27cf0*/  LDL.LU.64 R10, [R1+0xb8] ;  /* 0x0000b800010a7983 */ /* 0x000f280000300a00 */
[----:B------:R1:W-:Y:S01]  /*27d00*/  STL.64 [R1+0x740], R6 ;  /* 0x0007400601007387 */ /* 0x0003e20000100a00 */
[----:B------:R-:W-:-:S04]  /*27d10*/  IMAD.WIDE R212, R4, 0x4, R2 ;  /* 0x0000000404d47825 */ /* 0x000fc800078e0202 */
[C---:B-1----:R-:W-:Y:S01]  /*27d20*/  IMAD.WIDE R6, R4.reuse, 0x4, R202 ;  /* 0x0000000404067825 */ /* 0x042fe200078e02ca */
[----:B------:R-:W-:Y:S03]  /*27d30*/  STL.64 [R1+0x738], R212 ;  /* 0x000738d401007387 */ /* 0x000fe60000100a00 */
[C---:B------:R-:W-:Y:S01]  /*27d40*/  IMAD.WIDE R2, R4.reuse, 0x4, R200 ;  /* 0x0000000404027825 */ /* 0x040fe200078e02c8 */
[----:B------:R1:W-:Y:S03]  /*27d50*/  STL.64 [R1+0x730], R6 ;  /* 0x0007300601007387 */ /* 0x0003e60000100a00 */
[C---:B------:R-:W-:Y:S01]  /*27d60*/  IMAD.WIDE R218, R4.reuse, 0x4, R198 ;  /* 0x0000000404da7825 */ /* 0x040fe200078e02c6 */
[----:B------:R1:W-:Y:S03]  /*27d70*/  STL.64 [R1+0x728], R2 ;  /* 0x0007280201007387 */ /* 0x0003e60000100a00 */
[----:B------:R-:W-:-:S04]  /*27d80*/  IMAD.WIDE R196, R4, 0x4, R196 ;  /* 0x0000000404c47825 */ /* 0x000fc800078e02c4 */
[C---:B-1----:R-:W-:Y:S01]  /*27d90*/  IMAD.WIDE R6, R4.reuse, 0x4, R194 ;  /* 0x0000000404067825 */ /* 0x042fe200078e02c2 */
[----:B------:R-:W-:Y:S03]  /*27da0*/  STL.64 [R1+0x718], R196 ;  /* 0x000718c401007387 */ /* 0x000fe60000100a00 */
[C---:B------:R-:W-:Y:S01]  /*27db0*/  IMAD.WIDE R2, R4.reuse, 0x4, R192 ;  /* 0x0000000404027825 */ /* 0x040fe200078e02c0 */
[----:B------:R-:W-:Y:S04]  /*27dc0*/  STL.64 [R1+0x720], R218 ;  /* 0x000720da01007387 */ /* 0x000fe80000100a00 */
[----:B------:R-:W-:Y:S04]  /*27dd0*/  STL.64 [R1+0x710], R6 ;  /* 0x0007100601007387 */ /* 0x000fe80000100a00 */
[----:B------:R-:W-:Y:S04]  /*27de0*/  STL.64 [R1+0x1ac0], R218 ;  /* 0x001ac0da01007387 */ /* 0x000fe80000100a00 */
[----:B------:R2:W-:Y:S02]  /*27df0*/  STL.64 [R1+0x708], R2 ;  /* 0x0007080201007387 */ /* 0x0005e40000100a00 */
[----:B--2---:R-:W-:-:S02]  /*27e00*/  IMAD.WIDE R2, R4, 0x4, R190 ;  /* 0x0000000404027825 */ /* 0x004fc400078e02be */
[----:B------:R-:W2:Y:S04]  /*27e10*/  LDL.LU.64 R190, [R1+0xb0] ;  /* 0x0000b00001be7983 */ /* 0x000ea80000300a00 */
[----:B------:R-:W2:Y:S04]  /*27e20*/  LDL.LU.64 R192, [R1+0xa8] ;  /* 0x0000a80001c07983 */ /* 0x000ea80000300a00 */
[----:B------:R1:W-:Y:S04]  /*27e30*/  STL.64 [R1+0x700], R2 ;  /* 0x0007000201007387 */ /* 0x0003e80000100a00 */
[----:B------:R-:W2:Y:S04]  /*27e40*/  LDL.LU.64 R194, [R1+0xa0] ;  /* 0x0000a00001c27983 */ /* 0x000ea80000300a00 */
[----:B------:R-:W2:Y:S04]  /*27e50*/  LDL.LU.64 R196, [R1+0x98] ;  /* 0x0000980001c47983 */ /* 0x000ea80000300a00 */
[----:B------:R-:W2:Y:S04]  /*27e60*/  LDL.LU.64 R214, [R1+0x90] ;  /* 0x0000900001d67983 */ /* 0x000ea80000300a00 */
[----:B------:R-:W2:Y:S04]  /*27e70*/  LDL.LU.64 R198, [R1+0x88] ;  /* 0x0000880001c67983 */ /* 0x000ea80000300a00 */
[----:B------:R-:W2:Y:S04]  /*27e80*/  LDL.LU.64 R200, [R1+0x80] ;  /* 0x0000800001c87983 */ /* 0x000ea80000300a00 */
[----:B------:R-:W2:Y:S01]  /*27e90*/  LDL.LU.64 R202, [R1+0x78] ;  /* 0x0000780001ca7983 */ /* 0x000ea20000300a00 */
[----:B---3--:R-:W-:-:S05]  /*27ea0*/  IMAD.WIDE R208, R4, 0x4, R208 ;  /* 0x0000000404d07825 */ /* 0x008fca00078e02d0 */
[----:B------:R3:W-:Y:S01]  /*27eb0*/  STL.64 [R1+0x6f8], R208 ;  /* 0x0006f8d001007387 */ /* 0x0007e20000100a00 */
[----:B------:R-:W-:-:S04]  /*27ec0*/  IMAD.WIDE R6, R4, 0x4, R206 ;  /* 0x0000000404067825 */ /* 0x000fc800078e02ce */
[C---:B-1----:R-:W-:Y:S02]  /*27ed0*/  IMAD.WIDE R2, R4.reuse, 0x4, R204 ;  /* 0x0000000404027825 */ /* 0x042fe400078e02cc */
[----:B------:R-:W2:Y:S04]  /*27ee0*/  LDL.LU.64 R204, [R1+0x70] ;  /* 0x0000700001cc7983 */ /* 0x000ea80000300a00 */
[----:B------:R4:W-:Y:S04]  /*27ef0*/  STL.64 [R1+0x6f0], R6 ;  /* 0x0006f00601007387 */ /* 0x0009e80000100a00 */
[----:B------:R-:W2:Y:S04]  /*27f00*/  LDL.LU.64 R206, [R1+0x68] ;  /* 0x0000680001ce7983 */ /* 0x000ea80000300a00 */
[----:B------:R1:W-:Y:S04]  /*27f10*/  STL.64 [R1+0x6e8], R2 ;  /* 0x0006e80201007387 */ /* 0x0003e80000100a00 */
[----:B---3--:R-:W3:Y:S04]  /*27f20*/  LDL.LU.64 R208, [R1+0x60] ;  /* 0x0000600001d07983 */ /* 0x008ee80000300a00 */
[----:B------:R-:W3:Y:S01]  /*27f30*/  LDL.LU.64 R212, [R1+0x50] ;  /* 0x0000500001d47983 */ /* 0x000ee20000300a00 */
[----:B----4-:R-:W-:-:S03]  /*27f40*/  IMAD.WIDE R6, R4, 0x4, R210 ;  /* 0x0000000404067825 */ /* 0x010fc600078e02d2 */
[----:B-1----:R-:W4:Y:S04]  /*27f50*/  LDL.LU.64 R2, [R1+0x48] ;  /* 0x0000480001027983 */ /* 0x002f280000300a00 */
[----:B------:R-:W4:Y:S04]  /*27f60*/  LDL.LU.64 R218, [R1+0x38] ;  /* 0x0000380001da7983 */ /* 0x000f280000300a00 */
[----:B------:R1:W-:Y:S04]  /*27f70*/  STL.64 [R1+0x6d8], R6 ;  /* 0x0006d80601007387 */ /* 0x0003e80000100a00 */
[----:B------:R-:W4:Y:S01]  /*27f80*/  LDL.LU.64 R250, [R1+0x30] ;  /* 0x0000300001fa7983 */ /* 0x000f220000300a00 */
[----:B------:R-:W-:-:S05]  /*27f90*/  IMAD.WIDE R8, R4, 0x4, R8 ;  /* 0x0000000404087825 */ /* 0x000fca00078e0208 */
[----:B------:R-:W-:Y:S01]  /*27fa0*/  STL.64 [R1+0x6d0], R8 ;  /* 0x0006d00801007387 */ /* 0x000fe20000100a00 */
[----:B------:R-:W-:-:S03]  /*27fb0*/  IMAD.WIDE R216, R4, 0x4, R216 ;  /* 0x0000000404d87825 */ /* 0x000fc600078e02d8 */
[----:B------:R-:W4:Y:S01]  /*27fc0*/  LDL.LU.64 R248, [R1+0x28] ;  /* 0x0000280001f87983 */ /* 0x000f220000300a00 */
[----:B-1----:R-:W-:-:S05]  /*27fd0*/  IMAD.WIDE R6, R4, 0x4, R10 ;  /* 0x0000000404067825 */ /* 0x002fca00078e020a */
[----:B------:R1:W-:Y:S04]  /*27fe0*/  STL.64 [R1+0x6c8], R6 ;  /* 0x0006c80601007387 */ /* 0x0003e80000100a00 */
[----:B-1----:R-:W4:Y:S04]  /*27ff0*/  LDL.LU.64 R6, [R1+0x20] ;  /* 0x0000200001067983 */ /* 0x002f280000300a00 */
[----:B------:R-:W4:Y:S04]  /*28000*/  LDL.LU.64 R246, [R1+0x18] ;  /* 0x0000180001f67983 */ /* 0x000f280000300a00 */
[----:B------:R-:W4:Y:S04]  /*28010*/  LDL.LU.64 R210, [R1+0x10] ;  /* 0x0000100001d27983 */ /* 0x000f280000300a00 */
[----:B------:R-:W4:Y:S04]  /*28020*/  LDL.LU.64 R8, [R1+0x8] ;  /* 0x0000080001087983 */ /* 0x000f280000300a00 */
[----:B------:R-:W4:Y:S04]  /*28030*/  LDL.LU.64 R10, [R1] ;  /* 0x00000000010a7983 */ /* 0x000f280000300a00 */
[----:B------:R-:W-:Y:S04]  /*28040*/  STL.64 [R1+0x6e0], R216 ;  /* 0x0006e0d801007387 */ /* 0x000fe80000100a00 */
[----:B------:R1:W-:Y:S04]  /*28050*/  STL.64 [R1+0x1ac8], R216 ;  /* 0x001ac8d801007387 */ /* 0x0003e80000100a00 */
[----:B-1----:R-:W4:Y:S01]  /*28060*/  LDL.LU.64 R216, [R1+0x40] ;  /* 0x0000400001d87983 */ /* 0x002f220000300a00 */
[----:B--2---:R-:W-:-:S04]  /*28070*/  IMAD.WIDE R190, R4, 0x4, R190 ;  /* 0x0000000404be7825 */ /* 0x004fc800078e02be */
[C---:B------:R-:W-:Y:S01]  /*28080*/  IMAD.WIDE R192, R4.reuse, 0x4, R192 ;  /* 0x0000000404c07825 */ /* 0x040fe200078e02c0 */
[----:B------:R1:W-:Y:S03]  /*28090*/  STL.64 [R1+0x6c0], R190 ;  /* 0x0006c0be01007387 */ /* 0x0003e60000100a00 */
[----:B------:R-:W-:-:S04]  /*280a0*/  IMAD.WIDE R194, R4, 0x4, R194 ;  /* 0x0000000404c27825 */ /* 0x000fc800078e02c2 */
[C---:B------:R-:W-:Y:S01]  /*280b0*/  IMAD.WIDE R196, R4.reuse, 0x4, R196 ;  /* 0x0000000404c47825 */ /* 0x040fe200078e02c4 */
[----:B-1----:R-:W2:Y:S04]  /*280c0*/  LDL.LU.64 R190, [R1+0x1c18] ;  /* 0x001c180001be7983 */ /* 0x002ea80000300a00 */
[----:B------:R1:W-:Y:S01]  /*280d0*/  STL.64 [R1+0x6b8], R192 ;  /* 0x0006b8c001007387 */ /* 0x0003e20000100a00 */
[----:B------:R-:W-:-:S04]  /*280e0*/  IMAD.WIDE R198, R4, 0x4, R198 ;  /* 0x0000000404c67825 */ /* 0x000fc800078e02c6 */
[C---:B------:R-:W-:Y:S01]  /*280f0*/  IMAD.WIDE R200, R4.reuse, 0x4, R200 ;  /* 0x0000000404c87825 */ /* 0x040fe200078e02c8 */
[----:B-1----:R-:W2:Y:S03]  /*28100*/  LDL.LU.64 R192, [R1+0x1c10] ;  /* 0x001c100001c07983 */ /* 0x002ea60000300a00 */
[C---:B------:R-:W-:Y:S01]  /*28110*/  IMAD.WIDE R202, R4.reuse, 0x4, R202 ;  /* 0x0000000404ca7825 */ /* 0x040fe200078e02ca */
[----:B------:R1:W-:Y:S03]  /*28120*/  STL.64 [R1+0x6b0], R194 ;  /* 0x0006b0c201007387 */ /* 0x0003e60000100a00 */
[C---:B------:R-:W-:Y:S01]  /*28130*/  IMAD.WIDE R214, R4.reuse, 0x4, R214 ;  /* 0x0000000404d67825 */ /* 0x040fe200078e02d6 */
[----:B-1----:R-:W2:Y:S04]  /*28140*/  LDL.LU.64 R194, [R1+0x1c08] ;  /* 0x001c080001c27983 */ /* 0x002ea80000300a00 */
[----:B------:R1:W-:Y:S04]  /*28150*/  STL.64 [R1+0x6a8], R196 ;  /* 0x0006a8c401007387 */ /* 0x0003e80000100a00 */
[----:B-1----:R-:W2:Y:S04]  /*28160*/  LDL.LU.64 R196, [R1+0x1c00] ;  /* 0x001c000001c47983 */ /* 0x002ea80000300a00 */
[----:B------:R1:W-:Y:S04]  /*28170*/  STL.64 [R1+0x698], R198 ;  /* 0x000698c601007387 */ /* 0x0003e80000100a00 */
[----:B-1----:R-:W2:Y:S04]  /*28180*/  LDL.LU.64 R198, [R1+0x1bf8] ;  /* 0x001bf80001c67983 */ /* 0x002ea80000300a00 */
[----:B------:R1:W-:Y:S04]  /*28190*/  STL.64 [R1+0x690], R200 ;  /* 0x000690c801007387 */ /* 0x0003e80000100a00 */
[----:B-1----:R-:W2:Y:S04]  /*281a0*/  LDL.LU.64 R200, [R1+0x1bf0] ;  /* 0x001bf00001c87983 */ /* 0x002ea80000300a00 */
[----:B------:R1:W-:Y:S04]  /*281b0*/  STL.64 [R1+0x688], R202 ;  /* 0x000688ca01007387 */ /* 0x0003e80000100a00 */
[----:B-1----:R-:W2:Y:S04]  /*281c0*/  LDL.LU.64 R202, [R1+0x1be8] ;  /* 0x001be80001ca7983 */ /* 0x002ea80000300a00 */
[----:B------:R-:W-:Y:S04]  /*281d0*/  STL.64 [R1+0x6a0], R214 ;  /* 0x0006a0d601007387 */ /* 0x000fe80000100a00 */
[----:B------:R1:W-:Y:S04]  /*281e0*/  STL.64 [R1+0x1ad0], R214 ;  /* 0x001ad0d601007387 */ /* 0x0003e80000100a00 */
[----:B-1----:R-:W2:Y:S01]  /*281f0*/  LDL.LU.64 R214, [R1+0x58] ;  /* 0x0000580001d67983 */ /* 0x002ea20000300a00 */
[----:B------:R-:W-:-:S04]  /*28200*/  IMAD.WIDE R204, R4, 0x4, R204 ;  /* 0x0000000404cc7825 */ /* 0x000fc800078e02cc */
[C---:B------:R-:W-:Y:S01]  /*28210*/  IMAD.WIDE R206, R4.reuse, 0x4, R206 ;  /* 0x0000000404ce7825 */ /* 0x040fe200078e02ce */
[----:B------:R1:W-:Y:S03]  /*28220*/  STL.64 [R1+0x680], R204 ;  /* 0x000680cc01007387 */ /* 0x0003e60000100a00 */
[----:B---3--:R-:W-:-:S04]  /*28230*/  IMAD.WIDE R208, R4, 0x4, R208 ;  /* 0x0000000404d07825 */ /* 0x008fc800078e02d0 */
[C---:B----4-:R-:W-:Y:S01]  /*28240*/  IMAD.WIDE R2, R4.reuse, 0x4, R2 ;  /* 0x0000000404027825 */ /* 0x050fe200078e0202 */
[----:B-1----:R-:W3:Y:S04]  /*28250*/  LDL.LU.64 R204, [R1+0x1be0] ;  /* 0x001be00001cc7983 */ /* 0x002ee80000300a00 */
[----:B------:R1:W-:Y:S01]  /*28260*/  STL.64 [R1+0x678], R206 ;  /* 0x000678ce01007387 */ /* 0x0003e20000100a00 */
[----:B------:R-:W-:-:S03]  /*28270*/  IMAD.WIDE R212, R4, 0x4, R212 ;  /* 0x0000000404d47825 */ /* 0x000fc600078e02d4 */
[----:B-1----:R-:W4:Y:S04]  /*28280*/  LDL.LU.64 R206, [R1+0x1bd8] ;  /* 0x001bd80001ce7983 */ /* 0x002f280000300a00 */
[----:B------:R1:W-:Y:S04]  /*28290*/  STL.64 [R1+0x670], R208 ;  /* 0x000670d001007387 */ /* 0x0003e80000100a00 */
[----:B-1----:R-:W4:Y:S04]  /*282a0*/  LDL.LU.64 R208, [R1+0x1bd0] ;  /* 0x001bd00001d07983 */ /* 0x002f280000300a00 */
[----:B------:R1:W-:Y:S01]  /*282b0*/  STL.64 [R1+0x658], R2 ;  /* 0x0006580201007387 */ /* 0x0003e20000100a00 */
[----:B------:R-:W-:-:S03]  /*282c0*/  IMAD.WIDE R216, R4, 0x4, R216 ;  /* 0x0000000404d87825 */ /* 0x000fc600078e02d8 */
[----:B-1----:R-:W4:Y:S01]  /*282d0*/  LDL.LU.64 R2, [R1+0x1bc8] ;  /* 0x001bc80001027983 */ /* 0x002f220000300a00 */
        /* <DEDUP_REMOVED lines=10> */
[----:B--2---:R-:W-:-:S05]  /*28380*/  IMAD.WIDE R214, R4, 0x4, R214 ;  /* 0x0000000404d67825 */ /* 0x004fca00078e02d6 */
[----:B------:R-:W-:Y:S04]  /*28390*/  STL.64 [R1+0x668], R214 ;  /* 0x000668d601007387 */ /* 0x000fe80000100a00 */
[----:B------:R1:W-:Y:S04]  /*283a0*/  STL.64 [R1+0x1ae8], R214 ;  /* 0x001ae8d601007387 */ /* 0x0003e80000100a00 */
[----:B------:R2:W-:Y:S04]  /*283b0*/  STL.64 [R1+0x650], R216 ;  /* 0x000650d801007387 */ /* 0x0005e80000100a00 */
[----:B------:R-:W-:Y:S01]  /*283c0*/  STL.64 [R1+0x660], R212 ;  /* 0x000660d401007387 */ /* 0x000fe20000100a00 */
[----:B-1----:R-:W-:-:S03]  /*283d0*/  IMAD.WIDE R214, R4, 0x4, R218 ;  /* 0x0000000404d67825 */ /* 0x002fc600078e02da */
[----:B------:R1:W-:Y:S04]  /*283e0*/  STL.64 [R1+0x1af0], R212 ;  /* 0x001af0d401007387 */ /* 0x0003e80000100a00 */
[----:B------:R3:W-:Y:S01]  /*283f0*/  STL.64 [R1+0x648], R214 ;  /* 0x000648d601007387 */ /* 0x0007e20000100a00 */
[----:B--2---:R-:W-:-:S04]  /*28400*/  IMAD.WIDE R216, R4, 0x4, R246 ;  /* 0x0000000404d87825 */ /* 0x004fc800078e02f6 */
[----:B-1----:R-:W-:-:S04]  /*28410*/  IMAD.WIDE R212, R4, 0x4, R248 ;  /* 0x0000000404d47825 */ /* 0x002fc800078e02f8 */
[----:B---3--:R-:W-:-:S05]  /*28420*/  IMAD.WIDE R214, R4, 0x4, R250 ;  /* 0x0000000404d67825 */ /* 0x008fca00078e02fa */
[----:B------:R-:W-:Y:S04]  /*28430*/  STL.64 [R1+0x640], R214 ;  /* 0x000640d601007387 */ /* 0x000fe80000100a00 */
[----:B------:R-:W-:Y:S04]  /*28440*/  STL.64 [R1+0x638], R212 ;  /* 0x000638d401007387 */ /* 0x000fe80000100a00 */
[----:B------:R1:W-:Y:S04]  /*28450*/  STL.64 [R1+0x630], R6 ;  /* 0x0006300601007387 */ /* 0x0003e80000100a00 */
[----:B------:R-:W-:Y:S04]  /*28460*/  STL.64 [R1+0x628], R216 ;  /* 0x000628d801007387 */ /* 0x000fe80000100a00 */
[----:B------:R-:W-:Y:S01]  /*28470*/  STL.64 [R1+0x618], R8 ;  /* 0x0006180801007387 */ /* 0x000fe20000100a00 */
[----:B-1----:R-:W-:-:S03]  /*28480*/  IMAD.WIDE R6, R4, 0x4, R10 ;  /* 0x0000000404067825 */ /* 0x002fc600078e020a */
[----:B------:R-:W-:Y:S04]  /*28490*/  STL.64 [R1+0x1af8], R216 ;  /* 0x001af8d801007387 */ /* 0x000fe80000100a00 */
[----:B------:R1:W-:Y:S04]  /*284a0*/  STL.64 [R1+0x610], R6 ;  /* 0x0006100601007387 */ /* 0x0003e80000100a00 */
[----:B------:R-:W-:Y:S04]  /*284b0*/  STL.64 [R1+0x620], R210 ;  /* 0x000620d201007387 */ /* 0x000fe80000100a00 */
[----:B------:R-:W-:Y:S01]  /*284c0*/  STL.64 [R1+0x1b00], R210 ;  /* 0x001b00d201007387 */ /* 0x000fe20000100a00 */
[----:B-1----:R-:W-:-:S05]  /*284d0*/  IMAD.WIDE R6, R4, 0x4, R240 ;  /* 0x0000000404067825 */ /* 0x002fca00078e02f0 */
[----:B------:R1:W-:Y:S01]  /*284e0*/  STL.64 [R1+0x608], R6 ;  /* 0x0006080601007387 */ /* 0x0003e20000100a00 */
[----:B------:R-:W-:-:S04]  /*284f0*/  IMAD.WIDE R212, R4, 0x4, R234 ;  /* 0x0000000404d47825 */ /* 0x000fc800078e02ea */
[----:B-1----:R-:W-:-:S05]  /*28500*/  IMAD.WIDE R6, R4, 0x4, R238 ;  /* 0x0000000404067825 */ /* 0x002fca00078e02ee */
[----:B------:R1:W-:Y:S01]  /*28510*/  STL.64 [R1+0x600], R6 ;  /* 0x0006000601007387 */ /* 0x0003e20000100a00 */
[----:B------:R-:W-:-:S03]  /*28520*/  IMAD.WIDE R218, R4, 0x4, R232 ;  /* 0x0000000404da7825 */ /* 0x000fc600078e02e8 */
[----:B------:R-:W-:Y:S04]  /*28530*/  STL.64 [R1+0x5f8], R236 ;  /* 0x0005f8ec01007387 */ /* 0x000fe80000100a00 */
[----:B------:R-:W-:Y:S01]  /*28540*/  STL.64 [R1+0x1b20], R236 ;  /* 0x001b20ec01007387 */ /* 0x000fe20000100a00 */
[----:B-1----:R-:W-:-:S03]  /*28550*/  IMAD.WIDE R6, R4, 0x4, R228 ;  /* 0x0000000404067825 */ /* 0x002fc600078e02e4 */
[----:B------:R-:W-:Y:S04]  /*28560*/  STL.64 [R1+0x5f0], R212 ;  /* 0x0005f0d401007387 */ /* 0x000fe80000100a00 */
[----:B------:R-:W-:Y:S04]  /*28570*/  STL.64 [R1+0x1b08], R212 ;  /* 0x001b08d401007387 */ /* 0x000fe80000100a00 */
[----:B------:R1:W-:Y:S01]  /*28580*/  STL.64 [R1+0x5d8], R6 ;  /* 0x0005d80601007387 */ /* 0x0003e20000100a00 */
[----:B------:R-:W-:-:S03]  /*28590*/  IMAD.WIDE R232, R4, 0x4, R224 ;  /* 0x0000000404e87825 */ /* 0x000fc600078e02e0 */
[----:B------:R-:W-:Y:S04]  /*285a0*/  STL.64 [R1+0x5e8], R218 ;  /* 0x0005e8da01007387 */ /* 0x000fe80000100a00 */
[----:B------:R-:W-:Y:S01]  /*285b0*/  STL.64 [R1+0x1b10], R218 ;  /* 0x001b10da01007387 */ /* 0x000fe20000100a00 */
[----:B-1----:R-:W-:-:S05]  /*285c0*/  IMAD.WIDE R6, R4, 0x4, R226 ;  /* 0x0000000404067825 */ /* 0x002fca00078e02e2 */
[----:B------:R1:W-:Y:S01]  /*285d0*/  STL.64 [R1+0x5d0], R6 ;  /* 0x0005d00601007387 */ /* 0x0003e20000100a00 */
[----:B------:R-:W-:-:S03]  /*285e0*/  IMAD.WIDE R214, R4, 0x4, R12 ;  /* 0x0000000404d67825 */ /* 0x000fc600078e020c */
[----:B------:R-:W-:Y:S04]  /*285f0*/  STL.64 [R1+0x5e0], R230 ;  /* 0x0005e0e601007387 */ /* 0x000fe80000100a00 */
[----:B------:R-:W-:Y:S04]  /*28600*/  STL.64 [R1+0x1b28], R230 ;  /* 0x001b28e601007387 */ /* 0x000fe80000100a00 */
[----:B------:R-:W-:Y:S01]  /*28610*/  STL.64 [R1+0x5c8], R232 ;  /* 0x0005c8e801007387 */ /* 0x000fe20000100a00 */
[----:B-1----:R-:W-:-:S03]  /*28620*/  IMAD.WIDE R6, R4, 0x4, R18 ;  /* 0x0000000404067825 */ /* 0x002fc600078e0212 */
[----:B------:R-:W-:Y:S04]  /*28630*/  STL.64 [R1+0x5c0], R222 ;  /* 0x0005c0de01007387 */ /* 0x000fe80000100a00 */
[----:B------:R-:W-:Y:S01]  /*28640*/  STL.64 [R1+0x1b58], R222 ;  /* 0x001b58de01007387 */ /* 0x000fe20000100a00 */
[----:B------:R-:W-:-:S03]  /*28650*/  IMAD.WIDE R250, R4, 0x4, R14 ;  /* 0x0000000404fa7825 */ /* 0x000fc600078e020e */
[----:B------:R-:W-:Y:S04]  /*28660*/  STL.64 [R1+0x5b8], R220 ;  /* 0x0005b8dc01007387 */ /* 0x000fe80000100a00 */
[----:B------:R-:W-:Y:S04]  /*28670*/  STL.64 [R1+0x1b30], R220 ;  /* 0x001b30dc01007387 */ /* 0x000fe80000100a00 */
[----:B------:R-:W-:Y:S04]  /*28680*/  STL.64 [R1+0x5b0], R214 ;  /* 0x0005b0d601007387 */ /* 0x000fe80000100a00 */
[----:B------:R-:W-:Y:S04]  /*28690*/  STL.64 [R1+0x1b38], R214 ;  /* 0x001b38d601007387 */ /* 0x000fe80000100a00 */
[----:B------:R1:W-:Y:S01]  /*286a0*/  STL.64 [R1+0x598], R6 ;  /* 0x0005980601007387 */ /* 0x0003e20000100a00 */
[----:B------:R-:W-:-:S03]  /*286b0*/  IMAD.WIDE R228, R4, 0x4, R16 ;  /* 0x0000000404e47825 */ /* 0x000fc600078e0210 */
[----:B------:R-:W-:Y:S01]  /*286c0*/  STL.64 [R1+0x5a8], R250 ;  /* 0x0005a8fa01007387 */ /* 0x000fe20000100a00 */
[----:B------:R-:W-:-:S03]  /*286d0*/  IMAD.WIDE R224, R4, 0x4, R22 ;  /* 0x0000000404e07825 */ /* 0x000fc600078e0216 */
[----:B------:R-:W-:Y:S01]  /*286e0*/  STL.64 [R1+0x1b40], R250 ;  /* 0x001b40fa01007387 */ /* 0x000fe20000100a00 */
[----:B-1----:R-:W-:-:S05]  /*286f0*/  IMAD.WIDE R6, R4, 0x4, R20 ;  /* 0x0000000404067825 */ /* 0x002fca00078e0214 */
[----:B------:R1:W-:Y:S01]  /*28700*/  STL.64 [R1+0x590], R6 ;  /* 0x0005900601007387 */ /* 0x0003e20000100a00 */
[----:B------:R-:W-:-:S03]  /*28710*/  IMAD.WIDE R218, R4, 0x4, R26 ;  /* 0x0000000404da7825 */ /* 0x000fc600078e021a */
[----:B------:R-:W-:Y:S04]  /*28720*/  STL.64 [R1+0x5a0], R228 ;  /* 0x0005a0e401007387 */ /* 0x000fe80000100a00 */
[----:B------:R-:W-:Y:S01]  /*28730*/  STL.64 [R1+0x1b48], R228 ;  /* 0x001b48e401007387 */ /* 0x000fe20000100a00 */
[----:B-1----:R-:W-:-:S03]  /*28740*/  IMAD.WIDE R6, R4, 0x4, R24 ;  /* 0x0000000404067825 */ /* 0x002fc600078e0218 */
[----:B------:R-:W-:Y:S04]  /*28750*/  STL.64 [R1+0x588], R224 ;  /* 0x000588e001007387 */ /* 0x000fe80000100a00 */
[----:B------:R1:W-:Y:S01]  /*28760*/  STL.64 [R1+0x580], R6 ;  /* 0x0005800601007387 */ /* 0x0003e20000100a00 */
[----:B------:R-:W-:-:S03]  /*28770*/  IMAD.WIDE R8, R4, 0x4, R34 ;  /* 0x0000000404087825 */ /* 0x000fc600078e0222 */
[----:B------:R-:W-:Y:S01]  /*28780*/  STL.64 [R1+0x578], R218 ;  /* 0x000578da01007387 */ /* 0x000fe20000100a00 */
[----:B------:R-:W-:-:S03]  /*28790*/  IMAD.WIDE R248, R4, 0x4, R30 ;  /* 0x0000000404f87825 */ /* 0x000fc600078e021e */
[----:B------:R-:W-:Y:S01]  /*287a0*/  STL.64 [R1+0x1b50], R218 ;  /* 0x001b50da01007387 */ /* 0x000fe20000100a00 */
[----:B-1----:R-:W-:-:S05]  /*287b0*/  IMAD.WIDE R6, R4, 0x4, R28 ;  /* 0x0000000404067825 */ /* 0x002fca00078e021c */
[----:B------:R-:W-:Y:S04]  /*287c0*/  STL.64 [R1+0x570], R6 ;  /* 0x0005700601007387 */ /* 0x000fe80000100a00 */
[----:B------:R1:W-:Y:S04]  /*287d0*/  STL.64 [R1+0x1b60], R6 ;  /* 0x001b600601007387 */ /* 0x0003e80000100a00 */
        /* <DEDUP_REMOVED lines=9> */
[----:B-1----:R-:W-:-:S04]  /*28870*/  IMAD.WIDE R6, R4, 0x4, R38 ;  /* 0x0000000404067825 */ /* 0x002fc800078e0226 */
[C---:B------:R-:W-:Y:S01]  /*28880*/  IMAD.WIDE R8, R4.reuse, 0x4, R44 ;  /* 0x0000000404087825 */ /* 0x040fe200078e022c */
[----:B------:R1:W-:Y:S04]  /*28890*/  STL.64 [R1+0x548], R6 ;  /* 0x0005480601007387 */ /* 0x0003e80000100a00 */
        /* <DEDUP_REMOVED lines=16> */
[----:B------:R-:W-:Y:S01]  /*289a0*/  STL.64 [R1+0x520], R30 ;  /* 0x0005201e01007387 */ /* 0x000fe20000100a00 */
[----:B------:R-:W-:-:S03]  /*289b0*/  IMAD.WIDE R240, R4, 0x4, R60 ;  /* 0x0000000404f07825 */ /* 0x000fc600078e023c */
[----:B------:R-:W-:Y:S01]  /*289c0*/  STL.64 [R1+0x1b98], R30 ;  /* 0x001b981e01007387 */ /* 0x000fe20000100a00 */
[----:B-1----:R-:W-:-:S05]  /*289d0*/  IMAD.WIDE R6, R4, 0x4, R54 ;  /* 0x0000000404067825 */ /* 0x002fca00078e0236 */
[----:B------:R1:W-:Y:S04]  /*289e0*/  STL.64 [R1+0x508], R6 ;  /* 0x0005080601007387 */ /* 0x0003e80000100a00 */
[----:B------:R-:W-:Y:S04]  /*289f0*/  STL.64 [R1+0x500], R250 ;  /* 0x000500fa01007387 */ /* 0x000fe80000100a00 */
[----:B------:R2:W-:Y:S01]  /*28a00*/  STL.64 [R1+0x1ba0], R250 ;  /* 0x001ba0fa01007387 */ /* 0x0005e20000100a00 */
[----:B-1----:R-:W-:-:S03]  /*28a10*/  IMAD.WIDE R6, R4, 0x4, R66 ;  /* 0x0000000404067825 */ /* 0x002fc600078e0242 */
[----:B------:R-:W-:Y:S04]  /*28a20*/  STL.64 [R1+0x4f8], R212 ;  /* 0x0004f8d401007387 */ /* 0x000fe80000100a00 */
[----:B------:R-:W-:Y:S04]  /*28a30*/  STL.64 [R1+0x1ba8], R212 ;  /* 0x001ba8d401007387 */ /* 0x000fe80000100a00 */
[----:B------:R-:W-:Y:S01]  /*28a40*/  STL.64 [R1+0x4f0], R240 ;  /* 0x0004f0f001007387 */ /* 0x000fe20000100a00 */
[----:B------:R-:W-:-:S03]  /*28a50*/  IMAD.WIDE R28, R4, 0x4, R64 ;  /* 0x00000004041c7825 */ /* 0x000fc600078e0240 */
[----:B------:R-:W-:Y:S01]  /*28a60*/  STL.64 [R1+0x1bb0], R240 ;  /* 0x001bb0f001007387 */ /* 0x000fe20000100a00 */
[----:B--2---:R-:W-:-:S03]  /*28a70*/  IMAD.WIDE R250, R4, 0x4, R70 ;  /* 0x0000000404fa7825 */ /* 0x004fc600078e0246 */
[----:B------:R1:W-:Y:S01]  /*28a80*/  STL.64 [R1+0x4d8], R6 ;  /* 0x0004d80601007387 */ /* 0x0003e20000100a00 */
[----:B------:R-:W-:-:S03]  /*28a90*/  IMAD.WIDE R214, R4, 0x4, R72 ;  /* 0x0000000404d67825 */ /* 0x000fc600078e0248 */
[----:B------:R-:W-:Y:S01]  /*28aa0*/  STL.64 [R1+0x4e8], R62 ;  /* 0x0004e83e01007387 */ /* 0x000fe20000100a00 */
[----:B------:R-:W-:-:S04]  /*28ab0*/  IMAD.WIDE R210, R4, 0x4, R74 ;  /* 0x0000000404d27825 */ /* 0x000fc800078e024a */
[----:B-1----:R-:W-:-:S04]  /*28ac0*/  IMAD.WIDE R6, R4, 0x4, R68 ;  /* 0x0000000404067825 */ /* 0x002fc800078e0244 */
[C---:B------:R-:W-:Y:S01]  /*28ad0*/  IMAD.WIDE R8, R4.reuse, 0x4, R82 ;  /* 0x0000000404087825 */ /* 0x040fe200078e0252 */
[----:B------:R1:W-:Y:S03]  /*28ae0*/  STL.64 [R1+0x4d0], R6 ;  /* 0x0004d00601007387 */ /* 0x0003e60000100a00 */
[C---:B------:R-:W-:Y:S01]  /*28af0*/  IMAD.WIDE R52, R4.reuse, 0x4, R78 ;  /* 0x0000000404347825 */ /* 0x040fe200078e024e */
[----:B------:R-:W-:Y:S04]  /*28b00*/  STL.64 [R1+0x4e0], R28 ;  /* 0x0004e01c01007387 */ /* 0x000fe80000100a00 */
[----:B------:R-:W-:Y:S01]  /*28b10*/  STL.64 [R1+0x4c8], R250 ;  /* 0x0004c8fa01007387 */ /* 0x000fe20000100a00 */
[----:B------:R-:W-:-:S03]  /*28b20*/  IMAD.WIDE R26, R4, 0x4, R80 ;  /* 0x00000004041a7825 */ /* 0x000fc600078e0250 */
[----:B------:R-:W-:Y:S01]  /*28b30*/  STL.64 [R1+0x4c0], R214 ;  /* 0x0004c0d601007387 */ /* 0x000fe20000100a00 */
[----:B-1----:R-:W-:-:S03]  /*28b40*/  IMAD.WIDE R6, R4, 0x4, R84 ;  /* 0x0000000404067825 */ /* 0x002fc600078e0254 */
[----:B------:R-:W-:Y:S01]  /*28b50*/  STL.64 [R1+0x4b8], R210 ;  /* 0x0004b8d201007387 */ /* 0x000fe20000100a00 */
[----:B------:R-:W-:-:S03]  /*28b60*/  IMAD.WIDE R30, R4, 0x4, R86 ;  /* 0x00000004041e7825 */ /* 0x000fc600078e0256 */
[----:B------:R-:W-:Y:S01]  /*28b70*/  STL.64 [R1+0x4b0], R76 ;  /* 0x0004b04c01007387 */ /* 0x000fe20000100a00 */
[----:B------:R-:W-:-:S03]  /*28b80*/  IMAD.WIDE R220, R4, 0x4, R88 ;  /* 0x0000000404dc7825 */ /* 0x000fc600078e0258 */
[----:B------:R1:W-:Y:S01]  /*28b90*/  STL.64 [R1+0x498], R8 ;  /* 0x0004980801007387 */ /* 0x0003e20000100a00 */
[----:B------:R-:W-:-:S03]  /*28ba0*/  IMAD.WIDE R216, R4, 0x4, R90 ;  /* 0x0000000404d87825 */ /* 0x000fc600078e025a */
[----:B------:R-:W-:Y:S01]  /*28bb0*/  STL.64 [R1+0x4a8], R52 ;  /* 0x0004a83401007387 */ /* 0x000fe20000100a00 */
[----:B------:R-:W-:-:S03]  /*28bc0*/  IMAD.WIDE R72, R4, 0x4, R92 ;  /* 0x0000000404487825 */ /* 0x000fc600078e025c */
[----:B------:R2:W-:Y:S01]  /*28bd0*/  STL.64 [R1+0x490], R6 ;  /* 0x0004900601007387 */ /* 0x0005e20000100a00 */
[----:B------:R-:W-:-:S03]  /*28be0*/  IMAD.WIDE R50, R4, 0x4, R94 ;  /* 0x0000000404327825 */ /* 0x000fc600078e025e */
[----:B------:R-:W-:Y:S01]  /*28bf0*/  STL.64 [R1+0x4a0], R26 ;  /* 0x0004a01a01007387 */ /* 0x000fe20000100a00 */
[----:B-1----:R-:W-:-:S03]  /*28c00*/  IMAD.WIDE R8, R4, 0x4, R98 ;  /* 0x0000000404087825 */ /* 0x002fc600078e0262 */
[----:B------:R-:W-:Y:S01]  /*28c10*/  STL.64 [R1+0x488], R30 ;  /* 0x0004881e01007387 */ /* 0x000fe20000100a00 */
[----:B------:R-:W-:-:S03]  /*28c20*/  IMAD.WIDE R24, R4, 0x4, R96 ;  /* 0x0000000404187825 */ /* 0x000fc600078e0260 */
[----:B------:R-:W-:Y:S01]  /*28c30*/  STL.64 [R1+0x480], R220 ;  /* 0x000480dc01007387 */ /* 0x000fe20000100a00 */
[----:B--2---:R-:W-:-:S03]  /*28c40*/  IMAD.WIDE R6, R4, 0x4, R100 ;  /* 0x0000000404067825 */ /* 0x004fc600078e0264 */
        /* <DEDUP_REMOVED lines=8> */
[----:B------:R2:W-:Y:S04]  /*28cd0*/  STL.64 [R1+0x438], R6 ;  /* 0x0004380601007387 */ /* 0x0005e80000100a00 */
        /* <DEDUP_REMOVED lines=15> */
[----:B-1----:R-:W-:-:S03]  /*28dd0*/  IMAD.WIDE R8, R4, 0x4, R118 ;  /* 0x0000000404087825 */ /* 0x002fc600078e0276 */
[----:B------:R-:W-:Y:S04]  /*28de0*/  STL.64 [R1+0x3f8], R22 ;  /* 0x0003f81601007387 */ /* 0x000fe80000100a00 */
[----:B------:R-:W-:Y:S01]  /*28df0*/  STL.64 [R1+0x3d8], R8 ;  /* 0x0003d80801007387 */ /* 0x000fe20000100a00 */
[----:B--2---:R-:W-:-:S03]  /*28e00*/  IMAD.WIDE R6, R4, 0x4, R128 ;  /* 0x0000000404067825 */ /* 0x004fc600078e0280 */
[----:B------:R-:W-:Y:S01]  /*28e10*/  STL.64 [R1+0x3d0], R236 ;  /* 0x0003d0ec01007387 */ /* 0x000fe20000100a00 */
[----:B------:R-:W-:-:S03]  /*28e20*/  IMAD.WIDE R46, R4, 0x4, R126 ;  /* 0x00000004042e7825 */ /* 0x000fc600078e027e */
[----:B------:R-:W-:Y:S04]  /*28e30*/  STL.64 [R1+0x3c8], R100 ;  /* 0x0003c86401007387 */ /* 0x000fe80000100a00 */
[----:B------:R1:W-:Y:S01]  /*28e40*/  STL.64 [R1+0x3a0], R6 ;  /* 0x0003a00601007387 */ /* 0x0003e20000100a00 */
[----:B------:R-:W-:-:S03]  /*28e50*/  IMAD.WIDE R238, R4, 0x4, R134 ;  /* 0x0000000404ee7825 */ /* 0x000fc600078e0286 */
[----:B------:R-:W-:Y:S01]  /*28e60*/  STL.64 [R1+0x3b8], R56 ;  /* 0x0003b83801007387 */ /* 0x000fe20000100a00 */
[----:B------:R-:W-:-:S03]  /*28e70*/  IMAD.WIDE R98, R4, 0x4, R138 ;  /* 0x0000000404627825 */ /* 0x000fc600078e028a */
[----:B------:R2:W-:Y:S01]  /*28e80*/  STL.64 [R1+0x398], R10 ;  /* 0x0003980a01007387 */ /* 0x0005e20000100a00 */
[----:B-1----:R-:W-:-:S03]  /*28e90*/  IMAD.WIDE R6, R4, 0x4, R132 ;  /* 0x0000000404067825 */ /* 0x002fc600078e0284 */
[----:B------:R-:W-:Y:S01]  /*28ea0*/  STL.64 [R1+0x3a8], R46 ;  /* 0x0003a82e01007387 */ /* 0x000fe20000100a00 */
[----:B------:R-:W-:-:S03]  /*28eb0*/  IMAD.WIDE R54, R4, 0x4, R140 ;  /* 0x0000000404367825 */ /* 0x000fc600078e028c */
[----:B------:R1:W-:Y:S01]  /*28ec0*/  STL.64 [R1+0x390], R6 ;  /* 0x0003900601007387 */ /* 0x0003e20000100a00 */
[----:B--2---:R-:W-:-:S03]  /*28ed0*/  IMAD.WIDE R10, R4, 0x4, R136 ;  /* 0x00000004040a7825 */ /* 0x004fc600078e0288 */
[----:B------:R-:W-:Y:S01]  /*28ee0*/  STL.64 [R1+0x388], R238 ;  /* 0x000388ee01007387 */ /* 0x000fe20000100a00 */
[----:B------:R-:W-:-:S03]  /*28ef0*/  IMAD.WIDE R12, R4, 0x4, R146 ;  /* 0x00000004040c7825 */ /* 0x000fc600078e0292 */
        /* <DEDUP_REMOVED lines=8> */
[----:B------:R-:W-:Y:S01]  /*28f80*/  STL.64 [R1+0x368], R44 ;  /* 0x0003682c01007387 */ /* 0x000fe20000100a00 */
[----:B------:R-:W-:-:S03]  /*28f90*/  IMAD.WIDE R118, R4, 0x4, R152 ;  /* 0x0000000404767825 */ /* 0x000fc600078e0298 */
[----:B------:R1:W-:Y:S01]  /*28fa0*/  STL.64 [R1+0x350], R6 ;  /* 0x0003500601007387 */ /* 0x0003e20000100a00 */
[----:B------:R-:W-:-:S03]  /*28fb0*/  IMAD.WIDE R96, R4, 0x4, R154 ;  /* 0x0000000404607825 */ /* 0x000fc600078e029a */
[----:B------:R-:W-:Y:S04]  /*28fc0*/  STL.64 [R1+0x360], R20 ;  /* 0x0003601401007387 */ /* 0x000fe80000100a00 */
[----:B------:R-:W-:Y:S01]  /*28fd0*/  STL.64 [R1+0x348], R228 ;  /* 0x000348e401007387 */ /* 0x000fe20000100a00 */
[----:B-1----:R-:W-:-:S03]  /*28fe0*/  IMAD.WIDE R6, R4, 0x4, R162 ;  /* 0x0000000404067825 */ /* 0x002fc600078e02a2 */
[----:B------:R-:W-:Y:S04]  /*28ff0*/  STL.64 [R1+0x340], R118 ;  /* 0x0003407601007387 */ /* 0x000fe80000100a00 */
[----:B------:R-:W-:Y:S04]  /*29000*/  STL.64 [R1+0x338], R96 ;  /* 0x0003386001007387 */ /* 0x000fe80000100a00 */
[----:B------:R-:W2:Y:S04]  /*29010*/  LDL.64 R80, [R1+0xaa0] ;  /* 0x000aa00001507983 */ /* 0x000ea80000100a00 */
[----:B------:R-:W3:Y:S04]  /*29020*/  LDL.64 R78, [R1+0xa60] ;  /* 0x000a6000014e7983 */ /* 0x000ee80000100a00 */
[----:B------:R1:W-:Y:S04]  /*29030*/  STL.64 [R1+0x318], R6 ;  /* 0x0003180601007387 */ /* 0x0003e80000100a00 */
[----:B------:R-:W3:Y:S04]  /*29040*/  LDL.64 R240, [R1+0xa18] ;  /* 0x000a180001f07983 */ /* 0x000ee80000100a00 */
[----:B------:R-:W3:Y:S04]  /*29050*/  LDL.64 R212, [R1+0x9d8] ;  /* 0x0009d80001d47983 */ /* 0x000ee80000100a00 */
[----:B------:R-:W3:Y:S04]  /*29060*/  LDL.64 R60, [R1+0x998] ;  /* 0x00099800013c7983 */ /* 0x000ee80000100a00 */
[----:B------:R-:W3:Y:S04]  /*29070*/  LDL.64 R34, [R1+0x958] ;  /* 0x0009580001227983 */ /* 0x000ee80000100a00 */
[----:B------:R-:W3:Y:S04]  /*29080*/  LDL.64 R218, [R1+0x918] ;  /* 0x0009180001da7983 */ /* 0x000ee80000100a00 */
[----:B------:R-:W3:Y:S04]  /*29090*/  LDL.64 R222, [R1+0x8d8] ;  /* 0x0008d80001de7983 */ /* 0x000ee80000100a00 */
[----:B------:R-:W3:Y:S04]  /*290a0*/  LDL.64 R226, [R1+0x898] ;  /* 0x0008980001e27983 */ /* 0x000ee80000100a00 */
[----:B------:R-:W3:Y:S01]  /*290b0*/  LDL.64 R234, [R1+0x858] ;  /* 0x0008580001ea7983 */ /* 0x000ee20000100a00 */
[----:B------:R-:W-:-:S04]  /*290c0*/  IMAD.WIDE R70, R4, 0x4, R156 ;  /* 0x0000000404467825 */ /* 0x000fc800078e029c */
[C---:B------:R-:W-:Y:S01]  /*290d0*/  IMAD.WIDE R42, R4.reuse, 0x4, R158 ;  /* 0x00000004042a7825 */ /* 0x040fe200078e029e */
[----:B------:R-:W-:Y:S03]  /*290e0*/  STL.64 [R1+0x330], R70 ;  /* 0x0003304601007387 */ /* 0x000fe60000100a00 */
[C---:B------:R-:W-:Y:S01]  /*290f0*/  IMAD.WIDE R18, R4.reuse, 0x4, R160 ;  /* 0x0000000404127825 */ /* 0x040fe200078e02a0 */
[----:B------:R-:W3:Y:S04]  /*29100*/  LDL.LU.64 R120, [R1+0x7d8] ;  /* 0x0007d80001787983 */ /* 0x000ee80000300a00 */
[----:B------:R-:W-:Y:S04]  /*29110*/  STL.64 [R1+0x328], R42 ;  /* 0x0003282a01007387 */ /* 0x000fe80000100a00 */
[----:B------:R-:W3:Y:S04]  /*29120*/  LDL.LU.64 R122, [R1+0x7d0] ;  /* 0x0007d000017a7983 */ /* 0x000ee80000300a00 */
[----:B------:R-:W-:Y:S04]  /*29130*/  STL.64 [R1+0x320], R18 ;  /* 0x0003201201007387 */ /* 0x000fe80000100a00 */
[----:B------:R-:W3:Y:S04]  /*29140*/  LDL.LU.64 R126, [R1+0x798] ;  /* 0x00079800017e7983 */ /* 0x000ee80000300a00 */
[----:B------:R-:W3:Y:S04]  /*29150*/  LDL.LU.64 R128, [R1+0x790] ;  /* 0x0007900001807983 */ /* 0x000ee80000300a00 */
[----:B------:R-:W3:Y:S04]  /*29160*/  LDL.LU.64 R132, [R1+0x758] ;  /* 0x0007580001847983 */ /* 0x000ee80000300a00 */
[----:B------:R-:W3:Y:S04]  /*29170*/  LDL.LU.64 R134, [R1+0x750] ;  /* 0x0007500001867983 */ /* 0x000ee80000300a00 */
[----:B------:R-:W3:Y:S04]  /*29180*/  LDL.LU.64 R138, [R1+0x718] ;  /* 0x00071800018a7983 */ /* 0x000ee80000300a00 */
[----:B------:R-:W3:Y:S01]  /*29190*/  LDL.LU.64 R140, [R1+0x710] ;  /* 0x00071000018c7983 */ /* 0x000ee20000300a00 */
[----:B------:R-:W-:-:S03]  /*291a0*/  IMAD.WIDE R88, R4, 0x4, R164 ;  /* 0x0000000404587825 */ /* 0x000fc600078e02a4 */
        /* <DEDUP_REMOVED lines=12> */
[----:B------:R-:W-:Y:S04]  /*29270*/  STL.64 [R1+0x310], R88 ;  /* 0x0003105801007387 */ /* 0x000fe80000100a00 */
[----:B------:R-:W3:Y:S01]  /*29280*/  LDL.LU.64 R168, [R1+0x5d8] ;  /* 0x0005d80001a87983 */ /* 0x000ee20000300a00 */
[----:B------:R-:W-:-:S03]  /*29290*/  IMAD.WIDE R40, R4, 0x4, R174 ;  /* 0x0000000404287825 */ /* 0x000fc600078e02ae */
[----:B------:R-:W-:Y:S04]  /*292a0*/  STL.64 [R1+0x2b0], R32 ;  /* 0x0002b02001007387 */ /* 0x000fe80000100a00 */
[----:B------:R-:W3:Y:S01]  /*292b0*/  LDL.LU.64 R170, [R1+0x5d0] ;  /* 0x0005d00001aa7983 */ /* 0x000ee20000300a00 */
[----:B------:R-:W-:-:S03]  /*292c0*/  IMAD.WIDE R16, R4, 0x4, R176 ;  /* 0x0000000404107825 */ /* 0x000fc600078e02b0 */
[----:B------:R-:W-:Y:S01]  /*292d0*/  STL.64 [R1+0x308], R116 ;  /* 0x0003087401007387 */ /* 0x000fe20000100a00 */
[----:B------:R-:W-:-:S03]  /*292e0*/  IMAD.WIDE R90, R4, 0x4, R178 ;  /* 0x00000004045a7825 */ /* 0x000fc600078e02b2 */
[----:B------:R-:W3:Y:S04]  /*292f0*/  LDL.LU.64 R172, [R1+0x598] ;  /* 0x0005980001ac7983 */ /* 0x000ee80000300a00 */
[----:B------:R-:W-:Y:S04]  /*29300*/  STL.64 [R1+0x300], R74 ;  /* 0x0003004a01007387 */ /* 0x000fe80000100a00 */
        /* <DEDUP_REMOVED lines=8> */
[----:B------:R-:W-:Y:S04]  /*29390*/  STL.64 [R1+0x2e8], R16 ;  /* 0x0002e81001007387 */ /* 0x000fe80000100a00 */
[----:B------:R-:W-:Y:S01]  /*293a0*/  STL.64 [R1+0x2e0], R90 ;  /* 0x0002e05a01007387 */ /* 0x000fe20000100a00 */
        /* <DEDUP_REMOVED lines=18> */
[----:B-1----:R-:W-:-:S03]  /*294d0*/  IMAD.WIDE R6, R4, 0x4, R198 ;  /* 0x0000000404067825 */ /* 0x002fc600078e02c6 */
[----:B------:R-:W-:Y:S04]  /*294e0*/  STL.64 [R1+0x290], R38 ;  /* 0x0002902601007387 */ /* 0x000fe80000100a00 */
[----:B------:R-:W3:Y:S01]  /*294f0*/  LDL.LU.64 R194, [R1+0x438] ;  /* 0x0004380001c27983 */ /* 0x000ee20000300a00 */
[----:B------:R-:W-:-:S03]  /*29500*/  IMAD.WIDE R112, R4, 0x4, R200 ;  /* 0x0000000404707825 */ /* 0x000fc600078e02c8 */
[----:B------:R-:W-:Y:S04]  /*29510*/  STL.64 [R1+0x240], R14 ;  /* 0x0002400e01007387 */ /* 0x000fe80000100a00 */
[----:B------:R1:W-:Y:S01]  /*29520*/  STL.64 [R1+0x238], R82 ;  /* 0x0002385201007387 */ /* 0x0003e20000100a00 */
[----:B------:R-:W-:-:S03]  /*29530*/  IMAD.WIDE R92, R4, 0x4, R202 ;  /* 0x00000004045c7825 */ /* 0x000fc600078e02ca */
[----:B------:R-:W3:Y:S04]  /*29540*/  LDL.LU.64 R196, [R1+0x3e8] ;  /* 0x0003e80001c47983 */ /* 0x000ee80000300a00 */
[----:B------:R-:W3:Y:S01]  /*29550*/  LDL.LU.64 R198, [R1+0x3e0] ;  /* 0x0003e00001c67983 */ /* 0x000ee20000300a00 */
[----:B------:R-:W-:-:S03]  /*29560*/  IMAD.WIDE R64, R4, 0x4, R204 ;  /* 0x0000000404407825 */ /* 0x000fc600078e02cc */
[----:B------:R1:W-:Y:S04]  /*29570*/  STL.64 [R1+0x230], R84 ;  /* 0x0002305401007387 */ /* 0x0003e80000100a00 */
[----:B------:R-:W3:Y:S01]  /*29580*/  LDL.LU.64 R200, [R1+0x398] ;  /* 0x0003980001c87983 */ /* 0x000ee20000300a00 */
[----:B----4-:R-:W-:-:S03]  /*29590*/  IMAD.WIDE R36, R4, 0x4, R206 ;  /* 0x0000000404247825 */ /* 0x010fc600078e02ce */
[----:B------:R4:W-:Y:S01]  /*295a0*/  STL.64 [R1+0x228], R6 ;  /* 0x0002280601007387 */ /* 0x0009e20000100a00 */
[----:B------:R-:W-:-:S03]  /*295b0*/  IMAD.WIDE R12, R4, 0x4, R208 ;  /* 0x00000004040c7825 */ /* 0x000fc600078e02d0 */
[----:B------:R-:W4:Y:S04]  /*295c0*/  LDL.LU.64 R202, [R1+0x390] ;  /* 0x0003900001ca7983 */ /* 0x000f280000300a00 */
[----:B------:R-:W-:Y:S04]  /*295d0*/  STL.64 [R1+0x220], R112 ;  /* 0x0002207001007387 */ /* 0x000fe80000100a00 */
[----:B------:R-:W4:Y:S04]  /*295e0*/  LDL.LU.64 R204, [R1+0x358] ;  /* 0x0003580001cc7983 */ /* 0x000f280000300a00 */
[----:B------:R-:W-:Y:S04]  /*295f0*/  STL.64 [R1+0x210], R92 ;  /* 0x0002105c01007387 */ /* 0x000fe80000100a00 */
[----:B------:R-:W4:Y:S04]  /*29600*/  LDL.LU.64 R206, [R1+0x350] ;  /* 0x0003500001ce7983 */ /* 0x000f280000300a00 */
[----:B------:R-:W-:Y:S04]  /*29610*/  STL.64 [R1+0x200], R64 ;  /* 0x0002004001007387 */ /* 0x000fe80000100a00 */
[----:B------:R-:W4:Y:S04]  /*29620*/  LDL.LU.64 R208, [R1+0x318] ;  /* 0x0003180001d07983 */ /* 0x000f280000300a00 */
[----:B------:R-:W-:Y:S04]  /*29630*/  STL.64 [R1+0x1f0], R36 ;  /* 0x0001f02401007387 */ /* 0x000fe80000100a00 */
[----:B--2---:R-:W-:Y:S04]  /*29640*/  LDGSTS.E [R2+0x40000], desc[UR52][R80.64], P3 ;  /* 0x4000000050027fae */ /* 0x004fe80009921874 */
        /* <DEDUP_REMOVED lines=9> */
[----:B------:R-:W-:Y:S04]  /*296e0*/  STL.64 [R1+0x1e0], R12 ;  /* 0x0001e00c01007387 */ /* 0x000fe80000100a00 */
[----:B------:R-:W-:Y:S04]  /*296f0*/  LDGSTS.E [R2+0x42800], desc[UR52][R244.64], P3 ;  /* 0x42800000f4027fae */ /* 0x000fe80009921874 */
[----:B------:R-:W-:Y:S04]  /*29700*/  LDGSTS.E [R2+0x42c00], desc[UR52][R120.64], P3 ;  /* 0x42c0000078027fae */ /* 0x000fe80009921874 */
[----:B------:R-:W2:Y:S04]  /*29710*/  LDL.LU.64 R244, [R1+0x1bc0] ;  /* 0x001bc00001f47983 */ /* 0x000ea80000300a00 */
[----:B------:R-:W2:Y:S04]  /*29720*/  LDL.64 R80, [R1+0xa98] ;  /* 0x000a980001507983 */ /* 0x000ea80000100a00 */
[----:B------:R-:W3:Y:S04]  /*29730*/  LDL.64 R78, [R1+0xa50] ;  /* 0x000a5000014e7983 */ /* 0x000ee80000100a00 */
        /* <DEDUP_REMOVED lines=16> */
[----:B------:R-:W3:Y:S04]  /*29840*/  LDL.LU.64 R124, [R1+0x7c8] ;  /* 0x0007c800017c7983 */ /* 0x000ee80000300a00 */
[----:B------:R-:W3:Y:S04]  /*29850*/  LDL.LU.64 R130, [R1+0x788] ;  /* 0x0007880001827983 */ /* 0x000ee80000300a00 */
[----:B------:R-:W-:Y:S04]  /*29860*/  LDGSTS.E [R2+0x45000], desc[UR52][R172.64], P3 ;  /* 0x45000000ac027fae */ /* 0x000fe80009921874 */
[----:B------:R-:W3:Y:S04]  /*29870*/  LDL.LU.64 R136, [R1+0x748] ;  /* 0x0007480001887983 */ /* 0x000ee80000300a00 */
[----:B------:R-:W3:Y:S04]  /*29880*/  LDL.LU.64 R142, [R1+0x708] ;  /* 0x00070800018e7983 */ /* 0x000ee80000300a00 */
[----:B------:R-:W3:Y:S04]  /*29890*/  LDL.LU.64 R148, [R1+0x6c8] ;  /* 0x0006c80001947983 */ /* 0x000ee80000300a00 */
[----:B------:R-:W-:Y:S04]  /*298a0*/  LDGSTS.E [R2+0x45400], desc[UR52][R176.64], P3 ;  /* 0x45400000b0027fae */ /* 0x000fe80009921874 */
[----:B------:R-:W3:Y:S04]  /*298b0*/  LDL.LU.64 R154, [R1+0x688] ;  /* 0x00068800019a7983 */ /* 0x000ee80000300a00 */
[----:B------:R-:W3:Y:S04]  /*298c0*/  LDL.LU.64 R160, [R1+0x648] ;  /* 0x0006480001a07983 */ /* 0x000ee80000300a00 */
[----:B------:R-:W3:Y:S04]  /*298d0*/  LDL.LU.64 R166, [R1+0x608] ;  /* 0x0006080001a67983 */ /* 0x000ee80000300a00 */
        /* <DEDUP_REMOVED lines=8> */
[----:B------:R-:W-:Y:S04]  /*29960*/  LDGSTS.E [R2+0x47800], desc[UR52][R90.64], P3 ;  /* 0x478000005a027fae */ /* 0x000fe80009921874 */
[----:B------:R-:W-:Y:S04]  /*29970*/  LDGSTS.E [R2+0x47c00], desc[UR52][R82.64], P3 ;  /* 0x47c0000052027fae */ /* 0x000fe80009921874 */
        /* <DEDUP_REMOVED lines=14> */
[----:B-1----:R-:W2:Y:S04]  /*29a60*/  LDL.64 R82, [R1+0xa90] ;  /* 0x000a900001527983 */ /* 0x002ea80000100a00 */
        /* <DEDUP_REMOVED lines=20> */
[----:B------:R-:W-:Y:S04]  /*29bb0*/  LDGSTS.E [R244+0x46080], desc[UR52][R190.64], P3 ;  /* 0x46080000bef47fae */ /* 0x000fe80009921874 */
        /* <DEDUP_REMOVED lines=22> */
[----:B------:R-:W2:Y:S04]  /*29d20*/  LDL.64 R240, [R1+0x548] ;  /* 0x0005480001f07983 */ /* 0x000ea80000100a00 */
[----:B------:R-:W3:Y:S04]  /*29d30*/  LDL.64 R212, [R1+0x508] ;  /* 0x0005080001d47983 */ /* 0x000ee80000100a00 */
        /* <DEDUP_REMOVED lines=27> */
[----:B---3--:R-:W-:Y:S04]  /*29ef0*/  LDGSTS.E [R243+0x45900], desc[UR52][R212.64], P3 ;  /* 0x45900000d4f37fae */ /* 0x008fe80009921874 */
[----:B------:R-:W-:Y:S04]  /*29f00*/  LDGSTS.E [R243+0x45d00], desc[UR52][R250.64], P3 ;  /* 0x45d00000faf37fae */ /* 0x000fe80009921874 */
[----:B------:R-:W-:Y:S04]  /*29f10*/  LDGSTS.E [R243+0x46100], desc[UR52][R30.64], P3 ;  /* 0x461000001ef37fae */ /* 0x000fe80009921874 */
[----:B------:R-:W-:Y:S04]  /*29f20*/  LDGSTS.E [R243+0x46500], desc[UR52][R246.64], P3 ;  /* 0x46500000f6f37fae */ /* 0x000fe80009921874 */
[----:B------:R-:W-:Y:S04]  /*29f30*/  LDGSTS.E [R243+0x46900], desc[UR52][R8.64], P3 ;  /* 0x4690000008f37fae */ /* 0x000fe80009921874 */
[----:B------:R-:W-:Y:S04]  /*29f40*/  LDGSTS.E [R243+0x46d00], desc[UR52][R238.64], P3 ;  /* 0x46d00000eef37fae */ /* 0x000fe80009921874 */
[----:B------:R-:W2:Y:S04]  /*29f50*/  LDL.LU.64 R240, [R1+0x1bb0] ;  /* 0x001bb00001f07983 */ /* 0x000ea80000300a00 */
[----:B------:R-:W-:Y:S04]  /*29f60*/  LDGSTS.E [R243+0x47100], desc[UR52][R228.64], P3 ;  /* 0x47100000e4f37fae */ /* 0x000fe80009921874 */
[----:B------:R-:W3:Y:S04]  /*29f70*/  LDL.LU.64 R212, [R1+0x1ba8] ;  /* 0x001ba80001d47983 */ /* 0x000ee80000300a00 */
[----:B------:R-:W-:Y:S04]  /*29f80*/  LDGSTS.E [R243+0x47500], desc[UR52][R32.64], P3 ;  /* 0x4750000020f37fae */ /* 0x000fe80009921874 */
[----:B------:R-:W2:Y:S04]  /*29f90*/  LDL.LU.64 R250, [R1+0x1ba0] ;  /* 0x001ba00001fa7983 */ /* 0x000ea80000300a00 */
[----:B------:R-:W-:Y:S04]  /*29fa0*/  LDGSTS.E [R243+0x47900], desc[UR52][R248.64], P3 ;  /* 0x47900000f8f37fae */ /* 0x000fe80009921874 */
[----:B------:R-:W3:Y:S04]  /*29fb0*/  LDL.LU.64 R30, [R1+0x1b98] ;  /* 0x001b9800011e7983 */ /* 0x000ee80000300a00 */
[----:B------:R-:W-:Y:S04]  /*29fc0*/  LDGSTS.E [R243+0x47d00], desc[UR52][R6.64], P3 ;  /* 0x47d0000006f37fae */ /* 0x000fe80009921874 */
[----:B------:R-:W3:Y:S04]  /*29fd0*/  LDL.LU.64 R246, [R1+0x1b90] ;  /* 0x001b900001f67983 */ /* 0x000ee80000300a00 */
[----:B----4-:R-:W-:Y:S04]  /*29fe0*/  LDGSTS.E [R242+0x40180], desc[UR52][R222.64], P3 ;  /* 0x40180000def27fae */ /* 0x010fe80009921874 */
[----:B------:R-:W4:Y:S04]  /*29ff0*/  LDL.LU.64 R8, [R1+0x1b88] ;  /* 0x001b880001087983 */ /* 0x000f280000300a00 */
[----:B------:R-:W-:Y:S04]  /*2a000*/  LDGSTS.E [R242+0x40580], desc[UR52][R110.64], P3 ;  /* 0x405800006ef27fae */ /* 0x000fe80009921874 */
[----:B------:R-:W3:Y:S04]  /*2a010*/  LDL.LU.64 R238, [R1+0x1b80] ;  /* 0x001b800001ee7983 */ /* 0x000ee80000300a00 */
[----:B------:R-:W-:Y:S04]  /*2a020*/  LDGSTS.E [R242+0x40980], desc[UR52][R108.64], P3 ;  /* 0x409800006cf27fae */ /* 0x000fe80009921874 */
[----:B------:R-:W2:Y:S04]  /*2a030*/  LDL.LU.64 R228, [R1+0x1b78] ;  /* 0x001b780001e47983 */ /* 0x000ea80000300a00 */
[----:B------:R-:W-:Y:S04]  /*2a040*/  LDGSTS.E [R242+0x40d80], desc[UR52][R104.64], P3 ;  /* 0x40d8000068f27fae */ /* 0x000fe80009921874 */
[----:B------:R-:W4:Y:S04]  /*2a050*/  LDL.LU.64 R32, [R1+0x1b70] ;  /* 0x001b700001207983 */ /* 0x000f280000300a00 */
[----:B------:R-:W-:Y:S04]  /*2a060*/  LDGSTS.E [R242+0x41180], desc[UR52][R102.64], P3 ;  /* 0x4118000066f27fae */ /* 0x000fe80009921874 */
[----:B------:R-:W4:Y:S04]  /*2a070*/  LDL.LU.64 R248, [R1+0x1b68] ;  /* 0x001b680001f87983 */ /* 0x000f280000300a00 */
[----:B------:R-:W-:Y:S04]  /*2a080*/  LDGSTS.E [R242+0x41580], desc[UR52][R90.64], P3 ;  /* 0x415800005af27fae */ /* 0x000fe80009921874 */
[----:B------:R-:W4:Y:S04]  /*2a090*/  LDL.LU.64 R6, [R1+0x1b60] ;  /* 0x001b600001067983 */ /* 0x000f280000300a00 */
[----:B------:R-:W-:Y:S04]  /*2a0a0*/  LDGSTS.E [R242+0x41980], desc[UR52][R88.64], P3 ;  /* 0x4198000058f27fae */ /* 0x000fe80009921874 */
[----:B------:R-:W3:Y:S04]  /*2a0b0*/  LDL.LU.64 R222, [R1+0x1b58] ;  /* 0x001b580001de7983 */ /* 0x000ee80000300a00 */
[----:B------:R-:W-:Y:S04]  /*2a0c0*/  LDGSTS.E [R242+0x41d80], desc[UR52][R218.64], P3 ;  /* 0x41d80000daf27fae */ /* 0x000fe80009921874 */
[----:B------:R-:W-:Y:S04]  /*2a0d0*/  LDGSTS.E [R242+0x42180], desc[UR52][R86.64], P3 ;  /* 0x4218000056f27fae */ /* 0x000fe80009921874 */
[----:B------:R-:W-:Y:S04]  /*2a0e0*/  LDGSTS.E [R242+0x42580], desc[UR52][R84.64], P3 ;  /* 0x4258000054f27fae */ /* 0x000fe80009921874 */
        /* <DEDUP_REMOVED lines=27> */
[----:B---3--:R-:W-:Y:S04]  /*2a2a0*/  LDGSTS.E [R242+0x44d80], desc[UR52][R222.64], P3 ;  /* 0x44d80000def27fae */ /* 0x008fe80009921874 */
[----:B------:R-:W3:Y:S04]  /*2a2b0*/  LDL.64 R222, [R1+0x738] ;  /* 0x0007380001de7983 */ /* 0x000ee80000100a00 */
[----:B--2---:R-:W-:Y:S04]  /*2a2c0*/  LDGSTS.E [R242+0x45180], desc[UR52][R218.64], P3 ;  /* 0x45180000daf27fae */ /* 0x004fe80009921874 */
        /* <DEDUP_REMOVED lines=13> */
[----:B------:R1:W-:Y:S04]  /*2a3a0*/  LDGSTS.E [R242+0x47180], desc[UR52][R118.64], P3 ;  /* 0x4718000076f27fae */ /* 0x0003e80009921874 */
[----:B------:R-:W2:Y:S04]  /*2a3b0*/  LDL.LU.64 R236, [R1+0x1b20] ;  /* 0x001b200001ec7983 */ /* 0x000ea80000300a00 */
[----:B------:R-:W4:Y:S04]  /*2a3c0*/  LDL.LU.64 R10, [R1+0x1b18] ;  /* 0x001b1800010a7983 */ /* 0x000f280000300a00 */
[----:B------:R-:W-:Y:S01]  /*2a3d0*/  LDGSTS.E [R242+0x47580], desc[UR52][R116.64], P3 ;  /* 0x4758000074f27fae */ /* 0x000fe20009921874 */
[----:B-1----:R-:W1:Y:S03]  /*2a3e0*/  LDC R119, c[0x0][0x230] ;  /* 0x00008c00ff777b82 */ /* 0x002e660000000800 */
[----:B------:R1:W-:Y:S04]  /*2a3f0*/  LDGSTS.E [R242+0x47980], desc[UR52][R114.64], P3 ;  /* 0x4798000072f27fae */ /* 0x0003e80009921874 */
[----:B------:R-:W-:Y:S01]  /*2a400*/  LDGSTS.E [R242+0x47d80], desc[UR52][R112.64], P3 ;  /* 0x47d8000070f27fae */ /* 0x000fe20009921874 */
[----:B------:R-:W2:Y:S03]  /*2a410*/  LDC R118, c[0x0][0x230] ;  /* 0x00008c00ff767b82 */ /* 0x000ea60000000800 */
[----:B------:R2:W-:Y:S05]  /*2a420*/  STL.64 [R1+0x1a58], R242 ;  /* 0x001a58f201007387 */ /* 0x0005ea0000100a00 */
[----:B-1----:R-:W1:Y:S08]  /*2a430*/  LDC R115, c[0x0][0x230] ;  /* 0x00008c00ff737b82 */ /* 0x002e700000000800 */
[----:B------:R-:W1:Y:S08]  /*2a440*/  LDC R114, c[0x0][0x230] ;  /* 0x00008c00ff727b82 */ /* 0x000e700000000800 */
[----:B------:R-:W1:Y:S08]  /*2a450*/  LDC R117, c[0x0][0x230] ;  /* 0x00008c00ff757b82 */ /* 0x000e700000000800 */
[----:B------:R-:W1:Y:S01]  /*2a460*/  LDC R116, c[0x0][0x230] ;  /* 0x00008c00ff747b82 */ /* 0x000e620000000800 */
[----:B----4-:R4:W-:Y:S04]  /*2a470*/  LDGSTS.E [R11+0x40200], desc[UR52][R110.64], P3 ;  /* 0x402000006e0b7fae */ /* 0x0109e80009921874 */
[----:B------:R-:W-:Y:S04]  /*2a480*/  LDGSTS.E [R11+0x40600], desc[UR52][R108.64], P3 ;  /* 0x406000006c0b7fae */ /* 0x000fe80009921874 */
[----:B------:R1:W-:Y:S04]  /*2a490*/  LDGSTS.E [R11+0x40a00], desc[UR52][R104.64], P3 ;  /* 0x40a00000680b7fae */ /* 0x0003e80009921874 */
[----:B------:R3:W-:Y:S01]  /*2a4a0*/  LDGSTS.E [R11+0x40e00], desc[UR52][R102.64], P3 ;  /* 0x40e00000660b7fae */ /* 0x0007e20009921874 */
[----:B----4-:R-:W4:Y:S03]  /*2a4b0*/  LDC R110, c[0x0][0x230] ;  /* 0x00008c00ff6e7b82 */ /* 0x010f260000000800 */
[----:B------:R-:W-:Y:S04]  /*2a4c0*/  LDGSTS.E [R11+0x41200], desc[UR52][R90.64], P3 ;  /* 0x412000005a0b7fae */ /* 0x000fe80009921874 */
[----:B------:R-:W-:Y:S01]  /*2a4d0*/  LDGSTS.E [R11+0x41600], desc[UR52][R88.64], P3 ;  /* 0x41600000580b7fae */ /* 0x000fe20009921874 */
[----:B-1----:R-:W1:Y:S03]  /*2a4e0*/  LDC R104, c[0x0][0x230] ;  /* 0x00008c00ff687b82 */ /* 0x002e660000000800 */
[----:B------:R-:W-:Y:S04]  /*2a4f0*/  LDGSTS.E [R11+0x41a00], desc[UR52][R86.64], P3 ;  /* 0x41a00000560b7fae */ /* 0x000fe80009921874 */
[----:B------:R-:W-:Y:S01]  /*2a500*/  LDGSTS.E [R11+0x41e00], desc[UR52][R84.64], P3 ;  /* 0x41e00000540b7fae */ /* 0x000fe20009921874 */
[----:B---3--:R-:W3:Y:S03]  /*2a510*/  LDC R102, c[0x0][0x230] ;  /* 0x00008c00ff667b82 */ /* 0x008ee60000000800 */
[----:B------:R-:W-:Y:S04]  /*2a520*/  LDGSTS.E [R11+0x42200], desc[UR52][R82.64], P3 ;  /* 0x42200000520b7fae */ /* 0x000fe80009921874 */
[----:B------:R-:W-:Y:S01]  /*2a530*/  LDGSTS.E [R11+0x42600], desc[UR52][R80.64], P3 ;  /* 0x42600000500b7fae */ /* 0x000fe20009921874 */
[----:B------:R-:W1:Y:S03]  /*2a540*/  LDC R103, c[0x0][0x230] ;  /* 0x00008c00ff677b82 */ /* 0x000e660000000800 */
[----:B------:R-:W-:Y:S04]  /*2a550*/  LDGSTS.E [R11+0x42a00], desc[UR52][R78.64], P3 ;  /* 0x42a000004e0b7fae */ /* 0x000fe80009921874 */
[----:B------:R-:W-:Y:S01]  /*2a560*/  LDGSTS.E [R11+0x42e00], desc[UR52][R60.64], P3 ;  /* 0x42e000003c0b7fae */ /* 0x000fe20009921874 */
[----:B------:R-:W1:Y:S03]  /*2a570*/  LDC R111, c[0x0][0x230] ;  /* 0x00008c00ff6f7b82 */ /* 0x000e660000000800 */
[----:B------:R-:W-:Y:S04]  /*2a580*/  LDGSTS.E [R11+0x43200], desc[UR52][R34.64], P3 ;  /* 0x43200000220b7fae */ /* 0x000fe80009921874 */
[----:B------:R-:W-:Y:S04]  /*2a590*/  LDGSTS.E [R11+0x43600], desc[UR52][R222.64], P3 ;  /* 0x43600000de0b7fae */ /* 0x000fe80009921874 */
[----:B------:R-:W4:Y:S04]  /*2a5a0*/  LDL.64 R90, [R1+0xa78] ;  /* 0x000a7800015a7983 */ /* 0x000f280000100a00 */
[----:B------:R-:W-:Y:S04]  /*2a5b0*/  LDGSTS.E [R11+0x43a00], desc[UR52][R224.64], P3 ;  /* 0x43a00000e00b7fae */ /* 0x000fe80009921874 */
[----:B------:R-:W3:Y:S04]  /*2a5c0*/  LDL.64 R88, [R1+0xa30] ;  /* 0x000a300001587983 */ /* 0x000ee80000100a00 */
[----:B------:R-:W-:Y:S04]  /*2a5d0*/  LDGSTS.E [R11+0x43e00], desc[UR52][R226.64], P3 ;  /* 0x43e00000e20b7fae */ /* 0x000fe80009921874 */
[----:B------:R-:W3:Y:S04]  /*2a5e0*/  LDL.64 R86, [R1+0x9f0] ;  /* 0x0009f00001567983 */ /* 0x000ee80000100a00 */
[----:B------:R-:W-:Y:S04]  /*2a5f0*/  LDGSTS.E [R11+0x44200], desc[UR52][R232.64], P3 ;  /* 0x44200000e80b7fae */ /* 0x000fe80009921874 */
[----:B------:R-:W3:Y:S04]  /*2a600*/  LDL.64 R84, [R1+0x9b0] ;  /* 0x0009b00001547983 */ /* 0x000ee80000100a00 */
[----:B------:R-:W-:Y:S04]  /*2a610*/  LDGSTS.E [R11+0x44600], desc[UR52][R234.64], P3 ;  /* 0x44600000ea0b7fae */ /* 0x000fe80009921874 */
[----:B------:R-:W3:Y:S04]  /*2a620*/  LDL.64 R82, [R1+0x970] ;  /* 0x0009700001527983 */ /* 0x000ee80000100a00 */
[----:B--2---:R-:W-:Y:S04]  /*2a630*/  LDGSTS.E [R11+0x44a00], desc[UR52][R236.64], P3 ;  /* 0x44a00000ec0b7fae */ /* 0x004fe80009921874 */
[----:B------:R-:W2:Y:S04]  /*2a640*/  LDL.64 R80, [R1+0x930] ;  /* 0x0009300001507983 */ /* 0x000ea80000100a00 */
[----:B------:R-:W-:Y:S04]  /*2a650*/  LDGSTS.E [R11+0x44e00], desc[UR52][R220.64], P3 ;  /* 0x44e00000dc0b7fae */ /* 0x000fe80009921874 */
[----:B------:R-:W2:Y:S04]  /*2a660*/  LDL.64 R78, [R1+0x8f0] ;  /* 0x0008f000014e7983 */ /* 0x000ea80000100a00 */
[----:B------:R-:W2:Y:S04]  /*2a670*/  LDL.64 R60, [R1+0x8b0] ;  /* 0x0008b000013c7983 */ /* 0x000ea80000100a00 */
[----:B------:R-:W-:Y:S04]  /*2a680*/  LDGSTS.E [R11+0x45200], desc[UR52][R218.64], P3 ;  /* 0x45200000da0b7fae */ /* 0x000fe80009921874 */
[----:B------:R-:W2:Y:S04]  /*2a690*/  LDL.64 R34, [R1+0x870] ;  /* 0x0008700001227983 */ /* 0x000ea80000100a00 */
[----:B------:R-:W-:Y:S04]  /*2a6a0*/  LDGSTS.E [R11+0x45600], desc[UR52][R238.64], P3 ;  /* 0x45600000ee0b7fae */ /* 0x000fe80009921874 */
[----:B------:R-:W2:Y:S04]  /*2a6b0*/  LDL.64 R220, [R1+0x830] ;  /* 0x0008300001dc7983 */ /* 0x000ea80000100a00 */
[----:B------:R-:W-:Y:S04]  /*2a6c0*/  LDGSTS.E [R11+0x45a00], desc[UR52][R212.64], P3 ;  /* 0x45a00000d40b7fae */ /* 0x000fe80009921874 */
[----:B------:R-:W2:Y:S04]  /*2a6d0*/  LDL.64 R222, [R1+0x7f0] ;  /* 0x0007f00001de7983 */ /* 0x000ea80000100a00 */
[----:B------:R-:W-:Y:S04]  /*2a6e0*/  LDGSTS.E [R11+0x45e00], desc[UR52][R210.64], P3 ;  /* 0x45e00000d20b7fae */ /* 0x000fe80009921874 */
[----:B------:R-:W2:Y:S04]  /*2a6f0*/  LDL.64 R224, [R1+0x7b0] ;  /* 0x0007b00001e07983 */ /* 0x000ea80000100a00 */
[----:B------:R-:W2:Y:S04]  /*2a700*/  LDL.64 R226, [R1+0x770] ;  /* 0x0007700001e27983 */ /* 0x000ea80000100a00 */
[----:B------:R-:W2:Y:S04]  /*2a710*/  LDL.64 R232, [R1+0x730] ;  /* 0x0007300001e87983 */ /* 0x000ea80000100a00 */
[----:B------:R-:W2:Y:S04]  /*2a720*/  LDL.64 R234, [R1+0x6f0] ;  /* 0x0006f00001ea7983 */ /* 0x000ea80000100a00 */
[----:B------:R-:W2:Y:S04]  /*2a730*/  LDL.64 R236, [R1+0x6b0] ;  /* 0x0006b00001ec7983 */ /* 0x000ea80000100a00 */
[----:B------:R-:W-:Y:S04]  /*2a740*/  LDGSTS.E [R11+0x46200], desc[UR52][R216.64], P3 ;  /* 0x46200000d80b7fae */ /* 0x000fe80009921874 */
[----:B------:R-:W2:Y:S04]  /*2a750*/  LDL.LU.64 R218, [R1+0x1b10] ;  /* 0x001b100001da7983 */ /* 0x000ea80000300a00 */
[----:B------:R-:W-:Y:S04]  /*2a760*/  LDGSTS.E [R11+0x46600], desc[UR52][R106.64], P3 ;  /* 0x466000006a0b7fae */ /* 0x000fe80009921874 */
[----:B------:R-:W2:Y:S04]  /*2a770*/  LDL.64 R238, [R1+0x670] ;  /* 0x0006700001ee7983 */ /* 0x000ea80000100a00 */
[----:B------:R1:W-:Y:S04]  /*2a780*/  LDGSTS.E [R11+0x46a00], desc[UR52][R100.64], P3 ;  /* 0x46a00000640b7fae */ /* 0x0003e80009921874 */
[----:B------:R-:W2:Y:S04]  /*2a790*/  LDL.LU.64 R212, [R1+0x1b08] ;  /* 0x001b080001d47983 */ /* 0x000ea80000300a00 */
[----:B------:R-:W-:Y:S04]  /*2a7a0*/  LDGSTS.E [R11+0x46e00], desc[UR52][R98.64], P3 ;  /* 0x46e00000620b7fae */ /* 0x000fe80009921874 */
[----:B------:R-:W2:Y:S01]  /*2a7b0*/  LDL.LU.64 R210, [R1+0x1b00] ;  /* 0x001b000001d27983 */ /* 0x000ea20000300a00 */
[----:B-1----:R-:W1:Y:S03]  /*2a7c0*/  LDC R100, c[0x0][0x230] ;  /* 0x00008c00ff647b82 */ /* 0x002e660000000800 */
[----:B------:R1:W-:Y:S04]  /*2a7d0*/  LDGSTS.E [R11+0x47200], desc[UR52][R96.64], P3 ;  /* 0x47200000600b7fae */ /* 0x0003e80009921874 */
[----:B------:R-:W2:Y:S01]  /*2a7e0*/  LDL.LU.64 R216, [R1+0x1af8] ;  /* 0x001af80001d87983 */ /* 0x000ea20000300a00 */
[----:B------:R-:W2:Y:S03]  /*2a7f0*/  LDC R101, c[0x0][0x230] ;  /* 0x00008c00ff657b82 */ /* 0x000ea60000000800 */
[----:B------:R-:W-:Y:S04]  /*2a800*/  LDGSTS.E [R11+0x47600], desc[UR52][R74.64], P3 ;  /* 0x476000004a0b7fae */ /* 0x000fe80009921874 */
[----:B------:R-:W-:Y:S01]  /*2a810*/  LDGSTS.E [R11+0x47a00], desc[UR52][R94.64], P3 ;  /* 0x47a000005e0b7fae */ /* 0x000fe20009921874 */
[----:B-1----:R-:W1:Y:S03]  /*2a820*/  LDC R96, c[0x0][0x230] ;  /* 0x00008c00ff607b82 */ /* 0x002e660000000800 */
[----:B------:R1:W-:Y:S04]  /*2a830*/  LDGSTS.E [R11+0x47e00], desc[UR52][R92.64], P3 ;  /* 0x47e000005c0b7fae */ /* 0x0003e80009921874 */
[----:B------:R-:W2:Y:S01]  /*2a840*/  LDL.64 R74, [R1+0x630] ;  /* 0x00063000014a7983 */ /* 0x000ea20000100a00 */
[----:B------:R-:W2:Y:S03]  /*2a850*/  LDC R97, c[0x0][0x230] ;  /* 0x00008c00ff617b82 */ /* 0x000ea60000000800 */
[----:B------:R-:W2:Y:S05]  /*2a860*/  LDL.LU.64 R242, [R1+0x9e8] ;  /* 0x0009e80001f27983 */ /* 0x000eaa0000300a00 */
[----:B-1----:R-:W1:Y:S08]  /*2a870*/  LDC R92, c[0x0][0x230] ;  /* 0x00008c00ff5c7b82 */ /* 0x002e700000000800 */
[----:B------:R-:W1:Y:S08]  /*2a880*/  LDC R93, c[0x0][0x230] ;  /* 0x00008c00ff5d7b82 */ /* 0x000e700000000800 */
[----:B------:R-:W1:Y:S08]  /*2a890*/  LDC R98, c[0x0][0x230] ;  /* 0x00008c00ff627b82 */ /* 0x000e700000000800 */
[----:B------:R-:W1:Y:S01]  /*2a8a0*/  LDC R99, c[0x0][0x230] ;  /* 0x00008c00ff637b82 */ /* 0x000e620000000800 */
[----:B----4-:R-:W-:Y:S04]  /*2a8b0*/  LDGSTS.E [R10+0x40280], desc[UR52][R90.64], P3 ;  /* 0x402800005a0a7fae */ /* 0x010fe80009921874 */
[----:B---3--:R-:W-:Y:S04]  /*2a8c0*/  LDGSTS.E [R10+0x40680], desc[UR52][R88.64], P3 ;  /* 0x40680000580a7fae */ /* 0x008fe80009921874 */
[----:B------:R3:W-:Y:S04]  /*2a8d0*/  LDGSTS.E [R10+0x40a80], desc[UR52][R86.64], P3 ;  /* 0x40a80000560a7fae */ /* 0x0007e80009921874 */
[----:B------:R4:W-:Y:S01]  /*2a8e0*/  LDGSTS.E [R10+0x40e80], desc[UR52][R84.64], P3 ;  /* 0x40e80000540a7fae */ /* 0x0009e20009921874 */
[----:B---3--:R-:W3:Y:S03]  /*2a8f0*/  LDC R87, c[0x0][0x230] ;  /* 0x00008c00ff577b82 */ /* 0x008ee60000000800 */
[----:B------:R1:W-:Y:S05]  /*2a900*/  LDGSTS.E [R10+0x41280], desc[UR52][R82.64], P3 ;  /* 0x41280000520a7fae */ /* 0x0003ea0009921874 */
[----:B----4-:R-:W4:Y:S01]  /*2a910*/  LDC R84, c[0x0][0x230] ;  /* 0x00008c00ff547b82 */ /* 0x010f220000000800 */
[----:B--2---:R2:W-:Y:S07]  /*2a920*/  LDGSTS.E [R10+0x41680], desc[UR52][R80.64], P3 ;  /* 0x41680000500a7fae */ /* 0x0045ee0009921874 */
[----:B-1----:R-:W1:Y:S01]  /*2a930*/  LDC R82, c[0x0][0x230] ;  /* 0x00008c00ff527b82 */ /* 0x002e620000000800 */
[----:B------:R-:W-:Y:S04]  /*2a940*/  LDGSTS.E [R10+0x41a80], desc[UR52][R78.64], P3 ;  /* 0x41a800004e0a7fae */ /* 0x000fe80009921874 */
[----:B------:R-:W-:Y:S03]  /*2a950*/  LDGSTS.E [R10+0x41e80], desc[UR52][R60.64], P3 ;  /* 0x41e800003c0a7fae */ /* 0x000fe60009921874 */
[----:B--2---:R-:W2:Y:S01]  /*2a960*/  LDC R81, c[0x0][0x230] ;  /* 0x00008c00ff517b82 */ /* 0x004ea20000000800 */
[----:B------:R-:W-:Y:S07]  /*2a970*/  LDGSTS.E [R10+0x42280], desc[UR52][R34.64], P3 ;  /* 0x42280000220a7fae */ /* 0x000fee0009921874 */
[----:B------:R-:W3:Y:S01]  /*2a980*/  LDC R80, c[0x0][0x230] ;  /* 0x00008c00ff507b82 */ /* 0x000ee20000000800 */
[----:B------:R-:W4:Y:S04]  /*2a990*/  LDL.64 R60, [R1+0xa70] ;  /* 0x000a7000013c7983 */ /* 0x000f280000100a00 */
[----:B------:R-:W-:Y:S03]  /*2a9a0*/  LDGSTS.E [R10+0x42680], desc[UR52][R220.64], P3 ;  /* 0x42680000dc0a7fae */ /* 0x000fe60009921874 */
[----:B------:R-:W1:Y:S01]  /*2a9b0*/  LDC R86, c[0x0][0x230] ;  /* 0x00008c00ff567b82 */ /* 0x000e620000000800 */
[----:B------:R-:W3:Y:S04]  /*2a9c0*/  LDL.64 R34, [R1+0xa28] ;  /* 0x000a280001227983 */ /* 0x000ee80000100a00 */
[----:B------:R-:W-:Y:S03]  /*2a9d0*/  LDGSTS.E [R10+0x42a80], desc[UR52][R222.64], P3 ;  /* 0x42a80000de0a7fae */ /* 0x000fe60009921874 */
[----:B------:R-:W1:Y:S01]  /*2a9e0*/  LDC R83, c[0x0][0x230] ;  /* 0x00008c00ff537b82 */ /* 0x000e620000000800 */
[----:B------:R-:W2:Y:S04]  /*2a9f0*/  LDL.64 R220, [R1+0x9a8] ;  /* 0x0009a80001dc7983 */ /* 0x000ea80000100a00 */
[----:B------:R-:W-:Y:S03]  /*2aa00*/  LDGSTS.E [R10+0x42e80], desc[UR52][R224.64], P3 ;  /* 0x42e80000e00a7fae */ /* 0x000fe60009921874 */
[----:B------:R-:W1:Y:S01]  /*2aa10*/  LDC R85, c[0x0][0x230] ;  /* 0x00008c00ff557b82 */ /* 0x000e620000000800 */
[----:B------:R-:W-:Y:S04]  /*2aa20*/  LDGSTS.E [R10+0x43280], desc[UR52][R226.64], P3 ;  /* 0x43280000e20a7fae */ /* 0x000fe80009921874 */
[----:B------:R-:W-:Y:S04]  /*2aa30*/  LDGSTS.E [R10+0x43680], desc[UR52][R232.64], P3 ;  /* 0x43680000e80a7fae */ /* 0x000fe80009921874 */
[----:B------:R-:W-:Y:S04]  /*2aa40*/  LDGSTS.E [R10+0x43a80], desc[UR52][R234.64], P3 ;  /* 0x43a80000ea0a7fae */ /* 0x000fe80009921874 */
[----:B------:R-:W-:Y:S04]  /*2aa50*/  LDGSTS.E [R10+0x43e80], desc[UR52][R236.64], P3 ;  /* 0x43e80000ec0a7fae */ /* 0x000fe80009921874 */
[----:B------:R-:W2:Y:S04]  /*2aa60*/  LDL.64 R222, [R1+0x968] ;  /* 0x0009680001de7983 */ /* 0x000ea80000100a00 */
[----:B------:R-:W2:Y:S04]  /*2aa70*/  LDL.64 R224, [R1+0x928] ;  /* 0x0009280001e07983 */ /* 0x000ea80000100a00 */
[----:B------:R-:W2:Y:S04]  /*2aa80*/  LDL.64 R226, [R1+0x8e8] ;  /* 0x0008e80001e27983 */ /* 0x000ea80000100a00 */
[----:B------:R-:W-:Y:S04]  /*2aa90*/  LDGSTS.E [R10+0x44280], desc[UR52][R238.64], P3 ;  /* 0x44280000ee0a7fae */ /* 0x000fe80009921874 */
[----:B------:R-:W2:Y:S04]  /*2aaa0*/  LDL.64 R232, [R1+0x8a8] ;  /* 0x0008a80001e87983 */ /* 0x000ea80000100a00 */
[----:B------:R-:W2:Y:S04]  /*2aab0*/  LDL.64 R234, [R1+0x868] ;  /* 0x0008680001ea7983 */ /* 0x000ea80000100a00 */
[----:B------:R-:W2:Y:S04]  /*2aac0*/  LDL.64 R236, [R1+0x828] ;  /* 0x0008280001ec7983 */ /* 0x000ea80000100a00 */
[----:B------:R-:W2:Y:S04]  /*2aad0*/  LDL.64 R238, [R1+0x7e8] ;  /* 0x0007e80001ee7983 */ /* 0x000ea80000100a00 */
[----:B------:R-:W-:Y:S04]  /*2aae0*/  LDGSTS.E [R10+0x44680], desc[UR52][R74.64], P3 ;  /* 0x446800004a0a7fae */ /* 0x000fe80009921874 */
        /* <DEDUP_REMOVED lines=9> */
[----:B------:R-:W4:Y:S04]  /*2ab80*/  LDL.LU.64 R8, [R1+0x1ad8] ;  /* 0x001ad80001087983 */ /* 0x000f280000300a00 */
[----:B------:R-:W-:Y:S04]  /*2ab90*/  LDGSTS.E [R10+0x46280], desc[UR52][R72.64], P3 ;  /* 0x46280000480a7fae */ /* 0x000fe80009921874 */
[----:B------:R-:W-:Y:S01]  /*2aba0*/  LDGSTS.E [R10+0x46680], desc[UR52][R58.64], P3 ;  /* 0x466800003a0a7fae */ /* 0x000fe20009921874 */
[----:B-1----:R-:W1:Y:S03]  /*2abb0*/  LDC R76, c[0x0][0x230] ;  /* 0x00008c00ff4c7b82 */ /* 0x002e660000000800 */
[----:B------:R-:W2:Y:S04]  /*2abc0*/  LDL.64 R240, [R1+0x768] ;  /* 0x0007680001f07983 */ /* 0x000ea80000100a00 */
[----:B------:R-:W-:Y:S01]  /*2abd0*/  LDGSTS.E [R10+0x46a80], desc[UR52][R56.64], P3 ;  /* 0x46a80000380a7fae */ /* 0x000fe20009921874 */
[----:B------:R-:W1:Y:S03]  /*2abe0*/  LDC R77, c[0x0][0x230] ;  /* 0x00008c00ff4d7b82 */ /* 0x000e660000000800 */
[----:B------:R-:W2:Y:S04]  /*2abf0*/  LDL.64 R58, [R1+0x728] ;  /* 0x00072800013a7983 */ /* 0x000ea80000100a00 */
[----:B------:R-:W-:Y:S04]  /*2ac00*/  LDGSTS.E [R10+0x46e80], desc[UR52][R54.64], P3 ;  /* 0x46e80000360a7fae */ /* 0x000fe80009921874 */
[----:B------:R-:W2:Y:S04]  /*2ac10*/  LDL.64 R56, [R1+0x6e8] ;  /* 0x0006e80001387983 */ /* 0x000ea80000100a00 */
[----:B------:R1:W-:Y:S04]  /*2ac20*/  LDGSTS.E [R10+0x47280], desc[UR52][R70.64], P3 ;  /* 0x47280000460a7fae */ /* 0x0003e80009921874 */
[----:B------:R-:W2:Y:S04]  /*2ac30*/  LDL.64 R54, [R1+0x6a8] ;  /* 0x0006a80001367983 */ /* 0x000ea80000100a00 */
[----:B------:R1:W-:Y:S04]  /*2ac40*/  LDGSTS.E [R10+0x47680], desc[UR52][R68.64], P3 ;  /* 0x47680000440a7fae */ /* 0x0003e80009921874 */
[----:B------:R-:W-:Y:S01]  /*2ac50*/  LDGSTS.E [R10+0x47a80], desc[UR52][R66.64], P3 ;  /* 0x47a80000420a7fae */ /* 0x000fe20009921874 */
[----:B-1----:R-:W1:Y:S03]  /*2ac60*/  LDC R71, c[0x0][0x230] ;  /* 0x00008c00ff477b82 */ /* 0x002e660000000800 */
[----:B------:R1:W-:Y:S04]  /*2ac70*/  LDGSTS.E [R10+0x47e80], desc[UR52][R64.64], P3 ;  /* 0x47e80000400a7fae */ /* 0x0003e80009921874 */
[----:B------:R2:W-:Y:S01]  /*2ac80*/  STL.64 [R1+0x1990], R10 ;  /* 0x0019900a01007387 */ /* 0x0005e20000100a00 */
[----:B------:R-:W2:Y:S08]  /*2ac90*/  LDC R69, c[0x0][0x230] ;  /* 0x00008c00ff457b82 */ /* 0x000eb00000000800 */
[----:B-1----:R-:W1:Y:S08]  /*2aca0*/  LDC R65, c[0x0][0x230] ;  /* 0x00008c00ff417b82 */ /* 0x002e700000000800 */
[----:B------:R-:W1:Y:S08]  /*2acb0*/  LDC R64, c[0x0][0x230] ;  /* 0x00008c00ff407b82 */ /* 0x000e700000000800 */
[----:B------:R-:W1:Y:S08]  /*2acc0*/  LDC R66, c[0x0][0x230] ;  /* 0x00008c00ff427b82 */ /* 0x000e700000000800 */
[----:B------:R-:W1:Y:S08]  /*2acd0*/  LDC R68, c[0x0][0x230] ;  /* 0x00008c00ff447b82 */ /* 0x000e700000000800 */
[----:B------:R-:W1:Y:S08]  /*2ace0*/  LDC R67, c[0x0][0x230] ;  /* 0x00008c00ff437b82 */ /* 0x000e700000000800 */
[----:B------:R-:W1:Y:S01]  /*2acf0*/  LDC R70, c[0x0][0x230] ;  /* 0x00008c00ff467b82 */ /* 0x000e620000000800 */
[----:B----4-:R-:W-:Y:S04]  /*2ad00*/  LDGSTS.E [R9+0x40300], desc[UR52][R60.64], P3 ;  /* 0x403000003c097fae */ /* 0x010fe80009921874 */
[----:B---3--:R-:W-:Y:S04]  /*2ad10*/  LDGSTS.E [R9+0x40700], desc[UR52][R34.64], P3 ;  /* 0x4070000022097fae */ /* 0x008fe80009921874 */
[----:B------:R-:W-:Y:S04]  /*2ad20*/  LDGSTS.E [R9+0x40b00], desc[UR52][R242.64], P3 ;  /* 0x40b00000f2097fae */ /* 0x000fe80009921874 */
[----:B--2---:R-:W-:Y:S04]  /*2ad30*/  LDGSTS.E [R9+0x40f00], desc[UR52][R220.64], P3 ;  /* 0x40f00000dc097fae */ /* 0x004fe80009921874 */
[----:B------:R-:W-:Y:S04]  /*2ad40*/  LDGSTS.E [R9+0x41300], desc[UR52][R222.64], P3 ;  /* 0x41300000de097fae */ /* 0x000fe80009921874 */
[----:B------:R-:W-:Y:S04]  /*2ad50*/  LDGSTS.E [R9+0x41700], desc[UR52][R224.64], P3 ;  /* 0x41700000e0097fae */ /* 0x000fe80009921874 */
[----:B------:R-:W2:Y:S04]  /*2ad60*/  LDL.64 R34, [R1+0xa68] ;  /* 0x000a680001227983 */ /* 0x000ea80000100a00 */
[----:B------:R-:W-:Y:S04]  /*2ad70*/  LDGSTS.E [R9+0x41b00], desc[UR52][R226.64], P3 ;  /* 0x41b00000e2097fae */ /* 0x000fe80009921874 */
[----:B------:R-:W3:Y:S04]  /*2ad80*/  LDL.64 R220, [R1+0xa20] ;  /* 0x000a200001dc7983 */ /* 0x000ee80000100a00 */
[----:B------:R-:W-:Y:S04]  /*2ad90*/  LDGSTS.E [R9+0x41f00], desc[UR52][R232.64], P3 ;  /* 0x41f00000e8097fae */ /* 0x000fe80009921874 */
[----:B------:R-:W4:Y:S04]  /*2ada0*/  LDL.64 R222, [R1+0x9e0] ;  /* 0x0009e00001de7983 */ /* 0x000f280000100a00 */
[----:B------:R-:W-:Y:S04]  /*2adb0*/  LDGSTS.E [R9+0x42300], desc[UR52][R234.64], P3 ;  /* 0x42300000ea097fae */ /* 0x000fe80009921874 */
[----:B------:R-:W4:Y:S04]  /*2adc0*/  LDL.64 R224, [R1+0x9a0] ;  /* 0x0009a00001e07983 */ /* 0x000f280000100a00 */
[----:B------:R-:W-:Y:S04]  /*2add0*/  LDGSTS.E [R9+0x42700], desc[UR52][R236.64], P3 ;  /* 0x42700000ec097fae */ /* 0x000fe80009921874 */
[----:B------:R-:W4:Y:S04]  /*2ade0*/  LDL.64 R226, [R1+0x960] ;  /* 0x0009600001e27983 */ /* 0x000f280000100a00 */
[----:B------:R-:W-:Y:S04]  /*2adf0*/  LDGSTS.E [R9+0x42b00], desc[UR52][R238.64], P3 ;  /* 0x42b00000ee097fae */ /* 0x000fe80009921874 */
[----:B------:R-:W4:Y:S04]  /*2ae00*/  LDL.64 R232, [R1+0x920] ;  /* 0x0009200001e87983 */ /* 0x000f280000100a00 */
[----:B------:R-:W-:Y:S04]  /*2ae10*/  LDGSTS.E [R9+0x42f00], desc[UR52][R6.64], P3 ;  /* 0x42f0000006097fae */ /* 0x000fe80009921874 */
[----:B------:R-:W-:Y:S04]  /*2ae20*/  LDGSTS.E [R9+0x43300], desc[UR52][R240.64], P3 ;  /* 0x43300000f0097fae */ /* 0x000fe80009921874 */
[----:B------:R1:W-:Y:S04]  /*2ae30*/  LDGSTS.E [R9+0x43700], desc[UR52][R58.64], P3 ;  /* 0x437000003a097fae */ /* 0x0003e80009921874 */
[----:B------:R-:W-:Y:S04]  /*2ae40*/  LDGSTS.E [R9+0x43b00], desc[UR52][R56.64], P3 ;  /* 0x43b0000038097fae */ /* 0x000fe80009921874 */
[----:B------:R1:W-:Y:S04]  /*2ae50*/  LDGSTS.E [R9+0x43f00], desc[UR52][R54.64], P3 ;  /* 0x43f0000036097fae */ /* 0x0003e80009921874 */
[----:B------:R-:W4:Y:S01]  /*2ae60*/  LDL.64 R234, [R1+0x8e0] ;  /* 0x0008e00001ea7983 */ /* 0x000f220000100a00 */
[----:B-1----:R-:W1:Y:S03]  /*2ae70*/  LDC R58, c[0x0][0x230] ;  /* 0x00008c00ff3a7b82 */ /* 0x002e660000000800 */
[----:B------:R-:W4:Y:S04]  /*2ae80*/  LDL.64 R236, [R1+0x8a0] ;  /* 0x0008a00001ec7983 */ /* 0x000f280000100a00 */
[----:B------:R-:W4:Y:S01]  /*2ae90*/  LDL.64 R238, [R1+0x860] ;  /* 0x0008600001ee7983 */ /* 0x000f220000100a00 */
[----:B------:R-:W4:Y:S03]  /*2aea0*/  LDC R54, c[0x0][0x230] ;  /* 0x00008c00ff367b82 */ /* 0x000f260000000800 */
[----:B------:R-:W4:Y:S04]  /*2aeb0*/  LDL.64 R240, [R1+0x820] ;  /* 0x0008200001f07983 */ /* 0x000f280000100a00 */
[----:B------:R-:W-:Y:S01]  /*2aec0*/  LDGSTS.E [R9+0x44300], desc[UR52][R214.64], P3 ;  /* 0x44300000d6097fae */ /* 0x000fe20009921874 */
[----:B------:R-:W4:Y:S03]  /*2aed0*/  LDC R59, c[0x0][0x230] ;  /* 0x00008c00ff3b7b82 */ /* 0x000f260000000800 */
        /* <DEDUP_REMOVED lines=11> */
[----:B------:R-:W4:Y:S04]  /*2af90*/  LDL.LU.64 R10, [R1+0x3a0] ;  /* 0x0003a000010a7983 */ /* 0x000f280000300a00 */
[----:B------:R1:W-:Y:S04]  /*2afa0*/  LDGSTS.E [R9+0x45b00], desc[UR52][R62.64], P3 ;  /* 0x45b000003e097fae */ /* 0x0003e80009921874 */
[----:B------:R-:W-:Y:S04]  /*2afb0*/  LDGSTS.E [R9+0x45f00], desc[UR52][R52.64], P3 ;  /* 0x45f0000034097fae */ /* 0x000fe80009921874 */
[----:B------:R1:W-:Y:S04]  /*2afc0*/  LDGSTS.E [R9+0x46300], desc[UR52][R50.64], P3 ;  /* 0x4630000032097fae */ /* 0x0003e80009921874 */
[----:B------:R-:W-:Y:S01]  /*2afd0*/  LDGSTS.E [R9+0x46700], desc[UR52][R48.64], P3 ;  /* 0x4670000030097fae */ /* 0x000fe20009921874 */
[----:B-1----:R-:W-:Y:S01]  /*2afe0*/  IADD3 R58, R58, -0x192, RZ ;  /* 0xfffffe6e3a3a7810 */ /* 0x002fe20007ffe0ff */
[----:B------:R-:W1:Y:S02]  /*2aff0*/  LDC R62, c[0x0][0x230] ;  /* 0x00008c00ff3e7b82 */ /* 0x000e640000000800 */
[----:B------:R1:W-:Y:S04]  /*2b000*/  LDGSTS.E [R9+0x46b00], desc[UR52][R46.64], P3 ;  /* 0x46b000002e097fae */ /* 0x0003e80009921874 */
[----:B------:R-:W-:Y:S02]  /*2b010*/  LDGSTS.E [R9+0x46f00], desc[UR52][R44.64], P3 ;  /* 0x46f000002c097fae */ /* 0x000fe40009921874 */
[----:B------:R-:W4:Y:S02]  /*2b020*/  LDC R50, c[0x0][0x230] ;  /* 0x00008c00ff327b82 */ /* 0x000f240000000800 */
[----:B------:R1:W-:Y:S04]  /*2b030*/  LDGSTS.E [R9+0x47300], desc[UR52][R42.64], P3 ;  /* 0x473000002a097fae */ /* 0x0003e80009921874 */
[----:B------:R-:W-:Y:S02]  /*2b040*/  LDGSTS.E [R9+0x47700], desc[UR52][R40.64], P3 ;  /* 0x4770000028097fae */ /* 0x000fe40009921874 */
[----:B-1----:R-:W1:Y:S02]  /*2b050*/  LDC R46, c[0x0][0x230] ;  /* 0x00008c00ff2e7b82 */ /* 0x002e640000000800 */
[----:B------:R1:W-:Y:S04]  /*2b060*/  LDGSTS.E [R9+0x47b00], desc[UR52][R38.64], P3 ;  /* 0x47b0000026097fae */ /* 0x0003e80009921874 */
[----:B------:R1:W-:Y:S02]  /*2b070*/  LDGSTS.E [R9+0x47f00], desc[UR52][R36.64], P3 ;  /* 0x47f0000024097fae */ /* 0x0003e40009921874 */
[----:B------:R-:W4:Y:S08]  /*2b080*/  LDC R42, c[0x0][0x230] ;  /* 0x00008c00ff2a7b82 */ /* 0x000f300000000800 */
[----:B-1----:R-:W1:Y:S08]  /*2b090*/  LDC R39, c[0x0][0x230] ;  /* 0x00008c00ff277b82 */ /* 0x002e700000000800 */
[----:B------:R-:W1:Y:S08]  /*2b0a0*/  LDC R37, c[0x0][0x230] ;  /* 0x00008c00ff257b82 */ /* 0x000e700000000800 */
        /* <DEDUP_REMOVED lines=9> */
[----:B------:R-:W1:Y:S01]  /*2b140*/  LDC R63, c[0x0][0x230] ;  /* 0x00008c00ff3f7b82 */ /* 0x000e620000000800 */
[----:B--2---:R2:W-:Y:S04]  /*2b150*/  LDGSTS.E [R8+0x40380], desc[UR52][R34.64], P3 ;  /* 0x4038000022087fae */ /* 0x0045e80009921874 */
[----:B---3--:R-:W-:Y:S03]  /*2b160*/  LDGSTS.E [R8+0x40780], desc[UR52][R220.64], P3 ;  /* 0x40780000dc087fae */ /* 0x008fe60009921874 */
[----:B--2---:R-:W2:Y:S01]  /*2b170*/  LDC R34, c[0x0][0x230] ;  /* 0x00008c00ff227b82 */ /* 0x004ea20000000800 */
[----:B----4-:R-:W-:Y:S07]  /*2b180*/  LDGSTS.E [R8+0x40b80], desc[UR52][R222.64], P3 ;  /* 0x40b80000de087fae */ /* 0x010fee0009921874 */
[----:B------:R-:W3:Y:S01]  /*2b190*/  LDC R35, c[0x0][0x230] ;  /* 0x00008c00ff237b82 */ /* 0x000ee20000000800 */
[----:B------:R-:W-:Y:S04]  /*2b1a0*/  LDGSTS.E [R8+0x40f80], desc[UR52][R224.64], P3 ;  /* 0x40f80000e0087fae */ /* 0x000fe80009921874 */
[----:B------:R-:W-:Y:S04]  /*2b1b0*/  LDGSTS.E [R8+0x41380], desc[UR52][R226.64], P3 ;  /* 0x41380000e2087fae */ /* 0x000fe80009921874 */
[----:B------:R-:W-:Y:S04]  /*2b1c0*/  LDGSTS.E [R8+0x41780], desc[UR52][R232.64], P3 ;  /* 0x41780000e8087fae */ /* 0x000fe80009921874 */
[----:B------:R-:W4:Y:S04]  /*2b1d0*/  LDL.LU.64 R232, [R1+0xe10] ;  /* 0x000e100001e87983 */ /* 0x000f280000300a00 */
[----:B------:R-:W-:Y:S04]  /*2b1e0*/  LDGSTS.E [R8+0x41b80], desc[UR52][R234.64], P3 ;  /* 0x41b80000ea087fae */ /* 0x000fe80009921874 */
[----:B------:R-:W-:Y:S04]  /*2b1f0*/  LDGSTS.E [R8+0x41f80], desc[UR52][R236.64], P3 ;  /* 0x41f80000ec087fae */ /* 0x000fe80009921874 */
[----:B------:R-:W-:Y:S04]  /*2b200*/  LDGSTS.E [R8+0x42380], desc[UR52][R238.64], P3 ;  /* 0x42380000ee087fae */ /* 0x000fe80009921874 */
[----:B------:R1:W-:Y:S02]  /*2b210*/  LDGSTS.E [R8+0x42780], desc[UR52][R240.64], P3 ;  /* 0x42780000f0087fae */ /* 0x0003e40009921874 */
[----:B-1----:R-:W1:Y:S02]  /*2b220*/  LDC R241, c[0x0][0x230] ;  /* 0x00008c00fff17b82 */ /* 0x002e640000000800 */
[----:B------:R-:W-:Y:S04]  /*2b230*/  LDGSTS.E [R8+0x42b80], desc[UR52][R246.64], P3 ;  /* 0x42b80000f6087fae */ /* 0x000fe80009921874 */
        /* <DEDUP_REMOVED lines=9> */
[----:B------:R-:W2:Y:S04]  /*2b2d0*/  LDL.LU.64 R216, [R1+0x1a80] ;  /* 0x001a800001d87983 */ /* 0x000ea80000300a00 */
[----:B------:R-:W2:Y:S04]  /*2b2e0*/  LDL.LU.64 R214, [R1+0x1a78] ;  /* 0x001a780001d67983 */ /* 0x000ea80000300a00 */
[----:B------:R-:W3:Y:S04]  /*2b2f0*/  LDL.LU.64 R234, [R1+0xe08] ;  /* 0x000e080001ea7983 */ /* 0x000ee80000300a00 */
[----:B------:R-:W-:Y:S04]  /*2b300*/  LDGSTS.E [R8+0x44380], desc[UR52][R212.64], P3 ;  /* 0x44380000d4087fae */ /* 0x000fe80009921874 */
[----:B------:R-:W-:Y:S04]  /*2b310*/  LDGSTS.E [R8+0x44780], desc[UR52][R210.64], P3 ;  /* 0x44780000d2087fae */ /* 0x000fe80009921874 */
[----:B------:R-:W-:Y:S04]  /*2b320*/  LDGSTS.E [R8+0x44b80], desc[UR52][R230.64], P3 ;  /* 0x44b80000e6087fae */ /* 0x000fe80009921874 */
[----:B------:R-:W2:Y:S04]  /*2b330*/  LDL.LU.64 R212, [R1+0x1a70] ;  /* 0x001a700001d47983 */ /* 0x000ea80000300a00 */
[----:B------:R-:W2:Y:S04]  /*2b340*/  LDL.LU.64 R236, [R1+0xe00] ;  /* 0x000e000001ec7983 */ /* 0x000ea80000300a00 */
[----:B------:R-:W2:Y:S04]  /*2b350*/  LDL.LU.64 R210, [R1+0x1a68] ;  /* 0x001a680001d27983 */ /* 0x000ea80000300a00 */
[----:B------:R-:W2:Y:S04]  /*2b360*/  LDL.LU.64 R238, [R1+0xdf8] ;  /* 0x000df80001ee7983 */ /* 0x000ea80000300a00 */
[----:B------:R-:W-:Y:S04]  /*2b370*/  LDGSTS.E [R8+0x44f80], desc[UR52][R228.64], P3 ;  /* 0x44f80000e4087fae */ /* 0x000fe80009921874 */
[----:B------:R1:W-:Y:S04]  /*2b380*/  LDGSTS.E [R8+0x45380], desc[UR52][R32.64], P3 ;  /* 0x4538000020087fae */ /* 0x0003e80009921874 */
[----:B------:R-:W-:Y:S04]  /*2b390*/  LDGSTS.E [R8+0x45780], desc[UR52][R30.64], P3 ;  /* 0x457800001e087fae */ /* 0x000fe80009921874 */
[----:B------:R1:W-:Y:S04]  /*2b3a0*/  LDGSTS.E [R8+0x45b80], desc[UR52][R28.64], P3 ;  /* 0x45b800001c087fae */ /* 0x0003e80009921874 */
[----:B------:R1:W-:Y:S02]  /*2b3b0*/  LDGSTS.E [R8+0x45f80], desc[UR52][R26.64], P3 ;  /* 0x45f800001a087fae */ /* 0x0003e40009921874 */
[----:B-1----:R-:W1:Y:S02]  /*2b3c0*/  LDC R32, c[0x0][0x230] ;  /* 0x00008c00ff207b82 */ /* 0x002e640000000800 */
[----:B------:R-:W-:Y:S04]  /*2b3d0*/  LDGSTS.E [R8+0x46380], desc[UR52][R24.64], P3 ;  /* 0x4638000018087fae */ /* 0x000fe80009921874 */
[----:B------:R1:W-:Y:S02]  /*2b3e0*/  LDGSTS.E [R8+0x46780], desc[UR52][R22.64], P3 ;  /* 0x4678000016087fae */ /* 0x0003e40009921874 */
[----:B------:R-:W2:Y:S02]  /*2b3f0*/  LDC R28, c[0x0][0x230] ;  /* 0x00008c00ff1c7b82 */ /* 0x000ea40000000800 */
[----:B------:R-:W-:Y:S04]  /*2b400*/  LDGSTS.E [R8+0x46b80], desc[UR52][R10.64], P3 ;  /* 0x46b800000a087fae */ /* 0x000fe80009921874 */
[----:B------:R-:W-:Y:S02]  /*2b410*/  LDGSTS.E [R8+0x46f80], desc[UR52][R20.64], P3 ;  /* 0x46f8000014087fae */ /* 0x000fe40009921874 */
[----:B------:R-:W2:Y:S02]  /*2b420*/  LDC R27, c[0x0][0x230] ;  /* 0x00008c00ff1b7b82 */ /* 0x000ea40000000800 */
[----:B------:R-:W-:Y:S04]  /*2b430*/  LDGSTS.E [R8+0x47380], desc[UR52][R18.64], P3 ;  /* 0x4738000012087fae */ /* 0x000fe80009921874 */
[----:B------:R-:W-:Y:S02]  /*2b440*/  LDGSTS.E [R8+0x47780], desc[UR52][R16.64], P3 ;  /* 0x4778000010087fae */ /* 0x000fe40009921874 */
[----:B-1----:R-:W1:Y:S02]  /*2b450*/  LDC R22, c[0x0][0x230] ;  /* 0x00008c00ff167b82 */ /* 0x002e640000000800 */
[----:B------:R1:W-:Y:S04]  /*2b460*/  LDGSTS.E [R8+0x47b80], desc[UR52][R14.64], P3 ;  /* 0x47b800000e087fae */ /* 0x0003e80009921874 */
[----:B------:R1:W-:Y:S01]  /*2b470*/  LDGSTS.E [R8+0x47f80], desc[UR52][R12.64], P3 ;  /* 0x47f800000c087fae */ /* 0x0003e20009921874 */
[----:B------:R-:W-:Y:S01]  /*2b480*/  ISETP.GE.U32.AND P3, PT, R5, 0x7ffffddf, PT ;  /* 0x7ffffddf0500780c */ /* 0x000fe20003f66070 */
[----:B------:R-:W-:Y:S01]  /*2b490*/  VIADD R5, R241, 0xfffffe5d ;  /* 0xfffffe5df1057836 */ /* 0x000fe20000000000 */
[----:B------:R-:W2:Y:S01]  /*2b4a0*/  LDC R25, c[0x0][0x230] ;  /* 0x00008c00ff197b82 */ /* 0x000ea20000000800 */
[----:B------:R-:W0:Y:S07]  /*2b4b0*/  LDGDEPBAR ;  /* 0x00000000000079af */ /* 0x000e2e0000000000 */
[----:B------:R-:W1:Y:S01]  /*2b4c0*/  LDC R241, c[0x0][0x230] ;  /* 0x00008c00fff17b82 */ /* 0x000e620000000800 */
[----:B------:R-:W-:Y:S07]  /*2b4d0*/  STL.64 [R1+0x17e0], R8 ;  /* 0x0017e00801007387 */ /* 0x000fee0000100a00 */
[----:B-1----:R-:W1:Y:S08]  /*2b4e0*/  LDC R14, c[0x0][0x230] ;  /* 0x00008c00ff0e7b82 */ /* 0x002e700000000800 */
[----:B------:R-:W1:Y:S01]  /*2b4f0*/  LDC R15, c[0x0][0x230] ;  /* 0x00008c00ff0f7b82 */ /* 0x000e620000000800 */
[----:B------:R-:W-:-:S07]  /*2b500*/  VIADD R12, R241, 0xfffffe5c ;  /* 0xfffffe5cf10c7836 */ /* 0x000fce0000000000 */
[----:B------:R-:W1:Y:S08]  /*2b510*/  LDC R13, c[0x0][0x230] ;  /* 0x00008c00ff0d7b82 */ /* 0x000e700000000800 */
[----:B------:R-:W1:Y:S08]  /*2b520*/  LDC R241, c[0x0][0x230] ;  /* 0x00008c00fff17b82 */ /* 0x000e700000000800 */
[----:B------:R-:W2:Y:S08]  /*2b530*/  LDC R26, c[0x0][0x230] ;  /* 0x00008c00ff1a7b82 */ /* 0x000eb00000000800 */
[----:B------:R-:W2:Y:S08]  /*2b540*/  LDC R24, c[0x0][0x230] ;  /* 0x00008c00ff187b82 */ /* 0x000eb00000000800 */
[----:B------:R-:W2:Y:S08]  /*2b550*/  LDC R23, c[0x0][0x230] ;  /* 0x00008c00ff177b82 */ /* 0x000eb00000000800 */
[----:B------:R-:W2:Y:S08]  /*2b560*/  LDC R29, c[0x0][0x230] ;  /* 0x00008c00ff1d7b82 */ /* 0x000eb00000000800 */
[----:B------:R-:W2:Y:S01]  /*2b570*/  LDC R33, c[0x0][0x230] ;  /* 0x00008c00ff217b82 */ /* 0x000ea20000000800 */
[----:B----4-:R-:W-:-:S07]  /*2b580*/  IMAD.WIDE R16, R0, 0x4, R232 ;  /* 0x0000000400107825 */ /* 0x010fce00078e02e8 */
[----:B------:R-:W-:Y:S06]  /*2b590*/  BAR.SYNC.DEFER_BLOCKING 0x0 ;  /* 0x0000000000007b1d */ /* 0x000fec0000010000 */
[----:B------:R-:W-:Y:S01]  /*2b5a0*/  @!PT LDS RZ, [RZ] ;  /* 0x00000000fffff984 */ /* 0x000fe20000000800 */
[----:B------:R-:W-:Y:S01]  /*2b5b0*/  @!PT LDS RZ, [RZ] ;  /* 0x00000000fffff984 */ /* 0x000fe20000000800 */
[----:B------:R-:W-:Y:S01]  /*2b5c0*/  @!PT LDS RZ, [RZ] ;  /* 0x00000000fffff984 */ /* 0x000fe20000000800 */
[----:B------:R4:W-:Y:S01]  /*2b5d0*/  LDGSTS.E [R245+0x10000], desc[UR52][R16.64], !P6 ;  /* 0x1000000010f57fae */ /* 0x0009e2000f121874 */
[----:B------:R-:W-:Y:S01]  /*2b5e0*/  ISETP.GE.U32.AND P6, PT, R5, 0x7ffffdde, PT ;  /* 0x7ffffdde0500780c */ /* 0x000fe20003fc6070 */
[----:B-1----:R-:W-:Y:S02]  /*2b5f0*/  VIADD R5, R241, 0xfffffe3f ;  /* 0xfffffe3ff1057836 */ /* 0x002fe40000000000 */
[----:B------:R-:W1:Y:S01]  /*2b600*/  LDC R241, c[0x0][0x230] ;  /* 0x00008c00fff17b82 */ /* 0x000e620000000800 */
[----:B------:R4:W-:Y:S07]  /*2b610*/  STL.64 [R1+0x1d8], R16 ;  /* 0x0001d81001007387 */ /* 0x0009ee0000100a00 */
[----:B----4-:R-:W4:Y:S08]  /*2b620*/  LDC R16, c[0x0][0x230] ;  /* 0x00008c00ff107b82 */ /* 0x010f300000000800 */
[----:B------:R-:W4:Y:S01]  /*2b630*/  LDC R17, c[0x0][0x230] ;  /* 0x00008c00ff117b82 */ /* 0x000f220000000800 */
[----:B---3--:R-:W-:-:S05]  /*2b640*/  IMAD.WIDE R18, R0, 0x4, R234 ;  /* 0x0000000400127825 */ /* 0x008fca00078e02ea */
[----:B------:R3:W-:Y:S04]  /*2b650*/  STL.64 [R1+0x1d0], R18 ;  /* 0x0001d01201007387 */ /* 0x0007e80000100a00 */
[----:B------:R3:W-:Y:S01]  /*2b660*/  LDGSTS.E [R245+0x10004], desc[UR52][R18.64], !P2 ;  /* 0x1000400012f57fae */ /* 0x0007e2000d121874 */
[C---:B--2---:R-:W-:Y:S01]  /*2b670*/  IMAD.WIDE R8, R0.reuse, 0x4, R236 ;  /* 0x0000000400087825 */ /* 0x044fe200078e02ec */
[----:B---3--:R-:W2:Y:S04]  /*2b680*/  LDC R19, c[0x0][0x230] ;  /* 0x00008c00ff137b82 */ /* 0x008ea80000000800 */
[----:B------:R3:W-:Y:S01]  /*2b690*/  STL.64 [R1+0x1c8], R8 ;  /* 0x0001c80801007387 */ /* 0x0007e20000100a00 */
[----:B------:R-:W-:-:S03]  /*2b6a0*/  IMAD.WIDE R20, R0, 0x4, R210 ;  /* 0x0000000400147825 */ /* 0x000fc600078e02d2 */
[----:B------:R3:W-:Y:S01]  /*2b6b0*/  LDGSTS.E [R245+0x10008], desc[UR52][R8.64], !P4 ;  /* 0x1000800008f57fae */ /* 0x0007e2000e121874 */
[----:B------:R-:W-:Y:S01]  /*2b6c0*/  ISETP.GE.U32.AND P4, PT, R5, 0x7ffffdc0, PT ;  /* 0x7ffffdc00500780c */ /* 0x000fe20003f86070 */
[C---:B------:R-:W-:Y:S01]  /*2b6d0*/  IMAD.WIDE R230, R0.reuse, 0x4, R218 ;  /* 0x0000000400e67825 */ /* 0x040fe200078e02da */
[----:B------:R-:W4:Y:S01]  /*2b6e0*/  LDC R18, c[0x0][0x230] ;  /* 0x00008c00ff127b82 */ /* 0x000f220000000800 */
[----:B------:R-:W2:Y:S01]  /*2b6f0*/  LDL.LU.64 R232, [R1+0x188] ;  /* 0x0001880001e87983 */ /* 0x000ea20000300a00 */
[----:B-1----:R-:W-:Y:S01]  /*2b700*/  IADD3 R5, R241, -0x1c2, RZ ;  /* 0xfffffe3ef1057810 */ /* 0x002fe20007ffe0ff */
[----:B---3--:R-:W-:-:S05]  /*2b710*/  IMAD.WIDE R8, R0, 0x4, R238 ;  /* 0x0000000400087825 */ /* 0x008fca00078e02ee */
[----:B------:R1:W-:Y:S04]  /*2b720*/  STL.64 [R1+0x1c0], R8 ;  /* 0x0001c00801007387 */ /* 0x0003e80000100a00 */
[----:B------:R3:W-:Y:S04]  /*2b730*/  STL.64 [R1+0x1b8], R20 ;  /* 0x0001b81401007387 */ /* 0x0007e80000100a00 */
[----:B------:R-:W4:Y:S04]  /*2b740*/  LDL.LU.64 R240, [R1+0x198] ;  /* 0x0001980001f07983 */ /* 0x000f280000300a00 */
[----:B------:R1:W-:Y:S04]  /*2b750*/  LDGSTS.E [R245+0x1000c], desc[UR52][R8.64], !P1 ;  /* 0x1000c00008f57fae */ /* 0x0003e8000c921874 */
[----:B------:R3:W-:Y:S01]  /*2b760*/  LDGSTS.E [R245+0x14000], desc[UR52][R20.64], !P0 ;  /* 0x1400000014f57fae */ /* 0x0007e2000c121874 */
[----:B-1----:R-:W-:-:S05]  /*2b770*/  IMAD.WIDE R8, R0, 0x4, R212 ;  /* 0x0000000400087825 */ /* 0x002fca00078e02d4 */
[----:B------:R1:W-:Y:S04]  /*2b780*/  STL.64 [R1+0x1b0], R8 ;  /* 0x0001b00801007387 */ /* 0x0003e80000100a00 */
[----:B------:R-:W4:Y:S01]  /*2b790*/  LDL.LU.64 R234, [R1+0x1a8] ;  /* 0x0001a80001ea7983 */ /* 0x000f220000300a00 */
[----:B---3--:R-:W-:-:S03]  /*2b7a0*/  IMAD.WIDE R20, R0, 0x4, R214 ;  /* 0x0000000400147825 */ /* 0x008fc600078e02d6 */
[----:B------:R1:W-:Y:S04]  /*2b7b0*/  LDGSTS.E [R245+0x14004], desc[UR52][R8.64], !P3 ;  /* 0x1400400008f57fae */ /* 0x0003e8000d921874 */
[----:B------:R3:W-:Y:S01]  /*2b7c0*/  STL.64 [R1+0x1a0], R20 ;  /* 0x0001a01401007387 */ /* 0x0007e20000100a00 */
[----:B------:R-:W-:Y:S02]  /*2b7d0*/  ISETP.GE.U32.AND P2, PT, R12, 0x7ffffddd, PT ;  /* 0x7ffffddd0c00780c */ /* 0x000fe40003f46070 */
[----:B------:R-:W-:Y:S01]  /*2b7e0*/  ISETP.GE.U32.AND P1, PT, R5, 0x7ffffdbf, PT ;  /* 0x7ffffdbf0500780c */ /* 0x000fe20003f26070 */
[----:B-1----:R-:W-:Y:S01]  /*2b7f0*/  IMAD.WIDE R8, R0, 0x4, R216 ;  /* 0x0000000400087825 */ /* 0x002fe200078e02d8 */
[----:B------:R3:W-:Y:S04]  /*2b800*/  LDGSTS.E [R245+0x14008], desc[UR52][R20.64], !P6 ;  /* 0x1400800014f57fae */ /* 0x0007e8000f121874 */
[----:B------:R1:W-:Y:S04]  /*2b810*/  STL.64 [R1+0x190], R8 ;  /* 0x0001900801007387 */ /* 0x0003e80000100a00 */
[----:B------:R-:W4:Y:S04]  /*2b820*/  LDL.LU.64 R236, [R1+0x1e8] ;  /* 0x0001e80001ec7983 */ /* 0x000f280000300a00 */
[----:B------:R-:W4:Y:S01]  /*2b830*/  LDL.LU.64 R238, [R1+0x1f8] ;  /* 0x0001f80001ee7983 */ /* 0x000f220000300a00 */
[----:B------:R-:W-:Y:S01]  /*2b840*/  VIADD R5, R14, 0xfffffe3c ;  /* 0xfffffe3c0e057836 */ /* 0x000fe20000000000 */
[----:B---3--:R-:W3:Y:S02]  /*2b850*/  LDC R20, c[0x0][0x230] ;  /* 0x00008c00ff147b82 */ /* 0x008ee40000000800 */
[----:B------:R1:W-:Y:S02]  /*2b860*/  LDGSTS.E [R245+0x1400c], desc[UR52][R8.64], !P2 ;  /* 0x1400c00008f57fae */ /* 0x0003e4000d121874 */
[----:B------:R-:W-:-:S02]  /*2b870*/  ISETP.GE.U32.AND P3, PT, R5, 0x7ffffdbd, PT ;  /* 0x7ffffdbd0500780c */ /* 0x000fc40003f66070 */
[----:B------:R-:W-:Y:S01]  /*2b880*/  IADD3 R5, R15, -0x1e2, RZ ;  /* 0xfffffe1e0f057810 */ /* 0x000fe20007ffe0ff */
[----:B------:R-:W-:Y:S01]  /*2b890*/  LDGSTS.E [R245+0x18000], desc[UR52][R230.64], !P4 ;  /* 0x18000000e6f57fae */ /* 0x000fe2000e121874 */
[C---:B--2---:R-:W-:Y:S01]  /*2b8a0*/  IMAD.WIDE R228, R0.reuse, 0x4, R232 ;  /* 0x0000000400e47825 */ /* 0x044fe200078e02e8 */
[----:B------:R-:W2:Y:S02]  /*2b8b0*/  LDC R14, c[0x0][0x230] ;  /* 0x00008c00ff0e7b82 */ /* 0x000ea40000000800 */
[----:B------:R-:W3:Y:S04]  /*2b8c0*/  LDL.LU.64 R232, [R1+0x208] ;  /* 0x0002080001e87983 */ /* 0x000ee80000300a00 */
[----:B------:R-:W-:Y:S01]  /*2b8d0*/  STL.64 [R1+0x15f8], R230 ;  /* 0x0015f8e601007387 */ /* 0x000fe20000100a00 */
[----:B----4-:R-:W-:-:S03]  /*2b8e0*/  IMAD.WIDE R226, R0, 0x4, R240 ;  /* 0x0000000400e27825 */ /* 0x010fc600078e02f0 */
[----:B------:R-:W-:Y:S01]  /*2b8f0*/  STL.64 [R1+0x15f0], R228 ;  /* 0x0015f0e401007387 */ /* 0x000fe20000100a00 */
[----:B------:R-:W4:Y:S03]  /*2b900*/  LDC R15, c[0x0][0x230] ;  /* 0x00008c00ff0f7b82 */ /* 0x000f260000000800 */
[----:B------:R-:W3:Y:S01]  /*2b910*/  LDL.LU.64 R240, [R1+0x218] ;  /* 0x0002180001f07983 */ /* 0x000ee20000300a00 */
[----:B------:R-:W-:Y:S01]  /*2b920*/  ISETP.GE.U32.AND P2, PT, R5, 0x7ffffd9f, PT ;  /* 0x7ffffd9f0500780c */ /* 0x000fe20003f46070 */
[----:B------:R-:W-:Y:S02]  /*2b930*/  VIADD R5, R19, 0xfffffe1c ;  /* 0xfffffe1c13057836 */ /* 0x000fe40000000000 */
[----:B------:R-:W-:Y:S01]  /*2b940*/  LDGSTS.E [R245+0x18004], desc[UR52][R228.64], !P1 ;  /* 0x18004000e4f57fae */ /* 0x000fe2000c921874 */
[----:B------:R-:W-:Y:S01]  /*2b950*/  IMAD.WIDE R224, R0, 0x4, R234 ;  /* 0x0000000400e07825 */ /* 0x000fe200078e02ea */
[----:B------:R-:W1:Y:S02]  /*2b960*/  LDC R21, c[0x0][0x230] ;  /* 0x00008c00ff157b82 */ /* 0x000e640000000800 */
[----:B------:R-:W1:Y:S01]  /*2b970*/  LDL.LU.64 R234, [R1+0xd90] ;  /* 0x000d900001ea7983 */ /* 0x000e620000300a00 */
[----:B------:R-:W-:-:S02]  /*2b980*/  ISETP.GE.U32.AND P1, PT, R5, 0x7ffffd9d, PT ;  /* 0x7ffffd9d0500780c */ /* 0x000fc40003f26070 */
[----:B------:R-:W-:Y:S01]  /*2b990*/  IADD3 R5, R18, -0x186, RZ ;  /* 0xfffffe7a12057810 */ /* 0x000fe20007ffe0ff */
[----:B------:R-:W-:Y:S04]  /*2b9a0*/  STL.64 [R1+0x1600], R226 ;  /* 0x001600e201007387 */ /* 0x000fe80000100a00 */
[----:B------:R-:W-:Y:S01]  /*2b9b0*/  STL.64 [R1+0x1608], R224 ;  /* 0x001608e001007387 */ /* 0x000fe20000100a00 */
[----:B------:R-:W-:-:S03]  /*2b9c0*/  IMAD.WIDE R18, R0, 0x4, R236 ;  /* 0x0000000400127825 */ /* 0x000fc600078e02ec */
[----:B------:R-:W3:Y:S01]  /*2b9d0*/  LDL.LU.64 R236, [R1+0xd88] ;  /* 0x000d880001ec7983 */ /* 0x000ee20000300a00 */
[----:B------:R-:W-:Y:S02]  /*2b9e0*/  VIADD R12, R13, 0xfffffe3d ;  /* 0xfffffe3d0d0c7836 */ /* 0x000fe40000000000 */
[----:B------:R-:W4:Y:S03]  /*2b9f0*/  LDC R13, c[0x0][0x230] ;  /* 0x00008c00ff0d7b82 */ /* 0x000f260000000800 */
[----:B------:R-:W-:Y:S01]  /*2ba00*/  ISETP.GE.U32.AND P0, PT, R12, 0x7ffffdbe, PT ;  /* 0x7ffffdbe0c00780c */ /* 0x000fe20003f06070 */
[----:B------:R-:W-:-:S04]  /*2ba10*/  VIADD R12, R16, 0xfffffe1f ;  /* 0xfffffe1f100c7836 */ /* 0x000fc80000000000 */
[----:B------:R-:W4:Y:S01]  /*2ba20*/  LDC R16, c[0x0][0x230] ;  /* 0x00008c00ff107b82 */ /* 0x000f220000000800 */
[----:B------:R-:W-:Y:S01]  /*2ba30*/  ISETP.GE.U32.AND P6, PT, R12, 0x7ffffda0, PT ;  /* 0x7ffffda00c00780c */ /* 0x000fe20003fc6070 */
[----:B------:R-:W-:-:S05]  /*2ba40*/  VIADD R12, R17, 0xfffffe1d ;  /* 0xfffffe1d110c7836 */ /* 0x000fca0000000000 */
[----:B------:R-:W-:Y:S01]  /*2ba50*/  ISETP.GE.U32.AND P4, PT, R12, 0x7ffffd9e, PT ;  /* 0x7ffffd9e0c00780c */ /* 0x000fe20003f86070 */
[----:B------:R-:W-:Y:S01]  /*2ba60*/  LDGSTS.E [R245+0x18008], desc[UR52][R226.64], !P0 ;  /* 0x18008000e2f57fae */ /* 0x000fe2000c121874 */
[----:B--2---:R-:W-:-:S03]  /*2ba70*/  VIADD R14, R14, 0xfffffe79 ;  /* 0xfffffe790e0e7836 */ /* 0x004fc60000000000 */
[----:B------:R-:W-:Y:S01]  /*2ba80*/  LDGSTS.E [R245+0x1800c], desc[UR52][R224.64], !P3 ;  /* 0x1800c000e0f57fae */ /* 0x000fe2000d921874 */
[----:B----4-:R-:W-:Y:S01]  /*2ba90*/  VIADD R12, R13, 0xfffffe7b ;  /* 0xfffffe7b0d0c7836 */ /* 0x010fe20000000000 */
[----:B------:R-:W-:Y:S02]  /*2baa0*/  ISETP.GE.U32.AND P3, PT, R5, 0x7ffffdfb, PT ;  /* 0x7ffffdfb0500780c */ /* 0x000fe40003f66070 */
[----:B------:R-:W-:Y:S02]  /*2bab0*/  LDGSTS.E [R245+0x1c000], desc[UR52][R18.64], !P6 ;  /* 0x1c00000012f57fae */ /* 0x000fe4000f121874 */
[----:B------:R-:W-:Y:S01]  /*2bac0*/  ISETP.GE.U32.AND P0, PT, R12, 0x7ffffdfc, PT ;  /* 0x7ffffdfc0c00780c */ /* 0x000fe20003f06070 */
[----:B------:R-:W-:Y:S02]  /*2bad0*/  IMAD.WIDE R12, R0, 0x4, R238 ;  /* 0x00000004000c7825 */ /* 0x000fe400078e02ee */
[----:B------:R-:W2:Y:S02]  /*2bae0*/  LDL.LU.64 R238, [R1+0xd80] ;  /* 0x000d800001ee7983 */ /* 0x000ea40000300a00 */
[----:B------:R-:W-:-:S02]  /*2baf0*/  VIADD R5, R16, 0xfffffe78 ;  /* 0xfffffe7810057836 */ /* 0x000fc40000000000 */
[----:B------:R-:W-:Y:S01]  /*2bb00*/  STL.64 [R1+0x1610], R18 ;  /* 0x0016101201007387 */ /* 0x000fe20000100a00 */
[----:B------:R-:W-:-:S03]  /*2bb10*/  ISETP.GE.U32.AND P6, PT, R14, 0x7ffffdfa, PT ;  /* 0x7ffffdfa0e00780c */ /* 0x000fc60003fc6070 */
[----:B------:R4:W-:Y:S01]  /*2bb20*/  LDGSTS.E [R245+0x1c004], desc[UR52][R12.64], !P2 ;  /* 0x1c0040000cf57fae */ /* 0x0009e2000d121874 */
[----:B------:R-:W-:Y:S01]  /*2bb30*/  ISETP.GE.U32.AND P2, PT, R5, 0x7ffffdf9, PT ;  /* 0x7ffffdf90500780c */ /* 0x000fe20003f46070 */
[----:B------:R-:W-:Y:S02]  /*2bb40*/  VIADD R5, R15, 0xfffffe5b ;  /* 0xfffffe5b0f057836 */ /* 0x000fe40000000000 */
[----:B------:R4:W-:Y:S01]  /*2bb50*/  STL.64 [R1+0x1618], R12 ;  /* 0x0016180c01007387 */ /* 0x0009e20000100a00 */
[----:B---3--:R-:W-:-:S03]  /*2bb60*/  IMAD.WIDE R16, R0, 0x4, R232 ;  /* 0x0000000400107825 */ /* 0x008fc600078e02e8 */
[----:B------:R-:W3:Y:S04]  /*2bb70*/  LDL.LU.64 R232, [R1+0xd78] ;  /* 0x000d780001e87983 */ /* 0x000ee80000300a00 */
[----:B------:R-:W-:Y:S01]  /*2bb80*/  LDGSTS.E [R245+0x1c008], desc[UR52][R16.64], !P4 ;  /* 0x1c00800010f57fae */ /* 0x000fe2000e121874 */
[----:B------:R-:W-:-:S03]  /*2bb90*/  IMAD.WIDE R14, R0, 0x4, R240 ;  /* 0x00000004000e7825 */ /* 0x000fc600078e02f0 */
[----:B------:R-:W3:Y:S04]  /*2bba0*/  LDL.LU.64 R240, [R1+0x248] ;  /* 0x0002480001f07983 */ /* 0x000ee80000300a00 */
[----:B------:R-:W-:Y:S04]  /*2bbb0*/  STL.64 [R1+0x1620], R16 ;  /* 0x0016201001007387 */ /* 0x000fe80000100a00 */
[----:B------:R-:W3:Y:S04]  /*2bbc0*/  LDL.LU.64 R222, [R1+0x250] ;  /* 0x0002500001de7983 */ /* 0x000ee80000300a00 */
[----:B------:R-:W-:Y:S01]  /*2bbd0*/  LDGSTS.E [R245+0x1c00c], desc[UR52][R14.64], !P1 ;  /* 0x1c00c0000ef57fae */ /* 0x000fe2000c921874 */
[----:B-1----:R-:W-:-:S03]  /*2bbe0*/  IMAD.WIDE R8, R0, 0x4, R234 ;  /* 0x0000000400087825 */ /* 0x002fc600078e02ea */
[----:B------:R-:W3:Y:S04]  /*2bbf0*/  LDL.LU.64 R234, [R1+0x258] ;  /* 0x0002580001ea7983 */ /* 0x000ee80000300a00 */
[----:B------:R2:W-:Y:S04]  /*2bc00*/  STL.64 [R1+0x188], R8 ;  /* 0x0001880801007387 */ /* 0x0005e80000100a00 */
[----:B------:R-:W-:Y:S04]  /*2bc10*/  STL.64 [R1+0x1a60], R244 ;  /* 0x001a60f401007387 */ /* 0x000fe80000100a00 */
[----:B------:R-:W-:Y:S04]  /*2bc20*/  STL.64 [R1+0x1628], R14 ;  /* 0x0016280e01007387 */ /* 0x000fe80000100a00 */
[----:B------:R2:W-:Y:S01]  /*2bc30*/  LDGSTS.E [R252+0x10000], desc[UR52][R8.64], !P0 ;  /* 0x1000000008fc7fae */ /* 0x0005e2000c121874 */
[----:B----4-:R-:W-:-:S05]  /*2bc40*/  IMAD.WIDE R12, R0, 0x4, R236 ;  /* 0x00000004000c7825 */ /* 0x010fca00078e02ec */
[----:B------:R3:W-:Y:S04]  /*2bc50*/  STL.64 [R1+0x180], R12 ;  /* 0x0001800c01007387 */ /* 0x0007e80000100a00 */
[----:B------:R-:W4:Y:S01]  /*2bc60*/  LDL.LU.64 R236, [R1+0x260] ;  /* 0x0002600001ec7983 */ /* 0x000f220000300a00 */
[----:B------:R-:W-:-:S03]  /*2bc70*/  ISETP.GE.U32.AND P4, PT, R5, 0x7ffffddc, PT ;  /* 0x7ffffddc0500780c */ /* 0x000fc60003f86070 */
[----:B------:R3:W-:Y:S01]  /*2bc80*/  LDGSTS.E [R252+0x10004], desc[UR52][R12.64], !P3 ;  /* 0x100040000cfc7fae */ /* 0x0007e2000d921874 */
[----:B------:R-:W-:Y:S01]  /*2bc90*/  IADD3 R20, R20, -0x1a6, RZ ;  /* 0xfffffe5a14147810 */ /* 0x000fe20007ffe0ff */
[----:B------:R-:W-:Y:S02]  /*2bca0*/  VIADD R5, R21, 0xfffffe59 ;  /* 0xfffffe5915057836 */ /* 0x000fe40000000000 */
[----:B------:R-:W1:Y:S01]  /*2bcb0*/  LDC R21, c[0x0][0x230] ;  /* 0x00008c00ff157b82 */ /* 0x000e620000000800 */
[----:B--2---:R-:W-:-:S05]  /*2bcc0*/  IMAD.WIDE R8, R0, 0x4, R238 ;  /* 0x0000000400087825 */ /* 0x004fca00078e02ee */
[----:B------:R2:W-:Y:S04]  /*2bcd0*/  STL.64 [R1+0x178], R8 ;  /* 0x0001780801007387 */ /* 0x0005e80000100a00 */
[----:B------:R-:W4:Y:S04]  /*2bce0*/  LDL.LU.64 R238, [R1+0x268] ;  /* 0x0002680001ee7983 */ /* 0x000f280000300a00 */
[----:B------:R2:W-:Y:S01]  /*2bcf0*/  LDGSTS.E [R252+0x10008], desc[UR52][R8.64], !P6 ;  /* 0x1000800008fc7fae */ /* 0x0005e2000f121874 */
[----:B------:R-:W-:Y:S02]  /*2bd00*/  ISETP.GE.U32.AND P1, PT, R20, 0x7ffffddb, PT ;  /* 0x7ffffddb1400780c */ /* 0x000fe40003f26070 */
[----:B------:R-:W-:Y:S01]  /*2bd10*/  ISETP.GE.U32.AND P0, PT, R5, 0x7ffffdda, PT ;  /* 0x7ffffdda0500780c */ /* 0x000fe20003f06070 */
[----:B---3--:R-:W-:-:S05]  /*2bd20*/  IMAD.WIDE R12, R0, 0x4, R232 ;  /* 0x00000004000c7825 */ /* 0x008fca00078e02e8 */
[----:B------:R3:W-:Y:S04]  /*2bd30*/  STL.64 [R1+0x170], R12 ;  /* 0x0001700c01007387 */ /* 0x0007e80000100a00 */
[----:B------:R-:W4:Y:S04]  /*2bd40*/  LDL.LU.64 R232, [R1+0x270] ;  /* 0x0002700001e87983 */ /* 0x000f280000300a00 */
[----:B------:R3:W-:Y:S01]  /*2bd50*/  LDGSTS.E [R252+0x1000c], desc[UR52][R12.64], !P2 ;  /* 0x1000c0000cfc7fae */ /* 0x0007e2000d121874 */
[----:B--2---:R-:W-:-:S05]  /*2bd60*/  IMAD.WIDE R8, R0, 0x4, R240 ;  /* 0x0000000400087825 */ /* 0x004fca00078e02f0 */
[----:B------:R2:W-:Y:S04]  /*2bd70*/  STL.64 [R1+0xa8], R8 ;  /* 0x0000a80801007387 */ /* 0x0005e80000100a00 */
[----:B------:R-:W4:Y:S04]  /*2bd80*/  LDL.LU.64 R240, [R1+0x278] ;  /* 0x0002780001f07983 */ /* 0x000f280000300a00 */
[----:B------:R2:W-:Y:S01]  /*2bd90*/  LDGSTS.E [R252+0x14000], desc[UR52][R8.64], !P4 ;  /* 0x1400000008fc7fae */ /* 0x0005e2000e121874 */
[----:B---3--:R-:W-:-:S05]  /*2bda0*/  IMAD.WIDE R12, R0, 0x4, R222 ;  /* 0x00000004000c7825 */ /* 0x008fca00078e02de */
[----:B------:R-:W-:Y:S01]  /*2bdb0*/  LDGSTS.E [R252+0x14004], desc[UR52][R12.64], !P1 ;  /* 0x140040000cfc7fae */ /* 0x000fe2000c921874 */
[----:B--2---:R-:W-:-:S03]  /*2bdc0*/  IMAD.WIDE R8, R0, 0x4, R234 ;  /* 0x0000000400087825 */ /* 0x004fc600078e02ea */
[----:B------:R-:W2:Y:S04]  /*2bdd0*/  LDL.LU.64 R234, [R1+0x280] ;  /* 0x0002800001ea7983 */ /* 0x000ea80000300a00 */
[----:B------:R-:W-:Y:S04]  /*2bde0*/  STL.64 [R1+0xa0], R12 ;  /* 0x0000a00c01007387 */ /* 0x000fe80000100a00 */
[----:B------:R4:W-:Y:S04]  /*2bdf0*/  STL.64 [R1+0x98], R8 ;  /* 0x0000980801007387 */ /* 0x0009e80000100a00 */
[----:B------:R4:W-:Y:S02]  /*2be00*/  LDGSTS.E [R252+0x14008], desc[UR52][R8.64], !P0 ;  /* 0x1400800008fc7fae */ /* 0x0009e4000c121874 */
[----:B----4-:R-:W-:-:S02]  /*2be10*/  IMAD.WIDE R8, R0, 0x4, R236 ;  /* 0x0000000400087825 */ /* 0x010fc400078e02ec */
[----:B------:R-:W3:Y:S02]  /*2be20*/  LDL.LU.64 R236, [R1+0x288] ;  /* 0x0002880001ec7983 */ /* 0x000ee40000300a00 */
[----:B------:R-:W-:Y:S02]  /*2be30*/  VIADD R5, R22, 0xfffffe3b ;  /* 0xfffffe3b16057836 */ /* 0x000fe40000000000 */
[----:B------:R-:W4:Y:S01]  /*2be40*/  LDC R22, c[0x0][0x230] ;  /* 0x00008c00ff167b82 */ /* 0x000f220000000800 */
[----:B------:R-:W-:Y:S02]  /*2be50*/  VIADD R20, R27, 0xfffffe58 ;  /* 0xfffffe581b147836 */ /* 0x000fe40000000000 */
[----:B------:R-:W-:-:S03]  /*2be60*/  ISETP.GE.U32.AND P6, PT, R5, 0x7ffffdbc, PT ;  /* 0x7ffffdbc0500780c */ /* 0x000fc60003fc6070 */
[----:B------:R-:W-:Y:S02]  /*2be70*/  ISETP.GE.U32.AND P3, PT, R20, 0x7ffffdd9, PT ;  /* 0x7ffffdd91400780c */ /* 0x000fe40003f66070 */
[----:B------:R-:W-:Y:S01]  /*2be80*/  IADD3 R20, R25, -0x1c6, RZ ;  /* 0xfffffe3a19147810 */ /* 0x000fe20007ffe0ff */
[----:B------:R-:W-:Y:S01]  /*2be90*/  VIADD R5, R26, 0xfffffe39 ;  /* 0xfffffe391a057836 */ /* 0x000fe20000000000 */
[----:B------:R-:W-:Y:S01]  /*2bea0*/  STL.64 [R1+0x90], R8 ;  /* 0x0000900801007387 */ /* 0x000fe20000100a00 */
[----:B------:R-:W1:Y:S01]  /*2beb0*/  LDC R27, c[0x0][0x230] ;  /* 0x00008c00ff1b7b82 */ /* 0x000e620000000800 */
[----:B------:R-:W-:Y:S01]  /*2bec0*/  ISETP.GE.U32.AND P2, PT, R20, 0x7ffffdbb, PT ;  /* 0x7ffffdbb1400780c */ /* 0x000fe20003f46070 */
[----:B------:R-:W-:Y:S01]  /*2bed0*/  VIADD R20, R24, 0xfffffe38 ;  /* 0xfffffe3818147836 */ /* 0x000fe20000000000 */
[----:B------:R-:W-:Y:S01]  /*2bee0*/  ISETP.GE.U32.AND P4, PT, R5, 0x7ffffdba, PT ;  /* 0x7ffffdba0500780c */ /* 0x000fe20003f86070 */
[----:B------:R-:W-:-:S03]  /*2bef0*/  VIADD R5, R23, 0xfffffe1b ;  /* 0xfffffe1b17057836 */ /* 0x000fc60000000000 */
[----:B------:R-:W-:Y:S01]  /*2bf00*/  ISETP.GE.U32.AND P1, PT, R20, 0x7ffffdb9, PT ;  /* 0x7ffffdb91400780c */ /* 0x000fe20003f26070 */
[----:B------:R-:W-:Y:S01]  /*2bf10*/  LDGSTS.E [R252+0x1400c], desc[UR52][R8.64], !P3 ;  /* 0x1400c00008fc7fae */ /* 0x000fe2000d921874 */
[----:B------:R-:W-:Y:S01]  /*2bf20*/  ISETP.GE.U32.AND P0, PT, R5, 0x7ffffd9c, PT ;  /* 0x7ffffd9c0500780c */ /* 0x000fe20003f06070 */
[----:B------:R-:W1:Y:S01]  /*2bf30*/  LDC R25, c[0x0][0x230] ;  /* 0x00008c00ff197b82 */ /* 0x000e620000000800 */
[----:B----4-:R-:W-:Y:S01]  /*2bf40*/  IADD3 R20, R22, -0x1e6, RZ ;  /* 0xfffffe1a16147810 */ /* 0x010fe20007ffe0ff */
[----:B------:R-:W-:-:S06]  /*2bf50*/  IMAD.WIDE R222, R0, 0x4, R238 ;  /* 0x0000000400de7825 */ /* 0x000fcc00078e02ee */
[----:B------:R-:W4:Y:S01]  /*2bf60*/  LDC R26, c[0x0][0x230] ;  /* 0x00008c00ff1a7b82 */ /* 0x000f220000000800 */
[----:B------:R-:W4:Y:S01]  /*2bf70*/  LDL.LU.64 R238, [R1+0x298] ;  /* 0x0002980001ee7983 */ /* 0x000f220000300a00 */
[----:B------:R-:W-:Y:S01]  /*2bf80*/  ISETP.GE.U32.AND P3, PT, R20, 0x7ffffd9b, PT ;  /* 0x7ffffd9b1400780c */ /* 0x000fe20003f66070 */
[----:B-1----:R-:W-:Y:S02]  /*2bf90*/  VIADD R5, R21, 0xfffffe19 ;  /* 0xfffffe1915057836 */ /* 0x002fe40000000000 */
[----:B------:R1:W-:Y:S01]  /*2bfa0*/  STL.64 [R1+0x15d0], R222 ;  /* 0x0015d0de01007387 */ /* 0x0003e20000100a00 */
[----:B------:R-:W-:-:S03]  /*2bfb0*/  VIADD R24, R27, 0xfffffe77 ;  /* 0xfffffe771b187836 */ /* 0x000fc60000000000 */
[----:B------:R1:W-:Y:S01]  /*2bfc0*/  LDGSTS.E [R252+0x18000], desc[UR52][R222.64], !P6 ;  /* 0x18000000defc7fae */ /* 0x0003e2000f121874 */
[----:B------:R-:W-:Y:S01]  /*2bfd0*/  ISETP.GE.U32.AND P6, PT, R5, 0x7ffffd9a, PT ;  /* 0x7ffffd9a0500780c */ /* 0x000fe20003fc6070 */
[----:B------:R-:W-:Y:S02]  /*2bfe0*/  VIADD R5, R25, 0xfffffe18 ;  /* 0xfffffe1819057836 */ /* 0x000fe40000000000 */
[----:B------:R-:W-:Y:S02]  /*2bff0*/  VIADD R28, R28, 0xfffffe75 ;  /* 0xfffffe751c1c7836 */ /* 0x000fe40000000000 */
[----:B------:R-:W-:Y:S02]  /*2c000*/  VIADD R32, R32, 0xfffffe57 ;  /* 0xfffffe5720207836 */ /* 0x000fe40000000000 */
[----:B------:R-:W-:Y:S01]  /*2c010*/  VIADD R38, R38, 0xfffffe14 ;  /* 0xfffffe1426267836 */ /* 0x000fe20000000000 */
[----:B------:R-:W-:Y:S01]  /*2c020*/  IADD3 R42, R42, -0x18e, RZ ;  /* 0xfffffe722a2a7810 */ /* 0x000fe20007ffe0ff */
[----:B------:R-:W-:-:S02]  /*2c030*/  VIADD R46, R46, 0xfffffe70 ;  /* 0xfffffe702e2e7836 */ /* 0x000fc40000000000 */
[----:B------:R-:W-:Y:S01]  /*2c040*/  VIADD R62, R62, 0xfffffe6c ;  /* 0xfffffe6c3e3e7836 */ /* 0x000fe20000000000 */
[----:B------:R-:W-:Y:S01]  /*2c050*/  IADD3 R64, R64, -0x1b2, RZ ;  /* 0xfffffe4e40407810 */ /* 0x000fe20007ffe0ff */
[----:B------:R-:W-:Y:S02]  /*2c060*/  VIADD R76, R76, 0xfffffe69 ;  /* 0xfffffe694c4c7836 */ /* 0x000fe40000000000 */
[----:B------:R-:W-:Y:S02]  /*2c070*/  VIADD R80, R80, 0xfffffe4b ;  /* 0xfffffe4b50507836 */ /* 0x000fe40000000000 */
[----:B------:R-:W-:Y:S02]  /*2c080*/  VIADD R92, R92, 0xfffffe65 ;  /* 0xfffffe655c5c7836 */ /* 0x000fe40000000000 */
[----:B------:R-:W-:Y:S02]  /*2c090*/  VIADD R96, R96, 0xfffffe47 ;  /* 0xfffffe4760607836 */ /* 0x000fe40000000000 */
[----:B------:R-:W-:Y:S01]  /*2c0a0*/  VIADD R110, R110, 0xfffffe60 ;  /* 0xfffffe606e6e7836 */ /* 0x000fe20000000000 */
[----:B------:R-:W2:Y:S01]  /*2c0b0*/  S2R R219, SR_TID.X ;  /* 0x0000000000db7919 */ /* 0x000ea20000002100 */
[----:B-1----:R-:W1:Y:S01]  /*2c0c0*/  LDC R222, c[0x0][0x230] ;  /* 0x00008c00ffde7b82 */ /* 0x002e620000000800 */
[----:B------:R-:W-:-:S02]  /*2c0d0*/  IMAD.WIDE R220, R0, 0x4, R232 ;  /* 0x0000000400dc7825 */ /* 0x000fc400078e02e8 */
[----:B------:R-:W4:Y:S04]  /*2c0e0*/  LDL.LU.64 R232, [R1+0x2a0] ;  /* 0x0002a00001e87983 */ /* 0x000f280000300a00 */
[----:B------:R1:W-:Y:S01]  /*2c0f0*/  LDGSTS.E [R252+0x18004], desc[UR52][R220.64], !P2 ;  /* 0x18004000dcfc7fae */ /* 0x0003e2000d121874 */
[----:B------:R-:W-:-:S03]  /*2c100*/  IMAD.WIDE R20, R0, 0x4, R240 ;  /* 0x0000000400147825 */ /* 0x000fc600078e02f0 */
[----:B------:R-:W4:Y:S04]  /*2c110*/  LDL.LU.64 R240, [R1+0x2a8] ;  /* 0x0002a80001f07983 */ /* 0x000f280000300a00 */
[----:B------:R1:W-:Y:S04]  /*2c120*/  STL.64 [R1+0x15d8], R220 ;  /* 0x0015d8dc01007387 */ /* 0x0003e80000100a00 */
[----:B------:R-:W-:Y:S01]  /*2c130*/  LDGSTS.E [R252+0x18008], desc[UR52][R20.64], !P4 ;  /* 0x1800800014fc7fae */ /* 0x000fe2000e121874 */
[----:B--2---:R-:W-:Y:S01]  /*2c140*/  IMAD.WIDE R22, R0, 0x4, R234 ;  /* 0x0000000400167825 */ /* 0x004fe200078e02ea */
[----:B------:R-:W-:-:S02]  /*2c150*/  ISETP.GE.U32.AND P2, PT, R5, 0x7ffffd99, PT ;  /* 0x7ffffd990500780c */ /* 0x000fc40003f46070 */
[----:B------:R-:W2:Y:S01]  /*2c160*/  LDL.LU.64 R234, [R1+0xd58] ;  /* 0x000d580001ea7983 */ /* 0x000ea20000300a00 */
[----:B------:R-:W-:Y:S01]  /*2c170*/  LOP3.LUT R219, R219, 0x7f, RZ, 0xc0, !PT ;  /* 0x0000007fdbdb7812 */ /* 0x000fe200078ec0ff */
[----:B-1----:R-:W1:Y:S02]  /*2c180*/  LDC R221, c[0x0][0x230] ;  /* 0x00008c00ffdd7b82 */ /* 0x002e640000000800 */
[----:B------:R-:W-:Y:S04]  /*2c190*/  STL.64 [R1+0x15e0], R20 ;  /* 0x0015e01401007387 */ /* 0x000fe80000100a00 */
[----:B------:R-:W-:Y:S04]  /*2c1a0*/  STL.64 [R1+0x15e8], R22 ;  /* 0x0015e81601007387 */ /* 0x000fe80000100a00 */
[----:B------:R-:W2:Y:S01]  /*2c1b0*/  LDL.LU.64 R40, [R1+0xd50] ;  /* 0x000d500001287983 */ /* 0x000ea20000300a00 */
[----:B------:R-:W-:-:S03]  /*2c1c0*/  ISETP.GE.U32.AND P4, PT, R24, 0x7ffffdf8, PT ;  /* 0x7ffffdf81800780c */ /* 0x000fc60003f86070 */
[----:B------:R-:W-:Y:S01]  /*2c1d0*/  LDGSTS.E [R252+0x1800c], desc[UR52][R22.64], !P1 ;  /* 0x1800c00016fc7fae */ /* 0x000fe2000c921874 */
[----:B---3--:R-:W-:-:S03]  /*2c1e0*/  IMAD.WIDE R24, R0, 0x4, R236 ;  /* 0x0000000400187825 */ /* 0x008fc600078e02ec */
[----:B------:R-:W3:Y:S01]  /*2c1f0*/  LDL.LU.64 R236, [R1+0xd48] ;  /* 0x000d480001ec7983 */ /* 0x000ee20000300a00 */
[----:B----4-:R-:W-:-:S03]  /*2c200*/  IADD3 R5, R26, -0x18a, RZ ;  /* 0xfffffe761a057810 */ /* 0x010fc60007ffe0ff */
[----:B------:R-:W-:Y:S01]  /*2c210*/  LDGSTS.E [R252+0x1c000], desc[UR52][R24.64], !P0 ;  /* 0x1c00000018fc7fae */ /* 0x000fe2000c121874 */
[----:B------:R-:W-:Y:S01]  /*2c220*/  ISETP.GE.U32.AND P1, PT, R5, 0x7ffffdf7, PT ;  /* 0x7ffffdf70500780c */ /* 0x000fe20003f26070 */
[----:B------:R-:W-:Y:S01]  /*2c230*/  VIADD R5, R29, 0xfffffe74 ;  /* 0xfffffe741d057836 */ /* 0x000fe20000000000 */
[----:B------:R-:W-:Y:S01]  /*2c240*/  ISETP.GE.U32.AND P0, PT, R28, 0x7ffffdf6, PT ;  /* 0x7ffffdf61c00780c */ /* 0x000fe20003f06070 */
[C---:B------:R-:W-:Y:S02]  /*2c250*/  IMAD.WIDE R26, R0.reuse, 0x4, R238 ;  /* 0x00000004001a7825 */ /* 0x040fe400078e02ee */
[----:B------:R-:W4:Y:S04]  /*2c260*/  LDL.LU.64 R238, [R1+0xd40] ;  /* 0x000d400001ee7983 */ /* 0x000f280000300a00 */
[----:B------:R-:W-:Y:S04]  /*2c270*/  STL.64 [R1+0x1630], R24 ;  /* 0x0016301801007387 */ /* 0x000fe80000100a00 */
[----:B------:R-:W-:Y:S04]  /*2c280*/  STL.64 [R1+0x1638], R26 ;  /* 0x0016381a01007387 */ /* 0x000fe80000100a00 */
[----:B------:R-:W-:Y:S01]  /*2c290*/  LDGSTS.E [R252+0x1c004], desc[UR52][R26.64], !P3 ;  /* 0x1c0040001afc7fae */ /* 0x000fe2000d921874 */
[----:B------:R-:W-:-:S05]  /*2c2a0*/  IMAD.WIDE R28, R0, 0x4, R232 ;  /* 0x00000004001c7825 */ /* 0x000fca00078e02e8 */
[----:B------:R-:W-:Y:S01]  /*2c2b0*/  LDGSTS.E [R252+0x1c008], desc[UR52][R28.64], !P6 ;  /* 0x1c0080001cfc7fae */ /* 0x000fe2000f121874 */
[----:B------:R-:W-:-:S03]  /*2c2c0*/  IMAD.WIDE R30, R0, 0x4, R240 ;  /* 0x00000004001e7825 */ /* 0x000fc600078e02f0 */
[----:B------:R-:W4:Y:S04]  /*2c2d0*/  LDL.LU.64 R240, [R1+0xcf0] ;  /* 0x000cf00001f07983 */ /* 0x000f280000300a00 */
[----:B------:R-:W4:Y:S04]  /*2c2e0*/  LDL.LU.64 R232, [R1+0xce8] ;  /* 0x000ce80001e87983 */ /* 0x000f280000300a00 */
[----:B------:R-:W-:Y:S04]  /*2c2f0*/  STL.64 [R1+0x1640], R28 ;  /* 0x0016401c01007387 */ /* 0x000fe80000100a00 */
[----:B------:R-:W-:Y:S01]  /*2c300*/  STL.64 [R1+0x1648], R30 ;  /* 0x0016481e01007387 */ /* 0x000fe20000100a00 */
[----:B--2---:R-:W-:-:S03]  /*2c310*/  IMAD.WIDE R12, R0, 0x4, R234 ;  /* 0x00000004000c7825 */ /* 0x004fc600078e02ea */
[----:B------:R-:W-:Y:S04]  /*2c320*/  LDGSTS.E [R252+0x1c00c], desc[UR52][R30.64], !P2 ;  /* 0x1c00c0001efc7fae */ /* 0x000fe8000d121874 */
[----:B------:R-:W2:Y:S01]  /*2c330*/  LDL.LU.64 R234, [R1+0xce0] ;  /* 0x000ce00001ea7983 */ /* 0x000ea20000300a00 */
[----:B------:R-:W-:-:S03]  /*2c340*/  IMAD.WIDE R8, R0, 0x4, R40 ;  /* 0x0000000400087825 */ /* 0x000fc600078e0228 */
[----:B------:R3:W-:Y:S01]  /*2c350*/  STL.64 [R1+0x168], R12 ;  /* 0x0001680c01007387 */ /* 0x0007e20000100a00 */
[----:B------:R-:W-:Y:S01]  /*2c360*/  ISETP.GE.U32.AND P3, PT, R5, 0x7ffffdf5, PT ;  /* 0x7ffffdf50500780c */ /* 0x000fe20003f66070 */
[----:B------:R-:W1:Y:S02]  /*2c370*/  LDC R40, c[0x0][0x230] ;  /* 0x00008c00ff287b82 */ /* 0x000e640000000800 */
[----:B------:R4:W-:Y:S04]  /*2c380*/  STL.64 [R1+0x160], R8 ;  /* 0x0001600801007387 */ /* 0x0009e80000100a00 */
[----:B------:R-:W2:Y:S04]  /*2c390*/  LDL.LU.64 R44, [R1+0xcd8] ;  /* 0x000cd800012c7983 */ /* 0x000ea80000300a00 */
[----:B------:R3:W-:Y:S01]  /*2c3a0*/  LDGSTS.E [R251+0x10000], desc[UR52][R12.64], !P4 ;  /* 0x100000000cfb7fae */ /* 0x0007e2000e121874 */
[----:B------:R-:W-:-:S02]  /*2c3b0*/  IADD3 R5, R34, -0x1aa, RZ ;  /* 0xfffffe5622057810 */ /* 0x000fc40007ffe0ff */
[----:B------:R-:W-:Y:S01]  /*2c3c0*/  ISETP.GE.U32.AND P6, PT, R32, 0x7ffffdd8, PT ;  /* 0x7ffffdd82000780c */ /* 0x000fe20003fc6070 */
[----:B------:R4:W-:Y:S01]  /*2c3d0*/  LDGSTS.E [R251+0x10004], desc[UR52][R8.64], !P1 ;  /* 0x1000400008fb7fae */ /* 0x0009e2000c921874 */
[----:B------:R-:W1:Y:S01]  /*2c3e0*/  LDC R34, c[0x0][0x230] ;  /* 0x00008c00ff227b82 */ /* 0x000e620000000800 */
[----:B---3--:R-:W-:Y:S02]  /*2c3f0*/  IMAD.WIDE R12, R0, 0x4, R236 ;  /* 0x00000004000c7825 */ /* 0x008fe400078e02ec */
[----:B------:R-:W3:Y:S04]  /*2c400*/  LDL.LU.64 R236, [R1+0x3b0] ;  /* 0x0003b00001ec7983 */ /* 0x000ee80000300a00 */
[----:B------:R-:W-:Y:S01]  /*2c410*/  STL.64 [R1+0x158], R12 ;  /* 0x0001580c01007387 */ /* 0x000fe20000100a00 */
[----:B------:R-:W-:-:S02]  /*2c420*/  VIADD R32, R33, 0xfffffe55 ;  /* 0xfffffe5521207836 */ /* 0x000fc40000000000 */
[----:B------:R-:W2:Y:S01]  /*2c430*/  LDC R33, c[0x0][0x230] ;  /* 0x00008c00ff217b82 */ /* 0x000ea20000000800 */
[----:B------:R-:W-:Y:S01]  /*2c440*/  LDGSTS.E [R251+0x10008], desc[UR52][R12.64], !P0 ;  /* 0x100080000cfb7fae */ /* 0x000fe2000c121874 */
[----:B------:R-:W-:Y:S01]  /*2c450*/  ISETP.GE.U32.AND P2, PT, R5, 0x7ffffdd7, PT ;  /* 0x7ffffdd70500780c */ /* 0x000fe20003f46070 */
[----:B------:R-:W-:Y:S01]  /*2c460*/  VIADD R5, R37, 0xfffffe54 ;  /* 0xfffffe5425057836 */ /* 0x000fe20000000000 */
[----:B------:R-:W-:Y:S01]  /*2c470*/  ISETP.GE.U32.AND P4, PT, R32, 0x7ffffdd6, PT ;  /* 0x7ffffdd62000780c */ /* 0x000fe20003f86070 */
[----:B----4-:R-:W-:-:S03]  /*2c480*/  IMAD.WIDE R8, R0, 0x4, R238 ;  /* 0x0000000400087825 */ /* 0x010fc600078e02ee */
[----:B------:R-:W4:Y:S02]  /*2c490*/  LDC R37, c[0x0][0x230] ;  /* 0x00008c00ff257b82 */ /* 0x000f240000000800 */
[----:B------:R1:W-:Y:S04]  /*2c4a0*/  STL.64 [R1+0x150], R8 ;  /* 0x0001500801007387 */ /* 0x0003e80000100a00 */
[----:B------:R-:W4:Y:S04]  /*2c4b0*/  LDL.LU.64 R238, [R1+0x3c0] ;  /* 0x0003c00001ee7983 */ /* 0x000f280000300a00 */
[----:B------:R1:W-:Y:S01]  /*2c4c0*/  LDGSTS.E [R251+0x1000c], desc[UR52][R8.64], !P3 ;  /* 0x1000c00008fb7fae */ /* 0x0003e2000d921874 */
[----:B------:R-:W-:Y:S01]  /*2c4d0*/  ISETP.GE.U32.AND P1, PT, R5, 0x7ffffdd5, PT ;  /* 0x7ffffdd50500780c */ /* 0x000fe20003f26070 */
[----:B------:R-:W-:Y:S01]  /*2c4e0*/  VIADD R32, R35, 0xfffffe37 ;  /* 0xfffffe3723207836 */ /* 0x000fe20000000000 */
[----:B------:R-:W-:Y:S01]  /*2c4f0*/  IADD3 R5, R36, -0x1ca, RZ ;  /* 0xfffffe3624057810 */ /* 0x000fe20007ffe0ff */
[----:B------:R-:W4:Y:S03]  /*2c500*/  LDC R35, c[0x0][0x230] ;  /* 0x00008c00ff237b82 */ /* 0x000f260000000800 */
[----:B------:R-:W-:Y:S01]  /*2c510*/  ISETP.GE.U32.AND P3, PT, R5, 0x7ffffdb7, PT ;  /* 0x7ffffdb70500780c */ /* 0x000fe20003f66070 */
[----:B-1----:R-:W-:Y:S01]  /*2c520*/  VIADD R5, R34, 0xfffffe35 ;  /* 0xfffffe3522057836 */ /* 0x002fe20000000000 */
[----:B------:R-:W-:Y:S01]  /*2c530*/  ISETP.GE.U32.AND P0, PT, R32, 0x7ffffdb8, PT ;  /* 0x7ffffdb82000780c */ /* 0x000fe20003f06070 */
[----:B------:R-:W-:-:S02]  /*2c540*/  VIADD R32, R39, 0xfffffe34 ;  /* 0xfffffe3427207836 */ /* 0x000fc40000000000 */
[C---:B------:R-:W-:Y:S02]  /*2c550*/  IMAD.WIDE R8, R0.reuse, 0x4, R240 ;  /* 0x0000000400087825 */ /* 0x040fe400078e02f0 */
[----:B------:R-:W4:Y:S02]  /*2c560*/  LDL.LU.64 R240, [R1+0x3f0] ;  /* 0x0003f00001f07983 */ /* 0x000f240000300a00 */
[C---:B------:R-:W-:Y:S02]  /*2c570*/  IMAD.WIDE R12, R0.reuse, 0x4, R232 ;  /* 0x00000004000c7825 */ /* 0x040fe400078e02e8 */
[----:B------:R2:W-:Y:S04]  /*2c580*/  STL.64 [R1+0x88], R8 ;  /* 0x0000880801007387 */ /* 0x0005e80000100a00 */
[----:B------:R2:W-:Y:S04]  /*2c590*/  LDGSTS.E [R251+0x14000], desc[UR52][R8.64], !P6 ;  /* 0x1400000008fb7fae */ /* 0x0005e8000f121874 */
[----:B------:R-:W-:Y:S04]  /*2c5a0*/  STL.64 [R1+0x80], R12 ;  /* 0x0000800c01007387 */ /* 0x000fe80000100a00 */
[----:B------:R-:W4:Y:S01]  /*2c5b0*/  LDL.LU.64 R232, [R1+0x400] ;  /* 0x0004000001e87983 */ /* 0x000f220000300a00 */
[----:B--2---:R-:W-:-:S03]  /*2c5c0*/  IMAD.WIDE R8, R0, 0x4, R234 ;  /* 0x0000000400087825 */ /* 0x004fc600078e02ea */
[----:B------:R-:W-:Y:S04]  /*2c5d0*/  LDGSTS.E [R251+0x14004], desc[UR52][R12.64], !P2 ;  /* 0x140040000cfb7fae */ /* 0x000fe8000d121874 */
[----:B------:R1:W-:Y:S04]  /*2c5e0*/  STL.64 [R1+0x78], R8 ;  /* 0x0000780801007387 */ /* 0x0003e80000100a00 */
[----:B------:R-:W2:Y:S04]  /*2c5f0*/  LDL.LU.64 R234, [R1+0x410] ;  /* 0x0004100001ea7983 */ /* 0x000ea80000300a00 */
[----:B------:R1:W-:Y:S01]  /*2c600*/  LDGSTS.E [R251+0x14008], desc[UR52][R8.64], !P4 ;  /* 0x1400800008fb7fae */ /* 0x0003e2000e121874 */
[----:B------:R-:W-:Y:S01]  /*2c610*/  ISETP.GE.U32.AND P6, PT, R5, 0x7ffffdb6, PT ;  /* 0x7ffffdb60500780c */ /* 0x000fe20003fc6070 */
[----:B------:R-:W-:Y:S01]  /*2c620*/  VIADD R5, R33, 0xfffffe17 ;  /* 0xfffffe1721057836 */ /* 0x000fe20000000000 */
[----:B------:R-:W-:Y:S01]  /*2c630*/  ISETP.GE.U32.AND P2, PT, R32, 0x7ffffdb5, PT ;  /* 0x7ffffdb52000780c */ /* 0x000fe20003f46070 */
[----:B-1----:R-:W-:-:S05]  /*2c640*/  IMAD.WIDE R8, R0, 0x4, R44 ;  /* 0x0000000400087825 */ /* 0x002fca00078e022c */
[----:B------:R1:W-:Y:S01]  /*2c650*/  STL.64 [R1+0x70], R8 ;  /* 0x0000700801007387 */ /* 0x0003e20000100a00 */
[----:B---3--:R-:W-:Y:S01]  /*2c660*/  IMAD.WIDE R32, R0, 0x4, R236 ;  /* 0x0000000400207825 */ /* 0x008fe200078e02ec */
[----:B----4-:R-:W-:Y:S02]  /*2c670*/  IADD3 R34, R37, -0x1ea, RZ ;  /* 0xfffffe1625227810 */ /* 0x010fe40007ffe0ff */
[----:B------:R-:W3:Y:S01]  /*2c680*/  LDL.LU.64 R236, [R1+0x448] ;  /* 0x0004480001ec7983 */ /* 0x000ee20000300a00 */
[----:B------:R-:W-:Y:S01]  /*2c690*/  ISETP.GE.U32.AND P4, PT, R5, 0x7ffffd98, PT ;  /* 0x7ffffd980500780c */ /* 0x000fe20003f86070 */
[----:B------:R-:W-:Y:S02]  /*2c6a0*/  VIADD R5, R35, 0xfffffe15 ;  /* 0xfffffe1523057836 */ /* 0x000fe40000000000 */
[----:B------:R1:W-:Y:S01]  /*2c6b0*/  LDGSTS.E [R251+0x1400c], desc[UR52][R8.64], !P1 ;  /* 0x1400c00008fb7fae */ /* 0x0003e2000c921874 */
[----:B------:R-:W-:-:S03]  /*2c6c0*/  ISETP.GE.U32.AND P1, PT, R34, 0x7ffffd97, PT ;  /* 0x7ffffd972200780c */ /* 0x000fc60003f26070 */
[----:B------:R-:W-:Y:S04]  /*2c6d0*/  STL.64 [R1+0x1650], R32 ;  /* 0x0016502001007387 */ /* 0x000fe80000100a00 */
[----:B------:R-:W-:Y:S01]  /*2c6e0*/  LDGSTS.E [R251+0x18000], desc[UR52][R32.64], !P0 ;  /* 0x1800000020fb7fae */ /* 0x000fe2000c121874 */
[----:B------:R-:W-:Y:S01]  /*2c6f0*/  ISETP.GE.U32.AND P0, PT, R5, 0x7ffffd96, PT ;  /* 0x7ffffd960500780c */ /* 0x000fe20003f06070 */
[----:B------:R-:W-:Y:S02]  /*2c700*/  VIADD R5, R40, 0xfffffe73 ;  /* 0xfffffe7328057836 */ /* 0x000fe40000000000 */
[----:B------:R-:W-:Y:S02]  /*2c710*/  IMAD.WIDE R34, R0, 0x4, R238 ;  /* 0x0000000400227825 */ /* 0x000fe400078e02ee */
[----:B------:R-:W4:Y:S04]  /*2c720*/  LDL.LU.64 R238, [R1+0x458] ;  /* 0x0004580001ee7983 */ /* 0x000f280000300a00 */
[----:B------:R-:W-:Y:S01]  /*2c730*/  LDGSTS.E [R251+0x18004], desc[UR52][R34.64], !P3 ;  /* 0x1800400022fb7fae */ /* 0x000fe2000d921874 */
[----:B------:R-:W-:Y:S01]  /*2c740*/  ISETP.GE.U32.AND P3, PT, R38, 0x7ffffd95, PT ;  /* 0x7ffffd952600780c */ /* 0x000fe20003f66070 */
[----:B------:R-:W-:-:S02]  /*2c750*/  IMAD.WIDE R36, R0, 0x4, R240 ;  /* 0x0000000400247825 */ /* 0x000fc400078e02f0 */
[----:B------:R-:W4:Y:S04]  /*2c760*/  LDL.LU.64 R240, [R1+0x468] ;  /* 0x0004680001f07983 */ /* 0x000f280000300a00 */
[----:B------:R-:W-:Y:S04]  /*2c770*/  STL.64 [R1+0x1658], R34 ;  /* 0x0016582201007387 */ /* 0x000fe80000100a00 */
[----:B------:R-:W-:Y:S04]  /*2c780*/  STL.64 [R1+0x1660], R36 ;  /* 0x0016602401007387 */ /* 0x000fe80000100a00 */
[----:B------:R-:W4:Y:S01]  /*2c790*/  LDL.LU.64 R56, [R1+0xd38] ;  /* 0x000d380001387983 */ /* 0x000f220000300a00 */
[----:B------:R-:W-:-:S03]  /*2c7a0*/  IMAD.WIDE R38, R0, 0x4, R232 ;  /* 0x0000000400267825 */ /* 0x000fc600078e02e8 */
[----:B------:R-:W-:Y:S01]  /*2c7b0*/  LDGSTS.E [R251+0x18008], desc[UR52][R36.64], !P6 ;  /* 0x1800800024fb7fae */ /* 0x000fe2000f121874 */
[----:B--2---:R-:W-:Y:S01]  /*2c7c0*/  IMAD.WIDE R40, R0, 0x4, R234 ;  /* 0x0000000400287825 */ /* 0x004fe200078e02ea */
[----:B------:R-:W-:Y:S02]  /*2c7d0*/  ISETP.GE.U32.AND P6, PT, R5, 0x7ffffdf4, PT ;  /* 0x7ffffdf40500780c */ /* 0x000fe40003fc6070 */
[----:B------:R-:W1:Y:S01]  /*2c7e0*/  LDL.LU.64 R234, [R1+0xd30] ;  /* 0x000d300001ea7983 */ /* 0x000e620000300a00 */
[----:B------:R-:W-:-:S03]  /*2c7f0*/  VIADD R5, R43, 0xfffffe71 ;  /* 0xfffffe712b057836 */ /* 0x000fc60000000000 */
[----:B------:R-:W-:Y:S01]  /*2c800*/  LDGSTS.E [R251+0x1800c], desc[UR52][R38.64], !P2 ;  /* 0x1800c00026fb7fae */ /* 0x000fe2000d121874 */
[----:B------:R-:W-:-:S03]  /*2c810*/  ISETP.GE.U32.AND P2, PT, R42, 0x7ffffdf3, PT ;  /* 0x7ffffdf32a00780c */ /* 0x000fc60003f46070 */
[----:B------:R-:W-:Y:S04]  /*2c820*/  STL.64 [R1+0x1668], R38 ;  /* 0x0016682601007387 */ /* 0x000fe80000100a00 */
[----:B------:R-:W-:Y:S04]  /*2c830*/  STL.64 [R1+0x1670], R40 ;  /* 0x0016702801007387 */ /* 0x000fe80000100a00 */
[----:B------:R-:W-:Y:S01]  /*2c840*/  LDGSTS.E [R251+0x1c000], desc[UR52][R40.64], !P4 ;  /* 0x1c00000028fb7fae */ /* 0x000fe2000e121874 */
[----:B---3--:R-:W-:-:S03]  /*2c850*/  IMAD.WIDE R42, R0, 0x4, R236 ;  /* 0x00000004002a7825 */ /* 0x008fc600078e02ec */
[----:B------:R-:W2:Y:S01]  /*2c860*/  LDL.LU.64 R236, [R1+0xd28] ;  /* 0x000d280001ec7983 */ /* 0x000ea20000300a00 */
[----:B------:R-:W-:Y:S01]  /*2c870*/  ISETP.GE.U32.AND P4, PT, R5, 0x7ffffdf2, PT ;  /* 0x7ffffdf20500780c */ /* 0x000fe20003f86070 */
[----:B------:R-:W-:Y:S02]  /*2c880*/  VIADD R5, R47, 0xfffffe53 ;  /* 0xfffffe532f057836 */ /* 0x000fe40000000000 */
[----:B------:R-:W-:Y:S01]  /*2c890*/  LDGSTS.E [R251+0x1c004], desc[UR52][R42.64], !P1 ;  /* 0x1c0040002afb7fae */ /* 0x000fe2000c921874 */
[----:B------:R-:W-:Y:S01]  /*2c8a0*/  ISETP.GE.U32.AND P1, PT, R46, 0x7ffffdf1, PT ;  /* 0x7ffffdf12e00780c */ /* 0x000fe20003f26070 */
[C---:B----4-:R-:W-:Y:S02]  /*2c8b0*/  IMAD.WIDE R44, R0.reuse, 0x4, R238 ;  /* 0x00000004002c7825 */ /* 0x050fe400078e02ee */
[----:B------:R-:W3:Y:S04]  /*2c8c0*/  LDL.LU.64 R238, [R1+0xd20] ;  /* 0x000d200001ee7983 */ /* 0x000ee80000300a00 */
[----:B------:R-:W-:Y:S04]  /*2c8d0*/  STL.64 [R1+0x1678], R42 ;  /* 0x0016782a01007387 */ /* 0x000fe80000100a00 */
[----:B------:R-:W-:Y:S04]  /*2c8e0*/  STL.64 [R1+0x1680], R44 ;  /* 0x0016802c01007387 */ /* 0x000fe80000100a00 */
[----:B------:R-:W4:Y:S04]  /*2c8f0*/  LDL.LU.64 R232, [R1+0xc78] ;  /* 0x000c780001e87983 */ /* 0x000f280000300a00 */
[----:B------:R-:W-:Y:S01]  /*2c900*/  LDGSTS.E [R251+0x1c008], desc[UR52][R44.64], !P0 ;  /* 0x1c0080002cfb7fae */ /* 0x000fe2000c121874 */
[----:B------:R-:W-:-:S03]  /*2c910*/  IMAD.WIDE R46, R0, 0x4, R240 ;  /* 0x00000004002e7825 */ /* 0x000fc600078e02f0 */
[----:B------:R-:W4:Y:S04]  /*2c920*/  LDL.LU.64 R240, [R1+0xc70] ;  /* 0x000c700001f07983 */ /* 0x000f280000300a00 */
[----:B------:R-:W-:Y:S04]  /*2c930*/  STL.64 [R1+0x1688], R46 ;  /* 0x0016882e01007387 */ /* 0x000fe80000100a00 */
[----:B------:R-:W-:Y:S01]  /*2c940*/  LDGSTS.E [R251+0x1c00c], desc[UR52][R46.64], !P3 ;  /* 0x1c00c0002efb7fae */ /* 0x000fe2000d921874 */
[----:B------:R-:W-:-:S05]  /*2c950*/  IMAD.WIDE R12, R0, 0x4, R56 ;  /* 0x00000004000c7825 */ /* 0x000fca00078e0238 */
[----:B------:R2:W-:Y:S04]  /*2c960*/  STL.64 [R1+0x148], R12 ;  /* 0x0001480c01007387 */ /* 0x0005e80000100a00 */
[----:B------:R-:W4:Y:S04]  /*2c970*/  LDL.LU.64 R56, [R1+0xc68] ;  /* 0x000c680001387983 */ /* 0x000f280000300a00 */
[----:B------:R2:W-:Y:S01]  /*2c980*/  LDGSTS.E [R250+0x10000], desc[UR52][R12.64], !P6 ;  /* 0x100000000cfa7fae */ /* 0x0005e2000f121874 */
[----:B-1----:R-:W-:-:S05]  /*2c990*/  IMAD.WIDE R8, R0, 0x4, R234 ;  /* 0x0000000400087825 */ /* 0x002fca00078e02ea */
[----:B------:R3:W-:Y:S04]  /*2c9a0*/  STL.64 [R1+0x140], R8 ;  /* 0x0001400801007387 */ /* 0x0007e80000100a00 */
[----:B------:R-:W4:Y:S01]  /*2c9b0*/  LDL.LU.64 R234, [R1+0xc60] ;  /* 0x000c600001ea7983 */ /* 0x000f220000300a00 */
[----:B------:R-:W-:-:S03]  /*2c9c0*/  ISETP.GE.U32.AND P0, PT, R5, 0x7ffffdd4, PT ;  /* 0x7ffffdd40500780c */ /* 0x000fc60003f06070 */
[----:B------:R3:W-:Y:S01]  /*2c9d0*/  LDGSTS.E [R250+0x10004], desc[UR52][R8.64], !P2 ;  /* 0x1000400008fa7fae */ /* 0x0007e2000d121874 */
[----:B--2---:R-:W-:-:S05]  /*2c9e0*/  IMAD.WIDE R12, R0, 0x4, R236 ;  /* 0x00000004000c7825 */ /* 0x004fca00078e02ec */
[----:B------:R4:W-:Y:S04]  /*2c9f0*/  STL.64 [R1+0x138], R12 ;  /* 0x0001380c01007387 */ /* 0x0009e80000100a00 */
[----:B------:R-:W2:Y:S01]  /*2ca00*/  LDL.LU.64 R236, [R1+0xc50] ;  /* 0x000c500001ec7983 */ /* 0x000ea20000300a00 */
[----:B------:R-:W-:Y:S01]  /*2ca10*/  IADD3 R5, R48, -0x1ae, RZ ;  /* 0xfffffe5230057810 */ /* 0x000fe20007ffe0ff */
[----:B------:R-:W-:Y:S02]  /*2ca20*/  VIADD R48, R50, 0xfffffe51 ;  /* 0xfffffe5132307836 */ /* 0x000fe40000000000 */
[----:B------:R-:W1:Y:S01]  /*2ca30*/  LDC R50, c[0x0][0x230] ;  /* 0x00008c00ff327b82 */ /* 0x000e620000000800 */
[----:B------:R4:W-:Y:S01]  /*2ca40*/  LDGSTS.E [R250+0x10008], desc[UR52][R12.64], !P4 ;  /* 0x100080000cfa7fae */ /* 0x0009e2000e121874 */
[----:B------:R-:W-:Y:S01]  /*2ca50*/  ISETP.GE.U32.AND P3, PT, R5, 0x7ffffdd3, PT ;  /* 0x7ffffdd30500780c */ /* 0x000fe20003f66070 */
[----:B------:R-:W-:-:S05]  /*2ca60*/  VIADD R5, R49, 0xfffffe50 ;  /* 0xfffffe5031057836 */ /* 0x000fca0000000000 */
[----:B------:R-:W1:Y:S01]  /*2ca70*/  LDC R49, c[0x0][0x230] ;  /* 0x00008c00ff317b82 */ /* 0x000e620000000800 */
[----:B---3--:R-:W-:-:S05]  /*2ca80*/  IMAD.WIDE R8, R0, 0x4, R238 ;  /* 0x0000000400087825 */ /* 0x008fca00078e02ee */
[----:B------:R3:W-:Y:S04]  /*2ca90*/  STL.64 [R1+0x130], R8 ;  /* 0x0001300801007387 */ /* 0x0007e80000100a00 */
[----:B------:R-:W2:Y:S01]  /*2caa0*/  LDL.LU.64 R238, [R1+0xc48] ;  /* 0x000c480001ee7983 */ /* 0x000ea20000300a00 */
[----:B----4-:R-:W-:-:S03]  /*2cab0*/  IMAD.WIDE R12, R0, 0x4, R232 ;  /* 0x00000004000c7825 */ /* 0x010fc600078e02e8 */
[----:B------:R3:W-:Y:S04]  /*2cac0*/  LDGSTS.E [R250+0x1000c], desc[UR52][R8.64], !P1 ;  /* 0x1000c00008fa7fae */ /* 0x0007e8000c921874 */
[----:B------:R4:W-:Y:S01]  /*2cad0*/  STL.64 [R1+0x68], R12 ;  /* 0x0000680c01007387 */ /* 0x0009e20000100a00 */
[----:B------:R-:W-:-:S03]  /*2cae0*/  ISETP.GE.U32.AND P6, PT, R48, 0x7ffffdd2, PT ;  /* 0x7ffffdd23000780c */ /* 0x000fc60003fc6070 */
[----:B------:R-:W2:Y:S01]  /*2caf0*/  LDL.LU.64 R232, [R1+0xc40] ;  /* 0x000c400001e87983 */ /* 0x000ea20000300a00 */
[----:B------:R-:W-:Y:S01]  /*2cb00*/  VIADD R48, R53, 0xfffffe33 ;  /* 0xfffffe3335307836 */ /* 0x000fe20000000000 */
[----:B------:R-:W-:Y:S01]  /*2cb10*/  ISETP.GE.U32.AND P2, PT, R5, 0x7ffffdd1, PT ;  /* 0x7ffffdd10500780c */ /* 0x000fe20003f46070 */
[----:B------:R-:W2:Y:S01]  /*2cb20*/  LDC R53, c[0x0][0x230] ;  /* 0x00008c00ff357b82 */ /* 0x000ea20000000800 */
[----:B------:R4:W-:Y:S01]  /*2cb30*/  LDGSTS.E [R250+0x14000], desc[UR52][R12.64], !P0 ;  /* 0x140000000cfa7fae */ /* 0x0009e2000c121874 */
[----:B------:R-:W-:Y:S02]  /*2cb40*/  IADD3 R5, R52, -0x1ce, RZ ;  /* 0xfffffe3234057810 */ /* 0x000fe40007ffe0ff */
[----:B------:R-:W-:Y:S01]  /*2cb50*/  ISETP.GE.U32.AND P4, PT, R48, 0x7ffffdb4, PT ;  /* 0x7ffffdb43000780c */ /* 0x000fe20003f86070 */
[----:B------:R-:W-:Y:S01]  /*2cb60*/  VIADD R48, R51, 0xfffffe31 ;  /* 0xfffffe3133307836 */ /* 0x000fe20000000000 */
[----:B------:R-:W-:Y:S01]  /*2cb70*/  ISETP.GE.U32.AND P1, PT, R5, 0x7ffffdb3, PT ;  /* 0x7ffffdb30500780c */ /* 0x000fe20003f26070 */
[----:B------:R-:W-:Y:S01]  /*2cb80*/  VIADD R5, R54, 0xfffffe30 ;  /* 0xfffffe3036057836 */ /* 0x000fe20000000000 */
[----:B------:R-:W4:Y:S02]  /*2cb90*/  LDC R52, c[0x0][0x230] ;  /* 0x00008c00ff347b82 */ /* 0x000f240000000800 */
[----:B------:R-:W-:Y:S01]  /*2cba0*/  ISETP.GE.U32.AND P0, PT, R48, 0x7ffffdb2, PT ;  /* 0x7ffffdb23000780c */ /* 0x000fe20003f06070 */
[----:B-1----:R-:W-:-:S05]  /*2cbb0*/  VIADD R48, R50, 0xfffffe13 ;  /* 0xfffffe1332307836 */ /* 0x002fca0000000000 */
[----:B------:R-:W1:Y:S01]  /*2cbc0*/  LDC R54, c[0x0][0x230] ;  /* 0x00008c00ff367b82 */ /* 0x000e620000000800 */
[----:B---3--:R-:W-:-:S05]  /*2cbd0*/  IMAD.WIDE R8, R0, 0x4, R240 ;  /* 0x0000000400087825 */ /* 0x008fca00078e02f0 */
[----:B------:R3:W-:Y:S04]  /*2cbe0*/  STL.64 [R1+0x60], R8 ;  /* 0x0000600801007387 */ /* 0x0007e80000100a00 */
[----:B------:R-:W2:Y:S04]  /*2cbf0*/  LDL.LU.64 R240, [R1+0xc38] ;  /* 0x000c380001f07983 */ /* 0x000ea80000300a00 */
[----:B------:R3:W-:Y:S01]  /*2cc00*/  LDGSTS.E [R250+0x14004], desc[UR52][R8.64], !P3 ;  /* 0x1400400008fa7fae */ /* 0x0007e2000d921874 */
[----:B------:R-:W-:Y:S01]  /*2cc10*/  ISETP.GE.U32.AND P3, PT, R5, 0x7ffffdb1, PT ;  /* 0x7ffffdb10500780c */ /* 0x000fe20003f66070 */
[----:B----4-:R-:W-:Y:S01]  /*2cc20*/  IMAD.WIDE R12, R0, 0x4, R56 ;  /* 0x00000004000c7825 */ /* 0x010fe200078e0238 */
[----:B------:R-:W-:-:S04]  /*2cc30*/  IADD3 R5, R49, -0x1ee, RZ ;  /* 0xfffffe1231057810 */ /* 0x000fc80007ffe0ff */
[----:B------:R-:W-:Y:S01]  /*2cc40*/  LDGSTS.E [R250+0x14008], desc[UR52][R12.64], !P6 ;  /* 0x140080000cfa7fae */ /* 0x000fe2000f121874 */
[----:B---3--:R-:W-:-:S03]  /*2cc50*/  IMAD.WIDE R8, R0, 0x4, R234 ;  /* 0x0000000400087825 */ /* 0x008fc600078e02ea */
[----:B------:R-:W3:Y:S01]  /*2cc60*/  LDL.LU.64 R234, [R1+0xc30] ;  /* 0x000c300001ea7983 */ /* 0x000ee20000300a00 */
[----:B------:R-:W-:-:S03]  /*2cc70*/  ISETP.GE.U32.AND P6, PT, R48, 0x7ffffd94, PT ;  /* 0x7ffffd943000780c */ /* 0x000fc60003fc6070 */
[----:B------:R-:W-:Y:S04]  /*2cc80*/  STL.64 [R1+0x58], R12 ;  /* 0x0000580c01007387 */ /* 0x000fe80000100a00 */
[----:B------:R4:W-:Y:S01]  /*2cc90*/  STL.64 [R1+0x50], R8 ;  /* 0x0000500801007387 */ /* 0x0009e20000100a00 */
[----:B------:R-:W-:-:S03]  /*2cca0*/  VIADD R52, R52, 0xfffffe11 ;  /* 0xfffffe1134347836 */ /* 0x000fc60000000000 */
[----:B------:R4:W-:Y:S01]  /*2ccb0*/  LDGSTS.E [R250+0x1400c], desc[UR52][R8.64], !P2 ;  /* 0x1400c00008fa7fae */ /* 0x0009e2000d121874 */
[----:B--2---:R-:W-:-:S03]  /*2ccc0*/  IMAD.WIDE R48, R0, 0x4, R236 ;  /* 0x0000000400307825 */ /* 0x004fc600078e02ec */
[----:B------:R-:W2:Y:S01]  /*2ccd0*/  LDL.LU.64 R236, [R1+0xc28] ;  /* 0x000c280001ec7983 */ /* 0x000ea20000300a00 */
[----:B------:R-:W-:Y:S01]  /*2cce0*/  ISETP.GE.U32.AND P2, PT, R5, 0x7ffffd93, PT ;  /* 0x7ffffd930500780c */ /* 0x000fe20003f46070 */
[----:B------:R-:W-:Y:S02]  /*2ccf0*/  VIADD R5, R53, 0xfffffe10 ;  /* 0xfffffe1035057836 */ /* 0x000fe40000000000 */
[----:B------:R-:W-:Y:S01]  /*2cd00*/  LDGSTS.E [R250+0x18000], desc[UR52][R48.64], !P4 ;  /* 0x1800000030fa7fae */ /* 0x000fe2000e121874 */
[----:B------:R-:W-:Y:S01]  /*2cd10*/  ISETP.GE.U32.AND P4, PT, R52, 0x7ffffd92, PT ;  /* 0x7ffffd923400780c */ /* 0x000fe20003f86070 */
[----:B------:R-:W-:Y:S02]  /*2cd20*/  IMAD.WIDE R50, R0, 0x4, R238 ;  /* 0x0000000400327825 */ /* 0x000fe400078e02ee */
[----:B------:R-:W4:Y:S04]  /*2cd30*/  LDL.LU.64 R238, [R1+0xc20] ;  /* 0x000c200001ee7983 */ /* 0x000f280000300a00 */
[----:B------:R-:W-:Y:S01]  /*2cd40*/  LDGSTS.E [R250+0x18004], desc[UR52][R50.64], !P1 ;  /* 0x1800400032fa7fae */ /* 0x000fe2000c921874 */
[----:B------:R-:W-:Y:S01]  /*2cd50*/  ISETP.GE.U32.AND P1, PT, R5, 0x7ffffd91, PT ;  /* 0x7ffffd910500780c */ /* 0x000fe20003f26070 */
[----:B-1----:R-:W-:-:S02]  /*2cd60*/  VIADD R5, R54, 0xfffffe6f ;  /* 0xfffffe6f36057836 */ /* 0x002fc40000000000 */
[----:B------:R-:W-:Y:S01]  /*2cd70*/  STL.64 [R1+0x1690], R48 ;  /* 0x0016903001007387 */ /* 0x000fe20000100a00 */
[----:B------:R-:W-:-:S03]  /*2cd80*/  IMAD.WIDE R52, R0, 0x4, R232 ;  /* 0x0000000400347825 */ /* 0x000fc600078e02e8 */
[----:B------:R-:W-:Y:S04]  /*2cd90*/  STL.64 [R1+0x1698], R50 ;  /* 0x0016983201007387 */ /* 0x000fe80000100a00 */
[----:B------:R-:W4:Y:S04]  /*2cda0*/  LDL.LU.64 R232, [R1+0xc18] ;  /* 0x000c180001e87983 */ /* 0x000f280000300a00 */
[----:B------:R-:W-:Y:S01]  /*2cdb0*/  LDGSTS.E [R250+0x18008], desc[UR52][R52.64], !P0 ;  /* 0x1800800034fa7fae */ /* 0x000fe2000c121874 */
[----:B------:R-:W-:Y:S01]  /*2cdc0*/  ISETP.GE.U32.AND P0, PT, R5, 0x7ffffdf0, PT ;  /* 0x7ffffdf00500780c */ /* 0x000fe20003f06070 */
[----:B------:R-:W-:-:S02]  /*2cdd0*/  VIADD R5, R59, 0xfffffe6d ;  /* 0xfffffe6d3b057836 */ /* 0x000fc40000000000 */
[----:B------:R-:W-:Y:S02]  /*2cde0*/  IMAD.WIDE R54, R0, 0x4, R240 ;  /* 0x0000000400367825 */ /* 0x000fe400078e02f0 */
[----:B------:R-:W4:Y:S04]  /*2cdf0*/  LDL.LU.64 R240, [R1+0xd18] ;  /* 0x000d180001f07983 */ /* 0x000f280000300a00 */
[----:B------:R-:W-:Y:S04]  /*2ce00*/  STL.64 [R1+0x16a0], R52 ;  /* 0x0016a03401007387 */ /* 0x000fe80000100a00 */
[----:B------:R-:W-:Y:S01]  /*2ce10*/  LDGSTS.E [R250+0x1800c], desc[UR52][R54.64], !P3 ;  /* 0x1800c00036fa7fae */ /* 0x000fe2000d921874 */
[----:B------:R-:W-:Y:S01]  /*2ce20*/  ISETP.GE.U32.AND P3, PT, R58, 0x7ffffdef, PT ;  /* 0x7ffffdef3a00780c */ /* 0x000fe20003f66070 */
[----:B---3--:R-:W-:-:S02]  /*2ce30*/  IMAD.WIDE R56, R0, 0x4, R234 ;  /* 0x0000000400387825 */ /* 0x008fc400078e02ea */
[----:B------:R-:W3:Y:S04]  /*2ce40*/  LDL.LU.64 R234, [R1+0xd10] ;  /* 0x000d100001ea7983 */ /* 0x000ee80000300a00 */
[----:B------:R-:W-:Y:S04]  /*2ce50*/  STL.64 [R1+0x16a8], R54 ;  /* 0x0016a83601007387 */ /* 0x000fe80000100a00 */
[----:B------:R-:W-:Y:S04]  /*2ce60*/  STL.64 [R1+0x16b0], R56 ;  /* 0x0016b03801007387 */ /* 0x000fe80000100a00 */
[----:B------:R-:W3:Y:S04]  /*2ce70*/  LDL.LU.64 R72, [R1+0xd08] ;  /* 0x000d080001487983 */ /* 0x000ee80000300a00 */
[----:B------:R-:W-:Y:S01]  /*2ce80*/  LDGSTS.E [R250+0x1c000], desc[UR52][R56.64], !P6 ;  /* 0x1c00000038fa7fae */ /* 0x000fe2000f121874 */
[----:B--2---:R-:W-:-:S03]  /*2ce90*/  IMAD.WIDE R58, R0, 0x4, R236 ;  /* 0x00000004003a7825 */ /* 0x004fc600078e02ec */
[----:B------:R-:W2:Y:S01]  /*2cea0*/  LDL.LU.64 R236, [R1+0xd00] ;  /* 0x000d000001ec7983 */ /* 0x000ea20000300a00 */
[----:B------:R-:W-:Y:S01]  /*2ceb0*/  ISETP.GE.U32.AND P6, PT, R5, 0x7ffffdee, PT ;  /* 0x7ffffdee0500780c */ /* 0x000fe20003fc6070 */
[----:B------:R-:W-:Y:S02]  /*2cec0*/  VIADD R5, R63, 0xfffffe4f ;  /* 0xfffffe4f3f057836 */ /* 0x000fe40000000000 */
[----:B------:R-:W-:Y:S01]  /*2ced0*/  LDGSTS.E [R250+0x1c004], desc[UR52][R58.64], !P2 ;  /* 0x1c0040003afa7fae */ /* 0x000fe2000d121874 */
[----:B------:R-:W-:Y:S01]  /*2cee0*/  ISETP.GE.U32.AND P2, PT, R62, 0x7ffffded, PT ;  /* 0x7ffffded3e00780c */ /* 0x000fe20003f46070 */
[C---:B----4-:R-:W-:Y:S02]  /*2cef0*/  IMAD.WIDE R60, R0.reuse, 0x4, R238 ;  /* 0x00000004003c7825 */ /* 0x050fe400078e02ee */
        /* <DEDUP_REMOVED lines=8> */
[----:B------:R1:W-:Y:S04]  /*2cf80*/  STL.64 [R1+0x128], R8 ;  /* 0x0001280801007387 */ /* 0x0003e80000100a00 */
[----:B------:R-:W-:Y:S04]  /*2cf90*/  STL.64 [R1+0x16d0], R250 ;  /* 0x0016d0fa01007387 */ /* 0x000fe80000100a00 */
[----:B------:R-:W-:Y:S04]  /*2cfa0*/  STL.64 [R1+0x16c8], R62 ;  /* 0x0016c83e01007387 */ /* 0x000fe80000100a00 */
[----:B------:R-:W4:Y:S04]  /*2cfb0*/  LDL.LU.64 R232, [R1+0xc08] ;  /* 0x000c080001e87983 */ /* 0x000f280000300a00 */
[----:B------:R1:W-:Y:S01]  /*2cfc0*/  LDGSTS.E [R249+0x10000], desc[UR52][R8.64], !P0 ;  /* 0x1000000008f97fae */ /* 0x0003e2000c121874 */
[----:B---3--:R-:W-:-:S03]  /*2cfd0*/  IMAD.WIDE R12, R0, 0x4, R234 ;  /* 0x00000004000c7825 */ /* 0x008fc600078e02ea */
[----:B------:R-:W3:Y:S04]  /*2cfe0*/  LDL.LU.64 R234, [R1+0xc00] ;  /* 0x000c000001ea7983 */ /* 0x000ee80000300a00 */
[----:B------:R2:W-:Y:S04]  /*2cff0*/  STL.64 [R1+0x120], R12 ;  /* 0x0001200c01007387 */ /* 0x0005e80000100a00 */
[----:B------:R2:W-:Y:S01]  /*2d000*/  LDGSTS.E [R249+0x10004], desc[UR52][R12.64], !P3 ;  /* 0x100040000cf97fae */ /* 0x0005e2000d921874 */
[C---:B-1----:R-:W-:Y:S01]  /*2d010*/  IMAD.WIDE R8, R0.reuse, 0x4, R72 ;  /* 0x0000000400087825 */ /* 0x042fe200078e0248 */
[----:B------:R-:W-:Y:S01]  /*2d020*/  ISETP.GE.U32.AND P4, PT, R5, 0x7ffffdd0, PT ;  /* 0x7ffffdd00500780c */ /* 0x000fe20003f86070 */
[----:B------:R-:W1:Y:S03]  /*2d030*/  LDC R72, c[0x0][0x230] ;  /* 0x00008c00ff487b82 */ /* 0x000e660000000800 */
[----:B------:R4:W-:Y:S04]  /*2d040*/  STL.64 [R1+0x118], R8 ;  /* 0x0001180801007387 */ /* 0x0009e80000100a00 */
[----:B------:R-:W3:Y:S01]  /*2d050*/  LDL.LU.64 R74, [R1+0xbd0] ;  /* 0x000bd000014a7983 */ /* 0x000ee20000300a00 */
[----:B--2---:R-:W-:Y:S01]  /*2d060*/  IMAD.WIDE R12, R0, 0x4, R236 ;  /* 0x00000004000c7825 */ /* 0x004fe200078e02ec */
[----:B------:R-:W-:-:S02]  /*2d070*/  ISETP.GE.U32.AND P1, PT, R64, 0x7ffffdcf, PT ;  /* 0x7ffffdcf4000780c */ /* 0x000fc40003f26070 */
[----:B------:R-:W2:Y:S01]  /*2d080*/  LDL.LU.64 R236, [R1+0xbc8] ;  /* 0x000bc80001ec7983 */ /* 0x000ea20000300a00 */
[----:B------:R-:W1:Y:S01]  /*2d090*/  LDC R73, c[0x0][0x230] ;  /* 0x00008c00ff497b82 */ /* 0x000e620000000800 */
[----:B------:R-:W-:Y:S02]  /*2d0a0*/  VIADD R5, R65, 0xfffffe4d ;  /* 0xfffffe4d41057836 */ /* 0x000fe40000000000 */
[----:B------:R-:W-:Y:S01]  /*2d0b0*/  VIADD R64, R66, 0xfffffe4c ;  /* 0xfffffe4c42407836 */ /* 0x000fe20000000000 */
[----:B------:R4:W-:Y:S04]  /*2d0c0*/  LDGSTS.E [R249+0x10008], desc[UR52][R8.64], !P6 ;  /* 0x1000800008f97fae */ /* 0x0009e8000f121874 */
[----:B------:R-:W1:Y:S01]  /*2d0d0*/  LDC R65, c[0x0][0x230] ;  /* 0x00008c00ff417b82 */ /* 0x000e620000000800 */
[----:B------:R-:W-:Y:S01]  /*2d0e0*/  STL.64 [R1+0x110], R12 ;  /* 0x0001100c01007387 */ /* 0x000fe20000100a00 */
[----:B------:R-:W-:-:S06]  /*2d0f0*/  ISETP.GE.U32.AND P0, PT, R5, 0x7ffffdce, PT ;  /* 0x7ffffdce0500780c */ /* 0x000fcc0003f06070 */
[----:B------:R-:W3:Y:S01]  /*2d100*/  LDC R66, c[0x0][0x230] ;  /* 0x00008c00ff427b82 */ /* 0x000ee20000000800 */
[----:B------:R-:W-:Y:S01]  /*2d110*/  LDGSTS.E [R249+0x1000c], desc[UR52][R12.64], !P2 ;  /* 0x1000c0000cf97fae */ /* 0x000fe2000d121874 */
[----:B------:R-:W-:Y:S02]  /*2d120*/  VIADD R5, R69, 0xfffffe2f ;  /* 0xfffffe2f45057836 */ /* 0x000fe40000000000 */
[----:B----4-:R-:W-:Y:S01]  /*2d130*/  IMAD.WIDE R8, R0, 0x4, R238 ;  /* 0x0000000400087825 */ /* 0x010fe200078e02ee */
[----:B------:R-:W-:-:S03]  /*2d140*/  ISETP.GE.U32.AND P3, PT, R64, 0x7ffffdcd, PT ;  /* 0x7ffffdcd4000780c */ /* 0x000fc60003f66070 */
[----:B------:R-:W4:Y:S01]  /*2d150*/  LDC R69, c[0x0][0x230] ;  /* 0x00008c00ff457b82 */ /* 0x000f220000000800 */
[----:B------:R1:W-:Y:S04]  /*2d160*/  STL.64 [R1+0x48], R8 ;  /* 0x0000480801007387 */ /* 0x0003e80000100a00 */
[----:B------:R1:W-:Y:S01]  /*2d170*/  LDGSTS.E [R249+0x14000], desc[UR52][R8.64], !P4 ;  /* 0x1400000008f97fae */ /* 0x0003e2000e121874 */
[----:B------:R-:W-:-:S03]  /*2d180*/  ISETP.GE.U32.AND P6, PT, R5, 0x7ffffdb0, PT ;  /* 0x7ffffdb00500780c */ /* 0x000fc60003fc6070 */
[----:B------:R-:W4:Y:S01]  /*2d190*/  LDL.LU.64 R238, [R1+0xbc0] ;  /* 0x000bc00001ee7983 */ /* 0x000f220000300a00 */
[----:B------:R-:W-:-:S05]  /*2d1a0*/  VIADD R5, R68, 0xfffffe2d ;  /* 0xfffffe2d44057836 */ /* 0x000fca0000000000 */
[----:B------:R-:W-:Y:S01]  /*2d1b0*/  ISETP.GE.U32.AND P4, PT, R5, 0x7ffffdae, PT ;  /* 0x7ffffdae0500780c */ /* 0x000fe20003f86070 */
[----:B-1----:R-:W-:Y:S01]  /*2d1c0*/  VIADD R5, R65, 0xfffffe2c ;  /* 0xfffffe2c41057836 */ /* 0x002fe20000000000 */
[----:B------:R-:W-:Y:S01]  /*2d1d0*/  IADD3 R64, R67, -0x1d2, RZ ;  /* 0xfffffe2e43407810 */ /* 0x000fe20007ffe0ff */
[C---:B------:R-:W-:Y:S02]  /*2d1e0*/  IMAD.WIDE R8, R0.reuse, 0x4, R240 ;  /* 0x0000000400087825 */ /* 0x040fe400078e02f0 */
[----:B------:R-:W4:Y:S04]  /*2d1f0*/  LDL.LU.64 R240, [R1+0xbb8] ;  /* 0x000bb80001f07983 */ /* 0x000f280000300a00 */
[----:B------:R3:W-:Y:S04]  /*2d200*/  STL.64 [R1+0x40], R8 ;  /* 0x0000400801007387 */ /* 0x0007e80000100a00 */
[----:B------:R3:W-:Y:S01]  /*2d210*/  LDGSTS.E [R249+0x14004], desc[UR52][R8.64], !P1 ;  /* 0x1400400008f97fae */ /* 0x0007e2000c921874 */
[----:B------:R-:W-:-:S05]  /*2d220*/  IMAD.WIDE R12, R0, 0x4, R232 ;  /* 0x00000004000c7825 */ /* 0x000fca00078e02e8 */
[----:B------:R-:W-:Y:S01]  /*2d230*/  STL.64 [R1+0x38], R12 ;  /* 0x0000380c01007387 */ /* 0x000fe20000100a00 */
[----:B---3--:R-:W-:Y:S01]  /*2d240*/  IMAD.WIDE R8, R0, 0x4, R234 ;  /* 0x0000000400087825 */ /* 0x008fe200078e02ea */
[----:B------:R-:W-:Y:S02]  /*2d250*/  ISETP.GE.U32.AND P1, PT, R5, 0x7ffffdad, PT ;  /* 0x7ffffdad0500780c */ /* 0x000fe40003f26070 */
[----:B------:R-:W-:Y:S04]  /*2d260*/  LDGSTS.E [R249+0x14008], desc[UR52][R12.64], !P0 ;  /* 0x140080000cf97fae */ /* 0x000fe8000c121874 */
[----:B------:R1:W-:Y:S04]  /*2d270*/  STL.64 [R1+0x30], R8 ;  /* 0x0000300801007387 */ /* 0x0003e80000100a00 */
[----:B------:R-:W3:Y:S04]  /*2d280*/  LDL.LU.64 R232, [R1+0xbb0] ;  /* 0x000bb00001e87983 */ /* 0x000ee80000300a00 */
[----:B------:R-:W3:Y:S01]  /*2d290*/  LDL.LU.64 R234, [R1+0xba8] ;  /* 0x000ba80001ea7983 */ /* 0x000ee20000300a00 */
[----:B------:R-:W-:-:S02]  /*2d2a0*/  IADD3 R5, R66, -0x1f2, RZ ;  /* 0xfffffe0e42057810 */ /* 0x000fc40007ffe0ff */
[----:B------:R-:W-:Y:S01]  /*2d2b0*/  ISETP.GE.U32.AND P2, PT, R64, 0x7ffffdaf, PT ;  /* 0x7ffffdaf4000780c */ /* 0x000fe20003f46070 */
[----:B------:R-:W-:Y:S01]  /*2d2c0*/  VIADD R68, R70, 0xfffffe0d ;  /* 0xfffffe0d46447836 */ /* 0x000fe20000000000 */
[----:B------:R1:W-:Y:S01]  /*2d2d0*/  LDGSTS.E [R249+0x1400c], desc[UR52][R8.64], !P3 ;  /* 0x1400c00008f97fae */ /* 0x0003e2000d921874 */
[----:B--2---:R-:W-:-:S03]  /*2d2e0*/  IMAD.WIDE R66, R0, 0x4, R236 ;  /* 0x0000000400427825 */ /* 0x004fc600078e02ec */
[----:B------:R-:W2:Y:S01]  /*2d2f0*/  LDL.LU.64 R236, [R1+0xba0] ;  /* 0x000ba00001ec7983 */ /* 0x000ea20000300a00 */
[----:B------:R-:W-:-:S05]  /*2d300*/  VIADD R64, R71, 0xfffffe0f ;  /* 0xfffffe0f47407836 */ /* 0x000fca0000000000 */
[----:B------:R-:W-:Y:S01]  /*2d310*/  ISETP.GE.U32.AND P0, PT, R64, 0x7ffffd90, PT ;  /* 0x7ffffd904000780c */ /* 0x000fe20003f06070 */
[----:B------:R-:W-:Y:S01]  /*2d320*/  IMAD.WIDE R64, R0, 0x4, R74 ;  /* 0x0000000400407825 */ /* 0x000fe200078e024a */
[----:B------:R-:W-:-:S03]  /*2d330*/  ISETP.GE.U32.AND P3, PT, R5, 0x7ffffd8f, PT ;  /* 0x7ffffd8f0500780c */ /* 0x000fc60003f66070 */
[----:B----4-:R-:W-:Y:S01]  /*2d340*/  VIADD R5, R69, 0xfffffe0c ;  /* 0xfffffe0c45057836 */ /* 0x010fe20000000000 */
[----:B------:R-:W-:Y:S01]  /*2d350*/  LDGSTS.E [R249+0x18000], desc[UR52][R64.64], !P6 ;  /* 0x1800000040f97fae */ /* 0x000fe2000f121874 */
[----:B------:R-:W-:Y:S01]  /*2d360*/  ISETP.GE.U32.AND P6, PT, R68, 0x7ffffd8e, PT ;  /* 0x7ffffd8e4400780c */ /* 0x000fe20003fc6070 */
[----:B------:R-:W-:Y:S02]  /*2d370*/  VIADD R72, R72, 0xfffffe6b ;  /* 0xfffffe6b48487836 */ /* 0x000fe40000000000 */
[----:B------:R-:W-:Y:S04]  /*2d380*/  STL.64 [R1+0x16d8], R64 ;  /* 0x0016d84001007387 */ /* 0x000fe80000100a00 */
[----:B------:R-:W-:Y:S04]  /*2d390*/  STL.64 [R1+0x16e0], R66 ;  /* 0x0016e04201007387 */ /* 0x000fe80000100a00 */
[----:B------:R-:W-:Y:S01]  /*2d3a0*/  LDGSTS.E [R249+0x18004], desc[UR52][R66.64], !P2 ;  /* 0x1800400042f97fae */ /* 0x000fe2000d121874 */
[----:B------:R-:W-:-:S02]  /*2d3b0*/  ISETP.GE.U32.AND P2, PT, R5, 0x7ffffd8d, PT ;  /* 0x7ffffd8d0500780c */ /* 0x000fc40003f46070 */
[----:B------:R-:W-:Y:S01]  /*2d3c0*/  IADD3 R5, R73, -0x196, RZ ;  /* 0xfffffe6a49057810 */ /* 0x000fe20007ffe0ff */
[----:B------:R-:W-:Y:S02]  /*2d3d0*/  IMAD.WIDE R68, R0, 0x4, R238 ;  /* 0x0000000400447825 */ /* 0x000fe400078e02ee */
[----:B------:R-:W4:Y:S04]  /*2d3e0*/  LDL.LU.64 R238, [R1+0xb98] ;  /* 0x000b980001ee7983 */ /* 0x000f280000300a00 */
[----:B------:R-:W-:Y:S01]  /*2d3f0*/  LDGSTS.E [R249+0x18008], desc[UR52][R68.64], !P4 ;  /* 0x1800800044f97fae */ /* 0x000fe2000e121874 */
[----:B------:R-:W-:Y:S01]  /*2d400*/  ISETP.GE.U32.AND P4, PT, R72, 0x7ffffdec, PT ;  /* 0x7ffffdec4800780c */ /* 0x000fe20003f86070 */
[----:B------:R-:W-:Y:S02]  /*2d410*/  IMAD.WIDE R70, R0, 0x4, R240 ;  /* 0x0000000400467825 */ /* 0x000fe400078e02f0 */
[----:B------:R-:W1:Y:S04]  /*2d420*/  LDL.LU.64 R240, [R1+0xcf8] ;  /* 0x000cf80001f07983 */ /* 0x000e680000300a00 */
[----:B------:R-:W-:Y:S04]  /*2d430*/  STL.64 [R1+0x16e8], R68 ;  /* 0x0016e84401007387 */ /* 0x000fe80000100a00 */
[----:B------:R-:W-:Y:S04]  /*2d440*/  STL.64 [R1+0x16f0], R70 ;  /* 0x0016f04601007387 */ /* 0x000fe80000100a00 */
[----:B------:R-:W4:Y:S04]  /*2d450*/  LDL.LU.64 R88, [R1+0xcd0] ;  /* 0x000cd00001587983 */ /* 0x000f280000300a00 */
[----:B------:R-:W-:Y:S01]  /*2d460*/  LDGSTS.E [R249+0x1800c], desc[UR52][R70.64], !P1 ;  /* 0x1800c00046f97fae */ /* 0x000fe2000c921874 */
[----:B------:R-:W-:Y:S01]  /*2d470*/  ISETP.GE.U32.AND P1, PT, R5, 0x7ffffdeb, PT ;  /* 0x7ffffdeb0500780c */ /* 0x000fe20003f26070 */
[----:B------:R-:W-:-:S02]  /*2d480*/  VIADD R5, R77, 0xfffffe68 ;  /* 0xfffffe684d057836 */ /* 0x000fc40000000000 */
[----:B---3--:R-:W-:-:S04]  /*2d490*/  IMAD.WIDE R72, R0, 0x4, R232 ;  /* 0x0000000400487825 */ /* 0x008fc800078e02e8 */
[----:B------:R-:W-:Y:S01]  /*2d4a0*/  IMAD.WIDE R74, R0, 0x4, R234 ;  /* 0x00000004004a7825 */ /* 0x000fe200078e02ea */
[----:B------:R-:W-:Y:S04]  /*2d4b0*/  LDGSTS.E [R249+0x1c000], desc[UR52][R72.64], !P0 ;  /* 0x1c00000048f97fae */ /* 0x000fe8000c121874 */
[----:B------:R-:W3:Y:S01]  /*2d4c0*/  LDL.LU.64 R234, [R1+0xcc8] ;  /* 0x000cc80001ea7983 */ /* 0x000ee20000300a00 */
[----:B------:R-:W-:-:S03]  /*2d4d0*/  ISETP.GE.U32.AND P0, PT, R76, 0x7ffffdea, PT ;  /* 0x7ffffdea4c00780c */ /* 0x000fc60003f06070 */
[----:B------:R-:W-:Y:S04]  /*2d4e0*/  STL.64 [R1+0x16f8], R72 ;  /* 0x0016f84801007387 */ /* 0x000fe80000100a00 */
[----:B------:R-:W-:Y:S01]  /*2d4f0*/  STL.64 [R1+0x1700], R74 ;  /* 0x0017004a01007387 */ /* 0x000fe20000100a00 */
[----:B--2---:R-:W-:-:S03]  /*2d500*/  IMAD.WIDE R76, R0, 0x4, R236 ;  /* 0x00000004004c7825 */ /* 0x004fc600078e02ec */
[----:B------:R-:W2:Y:S04]  /*2d510*/  LDL.LU.64 R232, [R1+0xcc0] ;  /* 0x000cc00001e87983 */ /* 0x000ea80000300a00 */
[----:B------:R-:W2:Y:S04]  /*2d520*/  LDL.LU.64 R236, [R1+0xbf8] ;  /* 0x000bf80001ec7983 */ /* 0x000ea80000300a00 */
[----:B------:R-:W-:Y:S04]  /*2d530*/  LDGSTS.E [R249+0x1c004], desc[UR52][R74.64], !P3 ;  /* 0x1c0040004af97fae */ /* 0x000fe8000d921874 */
[----:B------:R-:W-:Y:S01]  /*2d540*/  LDGSTS.E [R249+0x1c008], desc[UR52][R76.64], !P6 ;  /* 0x1c0080004cf97fae */ /* 0x000fe2000f121874 */
[----:B----4-:R-:W-:-:S03]  /*2d550*/  IMAD.WIDE R78, R0, 0x4, R238 ;  /* 0x00000004004e7825 */ /* 0x010fc600078e02ee */
[----:B------:R-:W4:Y:S04]  /*2d560*/  LDL.LU.64 R238, [R1+0xbf0] ;  /* 0x000bf00001ee7983 */ /* 0x000f280000300a00 */
[----:B------:R-:W-:Y:S04]  /*2d570*/  STL.64 [R1+0x1708], R76 ;  /* 0x0017084c01007387 */ /* 0x000fe80000100a00 */
[----:B------:R-:W-:Y:S04]  /*2d580*/  STL.64 [R1+0x1710], R78 ;  /* 0x0017104e01007387 */ /* 0x000fe80000100a00 */
[----:B------:R-:W-:Y:S01]  /*2d590*/  LDGSTS.E [R249+0x1c00c], desc[UR52][R78.64], !P2 ;  /* 0x1c00c0004ef97fae */ /* 0x000fe2000d121874 */
[----:B-1----:R-:W-:-:S03]  /*2d5a0*/  IMAD.WIDE R8, R0, 0x4, R240 ;  /* 0x0000000400087825 */ /* 0x002fc600078e02f0 */
[----:B------:R-:W4:Y:S04]  /*2d5b0*/  LDL.LU.64 R240, [R1+0xbe8] ;  /* 0x000be80001f07983 */ /* 0x000f280000300a00 */
[----:B------:R3:W-:Y:S04]  /*2d5c0*/  STL.64 [R1+0x108], R8 ;  /* 0x0001080801007387 */ /* 0x0007e80000100a00 */
[----:B------:R3:W-:Y:S01]  /*2d5d0*/  LDGSTS.E [R248+0x10000], desc[UR52][R8.64], !P4 ;  /* 0x1000000008f87fae */ /* 0x0007e2000e121874 */
[C---:B------:R-:W-:Y:S01]  /*2d5e0*/  IMAD.WIDE R12, R0.reuse, 0x4, R88 ;  /* 0x00000004000c7825 */ /* 0x040fe200078e0258 */
[----:B------:R-:W-:Y:S01]  /*2d5f0*/  ISETP.GE.U32.AND P3, PT, R5, 0x7ffffde9, PT ;  /* 0x7ffffde90500780c */ /* 0x000fe20003f66070 */
[----:B------:R-:W1:Y:S03]  /*2d600*/  LDC R88, c[0x0][0x230] ;  /* 0x00008c00ff587b82 */ /* 0x000e660000000800 */
[----:B------:R2:W-:Y:S04]  /*2d610*/  STL.64 [R1+0x100], R12 ;  /* 0x0001000c01007387 */ /* 0x0005e80000100a00 */
[----:B------:R2:W-:Y:S04]  /*2d620*/  LDGSTS.E [R248+0x10004], desc[UR52][R12.64], !P1 ;  /* 0x100040000cf87fae */ /* 0x0005e8000c921874 */
[----:B------:R-:W4:Y:S01]  /*2d630*/  LDL.LU.64 R90, [R1+0xbe0] ;  /* 0x000be000015a7983 */ /* 0x000f220000300a00 */
[----:B---3--:R-:W-:-:S05]  /*2d640*/  IMAD.WIDE R8, R0, 0x4, R234 ;  /* 0x0000000400087825 */ /* 0x008fca00078e02ea */
[----:B------:R3:W-:Y:S04]  /*2d650*/  STL.64 [R1+0xf8], R8 ;  /* 0x0000f80801007387 */ /* 0x0007e80000100a00 */
[----:B------:R-:W4:Y:S01]  /*2d660*/  LDL.LU.64 R234, [R1+0xb58] ;  /* 0x000b580001ea7983 */ /* 0x000f220000300a00 */
[----:B--2---:R-:W-:-:S03]  /*2d670*/  IMAD.WIDE R12, R0, 0x4, R232 ;  /* 0x00000004000c7825 */ /* 0x004fc600078e02e8 */
[----:B------:R3:W-:Y:S04]  /*2d680*/  LDGSTS.E [R248+0x10008], desc[UR52][R8.64], !P0 ;  /* 0x1000800008f87fae */ /* 0x0007e8000c121874 */
[----:B------:R4:W-:Y:S04]  /*2d690*/  STL.64 [R1+0xf0], R12 ;  /* 0x0000f00c01007387 */ /* 0x0009e80000100a00 */
[----:B------:R-:W2:Y:S01]  /*2d6a0*/  LDL.LU.64 R232, [R1+0xb50] ;  /* 0x000b500001e87983 */ /* 0x000ea20000300a00 */
[----:B---3--:R-:W-:Y:S01]  /*2d6b0*/  IMAD.WIDE R8, R0, 0x4, R236 ;  /* 0x0000000400087825 */ /* 0x008fe200078e02ec */
[----:B------:R-:W-:-:S02]  /*2d6c0*/  IADD3 R5, R81, -0x1b6, RZ ;  /* 0xfffffe4a51057810 */ /* 0x000fc40007ffe0ff */
[----:B------:R4:W-:Y:S01]  /*2d6d0*/  LDGSTS.E [R248+0x1000c], desc[UR52][R12.64], !P3 ;  /* 0x1000c0000cf87fae */ /* 0x0009e2000d921874 */
[----:B------:R-:W3:Y:S03]  /*2d6e0*/  LDC R81, c[0x0][0x230] ;  /* 0x00008c00ff517b82 */ /* 0x000ee60000000800 */
[----:B------:R1:W-:Y:S04]  /*2d6f0*/  STL.64 [R1+0x28], R8 ;  /* 0x0000280801007387 */ /* 0x0003e80000100a00 */
[----:B------:R-:W2:Y:S01]  /*2d700*/  LDL.LU.64 R236, [R1+0xb48] ;  /* 0x000b480001ec7983 */ /* 0x000ea20000300a00 */
[----:B------:R-:W-:Y:S01]  /*2d710*/  ISETP.GE.U32.AND P2, PT, R5, 0x7ffffdcb, PT ;  /* 0x7ffffdcb0500780c */ /* 0x000fe20003f46070 */
[----:B------:R-:W-:Y:S01]  /*2d720*/  VIADD R5, R84, 0xfffffe49 ;  /* 0xfffffe4954057836 */ /* 0x000fe20000000000 */
[----:B------:R-:W-:Y:S01]  /*2d730*/  ISETP.GE.U32.AND P6, PT, R80, 0x7ffffdcc, PT ;  /* 0x7ffffdcc5000780c */ /* 0x000fe20003fc6070 */
[----:B------:R-:W1:Y:S03]  /*2d740*/  LDC R84, c[0x0][0x230] ;  /* 0x00008c00ff547b82 */ /* 0x000e660000000800 */
[----:B------:R-:W-:Y:S01]  /*2d750*/  ISETP.GE.U32.AND P4, PT, R5, 0x7ffffdca, PT ;  /* 0x7ffffdca0500780c */ /* 0x000fe20003f86070 */
[----:B------:R-:W-:-:S04]  /*2d760*/  VIADD R5, R82, 0xfffffe2b ;  /* 0xfffffe2b52057836 */ /* 0x000fc80000000000 */
[----:B------:R-:W1:Y:S01]  /*2d770*/  LDC R82, c[0x0][0x230] ;  /* 0x00008c00ff527b82 */ /* 0x000e620000000800 */
[----:B------:R-:W-:-:S03]  /*2d780*/  VIADD R80, R87, 0xfffffe48 ;  /* 0xfffffe4857507836 */ /* 0x000fc60000000000 */
[----:B------:R1:W-:Y:S02]  /*2d790*/  LDGSTS.E [R248+0x14000], desc[UR52][R8.64], !P6 ;  /* 0x1400000008f87fae */ /* 0x0003e4000f121874 */
[----:B------:R-:W-:Y:S02]  /*2d7a0*/  ISETP.GE.U32.AND P1, PT, R80, 0x7ffffdc9, PT ;  /* 0x7ffffdc95000780c */ /* 0x000fe40003f26070 */
[----:B------:R-:W-:Y:S01]  /*2d7b0*/  IADD3 R80, R86, -0x1d6, RZ ;  /* 0xfffffe2a56507810 */ /* 0x000fe20007ffe0ff */
[----:B------:R-:W2:Y:S01]  /*2d7c0*/  LDC R87, c[0x0][0x230] ;  /* 0x00008c00ff577b82 */ /* 0x000ea20000000800 */
[----:B----4-:R-:W-:Y:S01]  /*2d7d0*/  IMAD.WIDE R12, R0, 0x4, R238 ;  /* 0x00000004000c7825 */ /* 0x010fe200078e02ee */
[----:B------:R-:W-:Y:S02]  /*2d7e0*/  ISETP.GE.U32.AND P0, PT, R5, 0x7ffffdac, PT ;  /* 0x7ffffdac0500780c */ /* 0x000fe40003f06070 */
[----:B------:R-:W-:Y:S01]  /*2d7f0*/  ISETP.GE.U32.AND P3, PT, R80, 0x7ffffdab, PT ;  /* 0x7ffffdab5000780c */ /* 0x000fe20003f66070 */
[----:B------:R-:W-:Y:S01]  /*2d800*/  VIADD R5, R83, 0xfffffe29 ;  /* 0xfffffe2953057836 */ /* 0x000fe20000000000 */
[----:B------:R-:W-:Y:S01]  /*2d810*/  STL.64 [R1+0x20], R12 ;  /* 0x0000200c01007387 */ /* 0x000fe20000100a00 */
[----:B---3--:R-:W-:Y:S01]  /*2d820*/  VIADD R80, R81, 0xfffffe28 ;  /* 0xfffffe2851507836 */ /* 0x008fe20000000000 */
[----:B------:R-:W3:Y:S02]  /*2d830*/  LDC R86, c[0x0][0x230] ;  /* 0x00008c00ff567b82 */ /* 0x000ee40000000800 */
[----:B------:R-:W4:Y:S01]  /*2d840*/  LDL.LU.64 R238, [R1+0xb40] ;  /* 0x000b400001ee7983 */ /* 0x000f220000300a00 */
[----:B------:R-:W-:-:S03]  /*2d850*/  ISETP.GE.U32.AND P6, PT, R5, 0x7ffffdaa, PT ;  /* 0x7ffffdaa0500780c */ /* 0x000fc60003fc6070 */
[----:B------:R-:W-:Y:S01]  /*2d860*/  LDGSTS.E [R248+0x14004], desc[UR52][R12.64], !P2 ;  /* 0x140040000cf87fae */ /* 0x000fe2000d121874 */
[----:B------:R-:W-:Y:S01]  /*2d870*/  ISETP.GE.U32.AND P2, PT, R80, 0x7ffffda9, PT ;  /* 0x7ffffda95000780c */ /* 0x000fe20003f46070 */
[----:B------:R-:W-:Y:S01]  /*2d880*/  VIADD R5, R85, 0xfffffe0b ;  /* 0xfffffe0b55057836 */ /* 0x000fe20000000000 */
[----:B-1----:R-:W-:Y:S01]  /*2d890*/  IADD3 R82, R82, -0x1f6, RZ ;  /* 0xfffffe0a52527810 */ /* 0x002fe20007ffe0ff */
[----:B------:R-:W-:-:S05]  /*2d8a0*/  IMAD.WIDE R8, R0, 0x4, R240 ;  /* 0x0000000400087825 */ /* 0x000fca00078e02f0 */
[----:B------:R1:W-:Y:S04]  /*2d8b0*/  STL.64 [R1+0x18], R8 ;  /* 0x0000180801007387 */ /* 0x0003e80000100a00 */
[----:B------:R1:W-:Y:S04]  /*2d8c0*/  LDGSTS.E [R248+0x14008], desc[UR52][R8.64], !P4 ;  /* 0x1400800008f87fae */ /* 0x0003e8000e121874 */
[----:B------:R-:W4:Y:S01]  /*2d8d0*/  LDL.LU.64 R240, [R1+0xb30] ;  /* 0x000b300001f07983 */ /* 0x000f220000300a00 */
[----:B------:R-:W-:Y:S01]  /*2d8e0*/  ISETP.GE.U32.AND P4, PT, R5, 0x7ffffd8c, PT ;  /* 0x7ffffd8c0500780c */ /* 0x000fe20003f86070 */
[----:B------:R-:W-:-:S02]  /*2d8f0*/  VIADD R5, R84, 0xfffffe09 ;  /* 0xfffffe0954057836 */ /* 0x000fc40000000000 */
[----:B-1----:R-:W-:-:S05]  /*2d900*/  IMAD.WIDE R8, R0, 0x4, R90 ;  /* 0x0000000400087825 */ /* 0x002fca00078e025a */
[----:B------:R1:W-:Y:S01]  /*2d910*/  LDGSTS.E [R248+0x1400c], desc[UR52][R8.64], !P1 ;  /* 0x1400c00008f87fae */ /* 0x0003e2000c921874 */
[----:B------:R-:W-:Y:S01]  /*2d920*/  ISETP.GE.U32.AND P1, PT, R82, 0x7ffffd8b, PT ;  /* 0x7ffffd8b5200780c */ /* 0x000fe20003f26070 */
[C---:B------:R-:W-:Y:S02]  /*2d930*/  IMAD.WIDE R80, R0.reuse, 0x4, R234 ;  /* 0x0000000400507825 */ /* 0x040fe400078e02ea */
[----:B------:R-:W4:Y:S04]  /*2d940*/  LDL.LU.64 R234, [R1+0xb28] ;  /* 0x000b280001ea7983 */ /* 0x000f280000300a00 */
[----:B------:R1:W-:Y:S04]  /*2d950*/  STL.64 [R1+0x10], R8 ;  /* 0x0000100801007387 */ /* 0x0003e80000100a00 */
[----:B------:R-:W-:Y:S01]  /*2d960*/  STL.64 [R1+0x1718], R80 ;  /* 0x0017185001007387 */ /* 0x000fe20000100a00 */
[----:B--2---:R-:W-:-:S03]  /*2d970*/  IMAD.WIDE R82, R0, 0x4, R232 ;  /* 0x0000000400527825 */ /* 0x004fc600078e02e8 */
[----:B------:R-:W2:Y:S01]  /*2d980*/  LDL.LU.64 R232, [R1+0xb20] ;  /* 0x000b200001e87983 */ /* 0x000ea20000300a00 */
[----:B---3--:R-:W-:-:S03]  /*2d990*/  VIADD R86, R86, 0xfffffe08 ;  /* 0xfffffe0856567836 */ /* 0x008fc60000000000 */
[----:B------:R-:W-:Y:S01]  /*2d9a0*/  LDGSTS.E [R248+0x18000], desc[UR52][R80.64], !P0 ;  /* 0x1800000050f87fae */ /* 0x000fe2000c121874 */
[----:B------:R-:W-:Y:S01]  /*2d9b0*/  IMAD.WIDE R84, R0, 0x4, R236 ;  /* 0x0000000400547825 */ /* 0x000fe200078e02ec */
[----:B------:R-:W-:Y:S02]  /*2d9c0*/  ISETP.GE.U32.AND P0, PT, R5, 0x7ffffd8a, PT ;  /* 0x7ffffd8a0500780c */ /* 0x000fe40003f06070 */
[----:B------:R-:W3:Y:S01]  /*2d9d0*/  LDL.LU.64 R236, [R1+0xb18] ;  /* 0x000b180001ec7983 */ /* 0x000ee20000300a00 */
[----:B------:R-:W-:-:S03]  /*2d9e0*/  VIADD R5, R87, 0xfffffe67 ;  /* 0xfffffe6757057836 */ /* 0x000fc60000000000 */
[----:B------:R-:W-:Y:S01]  /*2d9f0*/  LDGSTS.E [R248+0x18004], desc[UR52][R82.64], !P3 ;  /* 0x1800400052f87fae */ /* 0x000fe2000d921874 */
[----:B------:R-:W-:-:S03]  /*2da00*/  ISETP.GE.U32.AND P3, PT, R86, 0x7ffffd89, PT ;  /* 0x7ffffd895600780c */ /* 0x000fc60003f66070 */
[----:B------:R-:W-:Y:S04]  /*2da10*/  STL.64 [R1+0x1720], R82 ;  /* 0x0017205201007387 */ /* 0x000fe80000100a00 */
[----:B------:R-:W-:Y:S01]  /*2da20*/  LDGSTS.E [R248+0x18008], desc[UR52][R84.64], !P6 ;  /* 0x1800800054f87fae */ /* 0x000fe2000f121874 */
[----:B------:R-:W-:-:S03]  /*2da30*/  ISETP.GE.U32.AND P6, PT, R5, 0x7ffffde8, PT ;  /* 0x7ffffde80500780c */ /* 0x000fc60003fc6070 */
[----:B------:R-:W-:Y:S01]  /*2da40*/  STL.64 [R1+0x1728], R84 ;  /* 0x0017285401007387 */ /* 0x000fe20000100a00 */
[----:B------:R-:W-:Y:S01]  /*2da50*/  IADD3 R5, R88, -0x19a, RZ ;  /* 0xfffffe6658057810 */ /* 0x000fe20007ffe0ff */
[----:B----4-:R-:W-:Y:S02]  /*2da60*/  IMAD.WIDE R86, R0, 0x4, R238 ;  /* 0x0000000400567825 */ /* 0x010fe400078e02ee */
[----:B------:R-:W4:Y:S04]  /*2da70*/  LDL.LU.64 R238, [R1+0xcb8] ;  /* 0x000cb80001ee7983 */ /* 0x000f280000300a00 */
[----:B------:R-:W-:Y:S01]  /*2da80*/  LDGSTS.E [R248+0x1800c], desc[UR52][R86.64], !P2 ;  /* 0x1800c00056f87fae */ /* 0x000fe2000d121874 */
[----:B------:R-:W-:Y:S01]  /*2da90*/  ISETP.GE.U32.AND P2, PT, R5, 0x7ffffde7, PT ;  /* 0x7ffffde70500780c */ /* 0x000fe20003f46070 */
[----:B------:R-:W-:-:S02]  /*2daa0*/  VIADD R5, R93, 0xfffffe64 ;  /* 0xfffffe645d057836 */ /* 0x000fc40000000000 */
[----:B------:R-:W-:Y:S02]  /*2dab0*/  IMAD.WIDE R88, R0, 0x4, R240 ;  /* 0x0000000400587825 */ /* 0x000fe400078e02f0 */
[----:B------:R-:W1:Y:S04]  /*2dac0*/  LDL.LU.64 R240, [R1+0xcb0] ;  /* 0x000cb00001f07983 */ /* 0x000e680000300a00 */
[----:B------:R-:W-:Y:S04]  /*2dad0*/  STL.64 [R1+0x1730], R86 ;  /* 0x0017305601007387 */ /* 0x000fe80000100a00 */
[----:B------:R-:W-:Y:S01]  /*2dae0*/  LDGSTS.E [R248+0x1c000], desc[UR52][R88.64], !P4 ;  /* 0x1c00000058f87fae */ /* 0x000fe2000e121874 */
[----:B------:R-:W-:Y:S01]  /*2daf0*/  ISETP.GE.U32.AND P4, PT, R92, 0x7ffffde6, PT ;  /* 0x7ffffde65c00780c */ /* 0x000fe20003f86070 */
[----:B------:R-:W-:-:S02]  /*2db00*/  IMAD.WIDE R90, R0, 0x4, R234 ;  /* 0x00000004005a7825 */ /* 0x000fc400078e02ea */
[----:B------:R-:W4:Y:S04]  /*2db10*/  LDL.LU.64 R234, [R1+0xca8] ;  /* 0x000ca80001ea7983 */ /* 0x000f280000300a00 */
[----:B------:R-:W-:Y:S04]  /*2db20*/  STL.64 [R1+0x1738], R88 ;  /* 0x0017385801007387 */ /* 0x000fe80000100a00 */
[----:B------:R-:W-:Y:S04]  /*2db30*/  STL.64 [R1+0x1740], R90 ;  /* 0x0017405a01007387 */ /* 0x000fe80000100a00 */
[----:B------:R-:W4:Y:S01]  /*2db40*/  LDL.LU.64 R106, [R1+0xca0] ;  /* 0x000ca000016a7983 */ /* 0x000f220000300a00 */
[----:B--2---:R-:W-:-:S03]  /*2db50*/  IMAD.WIDE R92, R0, 0x4, R232 ;  /* 0x00000004005c7825 */ /* 0x004fc600078e02e8 */
[----:B------:R-:W-:Y:S01]  /*2db60*/  LDGSTS.E [R248+0x1c004], desc[UR52][R90.64], !P1 ;  /* 0x1c0040005af87fae */ /* 0x000fe2000c921874 */
[----:B---3--:R-:W-:-:S03]  /*2db70*/  IMAD.WIDE R94, R0, 0x4, R236 ;  /* 0x00000004005e7825 */ /* 0x008fc600078e02ec */
[----:B------:R-:W-:Y:S04]  /*2db80*/  LDGSTS.E [R248+0x1c008], desc[UR52][R92.64], !P0 ;  /* 0x1c0080005cf87fae */ /* 0x000fe8000c121874 */
[----:B------:R-:W2:Y:S04]  /*2db90*/  LDL.LU.64 R236, [R1+0xbd8] ;  /* 0x000bd80001ec7983 */ /* 0x000ea80000300a00 */
[----:B------:R-:W3:Y:S01]  /*2dba0*/  LDL.LU.64 R232, [R1+0xb90] ;  /* 0x000b900001e87983 */ /* 0x000ee20000300a00 */
[----:B------:R-:W-:-:S03]  /*2dbb0*/  ISETP.GE.U32.AND P1, PT, R5, 0x7ffffde5, PT ;  /* 0x7ffffde50500780c */ /* 0x000fc60003f26070 */
[----:B------:R-:W-:Y:S04]  /*2dbc0*/  STL.64 [R1+0x1748], R92 ;  /* 0x0017485c01007387 */ /* 0x000fe80000100a00 */
[----:B------:R-:W-:Y:S04]  /*2dbd0*/  STL.64 [R1+0x1758], R248 ;  /* 0x001758f801007387 */ /* 0x000fe80000100a00 */
[----:B------:R-:W-:Y:S04]  /*2dbe0*/  LDGSTS.E [R248+0x1c00c], desc[UR52][R94.64], !P3 ;  /* 0x1c00c0005ef87fae */ /* 0x000fe8000d921874 */
[----:B------:R-:W-:Y:S01]  /*2dbf0*/  STL.64 [R1+0x1750], R94 ;  /* 0x0017505e01007387 */ /* 0x000fe20000100a00 */
[----:B----4-:R-:W-:-:S05]  /*2dc00*/  IMAD.WIDE R12, R0, 0x4, R238 ;  /* 0x00000004000c7825 */ /* 0x010fca00078e02ee */
[----:B------:R4:W-:Y:S04]  /*2dc10*/  STL.64 [R1+0xe8], R12 ;  /* 0x0000e80c01007387 */ /* 0x0009e80000100a00 */
[----:B------:R4:W-:Y:S01]  /*2dc20*/  LDGSTS.E [R247+0x10000], desc[UR52][R12.64], !P6 ;  /* 0x100000000cf77fae */ /* 0x0009e2000f121874 */
[----:B-1----:R-:W-:-:S03]  /*2dc30*/  IMAD.WIDE R8, R0, 0x4, R240 ;  /* 0x0000000400087825 */ /* 0x002fc600078e02f0 */
[----:B------:R-:W3:Y:S04]  /*2dc40*/  LDL.LU.64 R240, [R1+0xb88] ;  /* 0x000b880001f07983 */ /* 0x000ee80000300a00 */
[----:B------:R1:W-:Y:S04]  /*2dc50*/  STL.64 [R1+0xe0], R8 ;  /* 0x0000e00801007387 */ /* 0x0003e80000100a00 */
[----:B------:R-:W3:Y:S04]  /*2dc60*/  LDL.LU.64 R238, [R1+0xb80] ;  /* 0x000b800001ee7983 */ /* 0x000ee80000300a00 */
[----:B------:R1:W-:Y:S01]  /*2dc70*/  LDGSTS.E [R247+0x10004], desc[UR52][R8.64], !P2 ;  /* 0x1000400008f77fae */ /* 0x0003e2000d121874 */
[----:B----4-:R-:W-:-:S03]  /*2dc80*/  IMAD.WIDE R12, R0, 0x4, R234 ;  /* 0x00000004000c7825 */ /* 0x010fc600078e02ea */
[----:B------:R-:W4:Y:S04]  /*2dc90*/  LDL.LU.64 R234, [R1+0xb38] ;  /* 0x000b380001ea7983 */ /* 0x000f280000300a00 */
[----:B------:R2:W-:Y:S04]  /*2dca0*/  STL.64 [R1+0xd8], R12 ;  /* 0x0000d80c01007387 */ /* 0x0005e80000100a00 */
[----:B------:R2:W-:Y:S01]  /*2dcb0*/  LDGSTS.E [R247+0x10008], desc[UR52][R12.64], !P4 ;  /* 0x100080000cf77fae */ /* 0x0005e2000e121874 */
[----:B-1----:R-:W-:Y:S01]  /*2dcc0*/  IMAD.WIDE R8, R0, 0x4, R106 ;  /* 0x0000000400087825 */ /* 0x002fe200078e026a */
[----:B------:R-:W-:Y:S01]  /*2dcd0*/  ISETP.GE.U32.AND P0, PT, R96, 0x7ffffdc8, PT ;  /* 0x7ffffdc86000780c */ /* 0x000fe20003f06070 */
[----:B------:R-:W1:Y:S03]  /*2dce0*/  LDC R106, c[0x0][0x230] ;  /* 0x00008c00ff6a7b82 */ /* 0x000e660000000800 */
[----:B------:R3:W-:Y:S04]  /*2dcf0*/  STL.64 [R1+0xd0], R8 ;  /* 0x0000d00801007387 */ /* 0x0007e80000100a00 */
[----:B------:R3:W-:Y:S01]  /*2dd00*/  LDGSTS.E [R247+0x1000c], desc[UR52][R8.64], !P1 ;  /* 0x1000c00008f77fae */ /* 0x0007e2000c921874 */
[----:B------:R-:W-:Y:S01]  /*2dd10*/  IADD3 R5, R97, -0x1ba, RZ ;  /* 0xfffffe4661057810 */ /* 0x000fe20007ffe0ff */
[C---:B--2---:R-:W-:Y:S01]  /*2dd20*/  IMAD.WIDE R12, R0.reuse, 0x4, R236 ;  /* 0x00000004000c7825 */ /* 0x044fe200078e02ec */
[----:B------:R-:W2:Y:S01]  /*2dd30*/  LDC R97, c[0x0][0x230] ;  /* 0x00008c00ff617b82 */ /* 0x000ea20000000800 */
[----:B------:R-:W4:Y:S02]  /*2dd40*/  LDL.LU.64 R236, [R1+0xb10] ;  /* 0x000b100001ec7983 */ /* 0x000f240000300a00 */
[----:B---3--:R-:W-:-:S02]  /*2dd50*/  IMAD.WIDE R8, R0, 0x4, R232 ;  /* 0x0000000400087825 */ /* 0x008fc400078e02e8 */
[----:B------:R-:W-:Y:S03]  /*2dd60*/  STL.64 [R1+0x8], R12 ;  /* 0x0000080c01007387 */ /* 0x000fe60000100a00 */
[----:B------:R-:W3:Y:S01]  /*2dd70*/  LDC R107, c[0x0][0x230] ;  /* 0x00008c00ff6b7b82 */ /* 0x000ee20000000800 */
[----:B------:R-:W3:Y:S04]  /*2dd80*/  LDL.LU.64 R112, [R1+0xb08] ;  /* 0x000b080001707983 */ /* 0x000ee80000300a00 */
[----:B------:R1:W-:Y:S04]  /*2dd90*/  STL.64 [R1], R8 ;  /* 0x0000000801007387 */ /* 0x0003e80000100a00 */
[----:B------:R-:W3:Y:S04]  /*2dda0*/  LDL.LU.64 R232, [R1+0xb00] ;  /* 0x000b000001e87983 */ /* 0x000ee80000300a00 */
[----:B------:R-:W3:Y:S01]  /*2ddb0*/  LDL.LU.64 R108, [R1+0xae0] ;  /* 0x000ae000016c7983 */ /* 0x000ee20000300a00 */
[----:B------:R-:W-:Y:S01]  /*2ddc0*/  VIADD R96, R102, 0xfffffe45 ;  /* 0xfffffe4566607836 */ /* 0x000fe20000000000 */
[----:B------:R-:W-:Y:S01]  /*2ddd0*/  ISETP.GE.U32.AND P3, PT, R5, 0x7ffffdc7, PT ;  /* 0x7ffffdc70500780c */ /* 0x000fe20003f66070 */
[----:B------:R-:W-:Y:S01]  /*2dde0*/  VIADD R5, R103, 0xfffffe44 ;  /* 0xfffffe4467057836 */ /* 0x000fe20000000000 */
[----:B------:R-:W1:Y:S01]  /*2ddf0*/  LDC R102, c[0x0][0x230] ;  /* 0x00008c00ff667b82 */ /* 0x000e620000000800 */
[----:B------:R3:W-:Y:S01]  /*2de00*/  LDGSTS.E [R247+0x14000], desc[UR52][R12.64], !P0 ;  /* 0x140000000cf77fae */ /* 0x0007e2000c121874 */
[----:B------:R-:W-:Y:S01]  /*2de10*/  ISETP.GE.U32.AND P6, PT, R96, 0x7ffffdc6, PT ;  /* 0x7ffffdc66000780c */ /* 0x000fe20003fc6070 */
[----:B------:R-:W-:-:S05]  /*2de20*/  VIADD R96, R100, 0xfffffe27 ;  /* 0xfffffe2764607836 */ /* 0x000fca0000000000 */
[----:B------:R-:W1:Y:S01]  /*2de30*/  LDC R100, c[0x0][0x230] ;  /* 0x00008c00ff647b82 */ /* 0x000e620000000800 */
[----:B------:R-:W-:Y:S02]  /*2de40*/  ISETP.GE.U32.AND P2, PT, R5, 0x7ffffdc5, PT ;  /* 0x7ffffdc50500780c */ /* 0x000fe40003f46070 */
[----:B------:R-:W-:Y:S01]  /*2de50*/  IADD3 R5, R101, -0x1da, RZ ;  /* 0xfffffe2665057810 */ /* 0x000fe20007ffe0ff */
[----:B------:R3:W-:Y:S04]  /*2de60*/  LDGSTS.E [R247+0x14004], desc[UR52][R8.64], !P3 ;  /* 0x1400400008f77fae */ /* 0x0007e8000d921874 */
[----:B------:R-:W4:Y:S01]  /*2de70*/  LDC R103, c[0x0][0x230] ;  /* 0x00008c00ff677b82 */ /* 0x000f220000000800 */
[----:B------:R-:W-:Y:S01]  /*2de80*/  ISETP.GE.U32.AND P1, PT, R5, 0x7ffffda7, PT ;  /* 0x7ffffda70500780c */ /* 0x000fe20003f26070 */
[----:B------:R-:W-:Y:S01]  /*2de90*/  VIADD R5, R98, 0xfffffe24 ;  /* 0xfffffe2462057836 */ /* 0x000fe20000000000 */
[----:B------:R-:W-:Y:S01]  /*2dea0*/  ISETP.GE.U32.AND P4, PT, R96, 0x7ffffda8, PT ;  /* 0x7ffffda86000780c */ /* 0x000fe20003f86070 */
[----:B------:R-:W-:Y:S01]  /*2deb0*/  VIADD R96, R99, 0xfffffe25 ;  /* 0xfffffe2563607836 */ /* 0x000fe20000000000 */
[----:B------:R-:W-:-:S02]  /*2dec0*/  IADD3 R98, R104, -0x1fa, RZ ;  /* 0xfffffe0668627810 */ /* 0x000fc40007ffe0ff */
[----:B------:R-:W-:Y:S01]  /*2ded0*/  ISETP.GE.U32.AND P3, PT, R5, 0x7ffffda5, PT ;  /* 0x7ffffda50500780c */ /* 0x000fe20003f66070 */
[----:B--2---:R-:W-:Y:S01]  /*2dee0*/  VIADD R5, R97, 0xfffffe07 ;  /* 0xfffffe0761057836 */ /* 0x004fe20000000000 */
[----:B------:R-:W-:Y:S01]  /*2def0*/  ISETP.GE.U32.AND P0, PT, R96, 0x7ffffda6, PT ;  /* 0x7ffffda66000780c */ /* 0x000fe20003f06070 */
[----:B-1----:R-:W-:Y:S02]  /*2df00*/  VIADD R102, R102, 0xfffffe04 ;  /* 0xfffffe0466667836 */ /* 0x002fe40000000000 */
[----:B------:R-:W-:-:S05]  /*2df10*/  IMAD.WIDE R240, R0, 0x4, R240 ;  /* 0x0000000400f07825 */ /* 0x000fca00078e02f0 */
[----:B------:R-:W-:Y:S01]  /*2df20*/  LDGSTS.E [R247+0x14008], desc[UR52][R240.64], !P6 ;  /* 0x14008000f0f77fae */ /* 0x000fe2000f121874 */
[----:B------:R-:W-:Y:S01]  /*2df30*/  IMAD.WIDE R238, R0, 0x4, R238 ;  /* 0x0000000400ee7825 */ /* 0x000fe200078e02ee */
[----:B------:R-:W-:Y:S02]  /*2df40*/  ISETP.GE.U32.AND P6, PT, R5, 0x7ffffd88, PT ;  /* 0x7ffffd880500780c */ /* 0x000fe40003fc6070 */
[----:B------:R-:W-:Y:S01]  /*2df50*/  STL.64 [R1+0x1760], R240 ;  /* 0x001760f001007387 */ /* 0x000fe20000100a00 */
[----:B------:R-:W-:-:S03]  /*2df60*/  VIADD R5, R100, 0xfffffe05 ;  /* 0xfffffe0564057836 */ /* 0x000fc60000000000 */
[----:B------:R-:W-:Y:S01]  /*2df70*/  LDGSTS.E [R247+0x1400c], desc[UR52][R238.64], !P2 ;  /* 0x1400c000eef77fae */ /* 0x000fe2000d121874 */
[----:B------:R-:W-:Y:S01]  /*2df80*/  ISETP.GE.U32.AND P2, PT, R98, 0x7ffffd87, PT ;  /* 0x7ffffd876200780c */ /* 0x000fe20003f46070 */
[----:B----4-:R-:W-:Y:S02]  /*2df90*/  IMAD.WIDE R96, R0, 0x4, R234 ;  /* 0x0000000400607825 */ /* 0x010fe400078e02ea */
[----:B------:R-:W2:Y:S04]  /*2dfa0*/  LDL.LU.64 R234, [R1+0xad8] ;  /* 0x000ad80001ea7983 */ /* 0x000ea80000300a00 */
[----:B------:R-:W-:Y:S04]  /*2dfb0*/  STL.64 [R1+0x1768], R238 ;  /* 0x001768ee01007387 */ /* 0x000fe80000100a00 */
[----:B------:R-:W-:Y:S04]  /*2dfc0*/  STL.64 [R1+0x1770], R96 ;  /* 0x0017706001007387 */ /* 0x000fe80000100a00 */
[----:B------:R-:W-:Y:S01]  /*2dfd0*/  LDGSTS.E [R247+0x18000], desc[UR52][R96.64], !P4 ;  /* 0x1800000060f77fae */ /* 0x000fe2000e121874 */
[----:B------:R-:W-:Y:S01]  /*2dfe0*/  ISETP.GE.U32.AND P4, PT, R5, 0x7ffffd86, PT ;  /* 0x7ffffd860500780c */ /* 0x000fe20003f86070 */
[----:B------:R-:W-:-:S02]  /*2dff0*/  VIADD R5, R103, 0xfffffe63 ;  /* 0xfffffe6367057836 */ /* 0x000fc40000000000 */
[C---:B------:R-:W-:Y:S02]  /*2e000*/  IMAD.WIDE R98, R0.reuse, 0x4, R236 ;  /* 0x0000000400627825 */ /* 0x040fe400078e02ec */
[----:B------:R-:W4:Y:S04]  /*2e010*/  LDL.LU.64 R236, [R1+0xad0] ;  /* 0x000ad00001ec7983 */ /* 0x000f280000300a00 */
[----:B------:R-:W-:Y:S01]  /*2e020*/  LDGSTS.E [R247+0x18004], desc[UR52][R98.64], !P1 ;  /* 0x1800400062f77fae */ /* 0x000fe2000c921874 */
[----:B---3--:R-:W-:Y:S01]  /*2e030*/  IMAD.WIDE R100, R0, 0x4, R112 ;  /* 0x0000000400647825 */ /* 0x008fe200078e0270 */
[----:B------:R-:W-:Y:S02]  /*2e040*/  ISETP.GE.U32.AND P1, PT, R102, 0x7ffffd85, PT ;  /* 0x7ffffd856600780c */ /* 0x000fe40003f26070 */
[----:B------:R-:W-:Y:S01]  /*2e050*/  STL.64 [R1+0x1778], R98 ;  /* 0x0017786201007387 */ /* 0x000fe20000100a00 */
[----:B------:R-:W-:Y:S01]  /*2e060*/  IADD3 R106, R106, -0x19e, RZ ;  /* 0xfffffe626a6a7810 */ /* 0x000fe20007ffe0ff */
[----:B------:R-:W1:Y:S02]  /*2e070*/  LDC R112, c[0x0][0x230] ;  /* 0x00008c00ff707b82 */ /* 0x000e640000000800 */
[----:B------:R-:W-:Y:S01]  /*2e080*/  STL.64 [R1+0x1780], R100 ;  /* 0x0017806401007387 */ /* 0x000fe20000100a00 */
[----:B------:R-:W-:-:S03]  /*2e090*/  IMAD.WIDE R102, R0, 0x4, R232 ;  /* 0x0000000400667825 */ /* 0x000fc600078e02e8 */
[----:B------:R-:W3:Y:S01]  /*2e0a0*/  LDL.LU.64 R214, [R1+0xac8] ;  /* 0x000ac80001d67983 */ /* 0x000ee20000300a00 */
[----:B------:R-:W-:Y:S01]  /*2e0b0*/  IMAD.WIDE R104, R0, 0x4, R108 ;  /* 0x0000000400687825 */ /* 0x000fe200078e026c */
[----:B------:R-:W1:Y:S02]  /*2e0c0*/  LDC R113, c[0x0][0x230] ;  /* 0x00008c00ff717b82 */ /* 0x000e640000000800 */
[----:B------:R-:W3:Y:S04]  /*2e0d0*/  LDL.LU.64 R232, [R1+0xc98] ;  /* 0x000c980001e87983 */ /* 0x000ee80000300a00 */
[----:B------:R-:W3:Y:S04]  /*2e0e0*/  LDL.LU.64 R210, [R1+0xc90] ;  /* 0x000c900001d27983 */ /* 0x000ee80000300a00 */
[----:B------:R-:W-:Y:S04]  /*2e0f0*/  STL.64 [R1+0x1788], R102 ;  /* 0x0017886601007387 */ /* 0x000fe80000100a00 */
[----:B------:R-:W-:Y:S04]  /*2e100*/  STL.64 [R1+0x1790], R104 ;  /* 0x0017906801007387 */ /* 0x000fe80000100a00 */
[----:B------:R-:W3:Y:S04]  /*2e110*/  LDL.LU.64 R212, [R1+0xc88] ;  /* 0x000c880001d47983 */ /* 0x000ee80000300a00 */
[----:B------:R-:W3:Y:S04]  /*2e120*/  LDL.LU.64 R8, [R1+0xc80] ;  /* 0x000c800001087983 */ /* 0x000ee80000300a00 */
[----:B------:R-:W-:Y:S01]  /*2e130*/  LDGSTS.E [R247+0x18008], desc[UR52][R100.64], !P0 ;  /* 0x1800800064f77fae */ /* 0x000fe2000c121874 */
[----:B------:R-:W-:Y:S01]  /*2e140*/  ISETP.GE.U32.AND P0, PT, R5, 0x7ffffde4, PT ;  /* 0x7ffffde40500780c */ /* 0x000fe20003f06070 */
[----:B------:R-:W-:-:S02]  /*2e150*/  VIADD R5, R107, 0xfffffe61 ;  /* 0xfffffe616b057836 */ /* 0x000fc40000000000 */
[----:B------:R-:W-:Y:S01]  /*2e160*/  LDGSTS.E [R247+0x1800c], desc[UR52][R102.64], !P3 ;  /* 0x1800c00066f77fae */ /* 0x000fe2000d921874 */
[----:B------:R-:W-:-:S03]  /*2e170*/  ISETP.GE.U32.AND P3, PT, R106, 0x7ffffde3, PT ;  /* 0x7ffffde36a00780c */ /* 0x000fc60003f66070 */
[----:B------:R-:W-:Y:S01]  /*2e180*/  LDGSTS.E [R247+0x1c000], desc[UR52][R104.64], !P6 ;  /* 0x1c00000068f77fae */ /* 0x000fe2000f121874 */
[----:B------:R-:W-:Y:S01]  /*2e190*/  ISETP.GE.U32.AND P6, PT, R5, 0x7ffffde2, PT ;  /* 0x7ffffde20500780c */ /* 0x000fe20003fc6070 */
[----:B------:R-:W-:Y:S02]  /*2e1a0*/  VIADD R5, R111, 0xfffffe43 ;  /* 0xfffffe436f057836 */ /* 0x000fe40000000000 */
[----:B--2---:R-:W-:-:S05]  /*2e1b0*/  IMAD.WIDE R106, R0, 0x4, R234 ;  /* 0x00000004006a7825 */ /* 0x004fca00078e02ea */
[----:B------:R-:W-:Y:S01]  /*2e1c0*/  LDGSTS.E [R247+0x1c004], desc[UR52][R106.64], !P2 ;  /* 0x1c0040006af77fae */ /* 0x000fe2000d121874 */
[----:B------:R-:W-:Y:S01]  /*2e1d0*/  ISETP.GE.U32.AND P2, PT, R110, 0x7ffffde1, PT ;  /* 0x7ffffde16e00780c */ /* 0x000fe20003f46070 */
[C---:B----4-:R-:W-:Y:S02]  /*2e1e0*/  IMAD.WIDE R108, R0.reuse, 0x4, R236 ;  /* 0x00000004006c7825 */ /* 0x050fe400078e02ec */
[----:B------:R-:W2:Y:S04]  /*2e1f0*/  LDL.LU.64 R236, [R1+0xb78] ;  /* 0x000b780001ec7983 */ /* 0x000ea80000300a00 */
[----:B------:R-:W4:Y:S04]  /*2e200*/  LDL.LU.64 R234, [R1+0xb70] ;  /* 0x000b700001ea7983 */ /* 0x000f280000300a00 */
[----:B------:R-:W-:Y:S01]  /*2e210*/  STL.64 [R1+0x1798], R106 ;  /* 0x0017986a01007387 */ /* 0x000fe20000100a00 */
[----:B---3--:R-:W-:-:S04]  /*2e220*/  IMAD.WIDE R110, R0, 0x4, R214 ;  /* 0x00000004006e7825 */ /* 0x008fc800078e02d6 */
[C---:B------:R-:W-:Y:S01]  /*2e230*/  IMAD.WIDE R12, R0.reuse, 0x4, R232 ;  /* 0x00000004000c7825 */ /* 0x040fe200078e02e8 */
[----:B------:R-:W-:Y:S04]  /*2e240*/  STL.64 [R1+0x17a0], R108 ;  /* 0x0017a06c01007387 */ /* 0x000fe80000100a00 */
[----:B------:R3:W-:Y:S01]  /*2e250*/  STL.64 [R1+0xc8], R12 ;  /* 0x0000c80c01007387 */ /* 0x0007e20000100a00 */
[----:B------:R-:W-:-:S03]  /*2e260*/  IMAD.WIDE R14, R0, 0x4, R210 ;  /* 0x00000004000e7825 */ /* 0x000fc600078e02d2 */
[----:B------:R-:W-:Y:S04]  /*2e270*/  LDGSTS.E [R247+0x1c008], desc[UR52][R108.64], !P4 ;  /* 0x1c0080006cf77fae */ /* 0x000fe8000e121874 */
[----:B------:R-:W-:Y:S04]  /*2e280*/  STL.64 [R1+0x17a8], R110 ;  /* 0x0017a86e01007387 */ /* 0x000fe80000100a00 */
[----:B------:R-:W-:Y:S04]  /*2e290*/  LDGSTS.E [R247+0x1c00c], desc[UR52][R110.64], !P1 ;  /* 0x1c00c0006ef77fae */ /* 0x000fe8000c921874 */
[----:B------:R-:W4:Y:S01]  /*2e2a0*/  LDL.LU.64 R232, [R1+0xb68] ;  /* 0x000b680001e87983 */ /* 0x000f220000300a00 */
[----:B------:R-:W-:-:S03]  /*2e2b0*/  IMAD.WIDE R8, R0, 0x4, R8 ;  /* 0x0000000400087825 */ /* 0x000fc600078e0208 */
[----:B------:R3:W-:Y:S04]  /*2e2c0*/  LDGSTS.E [R246+0x10000], desc[UR52][R12.64], !P0 ;  /* 0x100000000cf67fae */ /* 0x0007e8000c121874 */
[----:B------:R-:W4:Y:S04]  /*2e2d0*/  LDL.LU.64 R210, [R1+0xb60] ;  /* 0x000b600001d27983 */ /* 0x000f280000300a00 */
[----:B------:R-:W-:Y:S01]  /*2e2e0*/  STL.64 [R1+0xc0], R14 ;  /* 0x0000c00e01007387 */ /* 0x000fe20000100a00 */
[----:B---3--:R-:W-:-:S03]  /*2e2f0*/  IMAD.WIDE R12, R0, 0x4, R212 ;  /* 0x00000004000c7825 */ /* 0x008fc600078e02d4 */
[----:B------:R-:W-:Y:S04]  /*2e300*/  LDGSTS.E [R246+0x10004], desc[UR52][R14.64], !P3 ;  /* 0x100040000ef67fae */ /* 0x000fe8000d921874 */
[----:B------:R-:W-:Y:S04]  /*2e310*/  STL.64 [R1+0xb8], R12 ;  /* 0x0000b80c01007387 */ /* 0x000fe80000100a00 */
[----:B------:R3:W-:Y:S04]  /*2e320*/  LDGSTS.E [R246+0x10008], desc[UR52][R12.64], !P6 ;  /* 0x100080000cf67fae */ /* 0x0007e8000f121874 */
[----:B------:R1:W-:Y:S04]  /*2e330*/  STL.64 [R1+0xb0], R8 ;  /* 0x0000b00801007387 */ /* 0x0003e80000100a00 */
[----:B------:R-:W-:Y:S04]  /*2e340*/  LDGSTS.E [R246+0x1000c], desc[UR52][R8.64], !P2 ;  /* 0x1000c00008f67fae */ /* 0x000fe8000d121874 */
[----:B-1----:R-:W3:Y:S01]  /*2e350*/  LDL.LU.64 R8, [R1+0xa58] ;  /* 0x000a580001087983 */ /* 0x002ee20000300a00 */
[----:B------:R-:W-:Y:S01]  /*2e360*/  ISETP.GE.U32.AND P4, PT, R5, 0x7ffffdc4, PT ;  /* 0x7ffffdc40500780c */ /* 0x000fe20003f86070 */
[----:B------:R-:W-:Y:S01]  /*2e370*/  VIADD R5, R115, 0xfffffe41 ;  /* 0xfffffe4173057836 */ /* 0x000fe20000000000 */
[----:B------:R-:W-:Y:S01]  /*2e380*/  IADD3 R112, R112, -0x1be, RZ ;  /* 0xfffffe4270707810 */ /* 0x000fe20007ffe0ff */
[----:B------:R-:W3:Y:S01]  /*2e390*/  LDL.LU.64 R228, [R1+0xaf8] ;  /* 0x000af80001e47983 */ /* 0x000ee20000300a00 */
[----:B------:R-:W1:Y:S02]  /*2e3a0*/  LDC R115, c[0x0][0x230] ;  /* 0x00008c00ff737b82 */ /* 0x000e640000000800 */
[----:B------:R-:W-:Y:S01]  /*2e3b0*/  ISETP.GE.U32.AND P0, PT, R5, 0x7ffffdc2, PT ;  /* 0x7ffffdc20500780c */ /* 0x000fe20003f06070 */
[----:B------:R-:W-:Y:S01]  /*2e3c0*/  VIADD R5, R114, 0xfffffe40 ;  /* 0xfffffe4072057836 */ /* 0x000fe20000000000 */
[----:B------:R-:W-:Y:S01]  /*2e3d0*/  ISETP.GE.U32.AND P1, PT, R112, 0x7ffffdc3, PT ;  /* 0x7ffffdc37000780c */ /* 0x000fe20003f26070 */
[----:B------:R-:W3:Y:S03]  /*2e3e0*/  LDL.LU.64 R230, [R1+0xaf0] ;  /* 0x000af00001e67983 */ /* 0x000ee60000300a00 */
[----:B------:R-:W-:Y:S01]  /*2e3f0*/  ISETP.GE.U32.AND P3, PT, R5, 0x7ffffdc1, PT ;  /* 0x7ffffdc10500780c */ /* 0x000fe20003f66070 */
[C---:B--2---:R-:W-:Y:S01]  /*2e400*/  IMAD.WIDE R236, R0.reuse, 0x4, R236 ;  /* 0x0000000400ec7825 */ /* 0x044fe200078e02ec */
[----:B------:R-:W2:Y:S03]  /*2e410*/  LDC R114, c[0x0][0x230] ;  /* 0x00008c00ff727b82 */ /* 0x000ea60000000800 */
[C---:B----4-:R-:W-:Y:S01]  /*2e420*/  IMAD.WIDE R234, R0.reuse, 0x4, R234 ;  /* 0x0000000400ea7825 */ /* 0x050fe200078e02ea */
[----:B------:R-:W-:Y:S04]  /*2e430*/  STL.64 [R1+0x17b0], R236 ;  /* 0x0017b0ec01007387 */ /* 0x000fe80000100a00 */
[----:B------:R-:W-:Y:S04]  /*2e440*/  STL.64 [R1+0x17b8], R234 ;  /* 0x0017b8ea01007387 */ /* 0x000fe80000100a00 */
[----:B------:R-:W4:Y:S04]  /*2e450*/  LDL.LU.64 R216, [R1+0xae8] ;  /* 0x000ae80001d87983 */ /* 0x000f280000300a00 */
[----:B------:R-:W4:Y:S04]  /*2e460*/  LDL.LU.64 R214, [R1+0xac0] ;  /* 0x000ac00001d67983 */ /* 0x000f280000300a00 */
[----:B------:R-:W-:Y:S04]  /*2e470*/  LDGSTS.E [R246+0x14000], desc[UR52][R236.64], !P4 ;  /* 0x14000000ecf67fae */ /* 0x000fe8000e121874 */
[----:B------:R-:W-:Y:S01]  /*2e480*/  LDGSTS.E [R246+0x14004], desc[UR52][R234.64], !P1 ;  /* 0x14004000eaf67fae */ /* 0x000fe2000c921874 */
[----:B------:R-:W-:-:S05]  /*2e490*/  IMAD.WIDE R232, R0, 0x4, R232 ;  /* 0x0000000400e87825 */ /* 0x000fca00078e02e8 */
[----:B------:R-:W-:Y:S01]  /*2e4a0*/  LDGSTS.E [R246+0x14008], desc[UR52][R232.64], !P0 ;  /* 0x14008000e8f67fae */ /* 0x000fe2000c121874 */
[----:B---3--:R-:W-:-:S05]  /*2e4b0*/  IMAD.WIDE R12, R0, 0x4, R210 ;  /* 0x00000004000c7825 */ /* 0x008fca00078e02d2 */
[----:B------:R3:W-:Y:S04]  /*2e4c0*/  STL.64 [R1+0x3c0], R12 ;  /* 0x0003c00c01007387 */ /* 0x0007e80000100a00 */
[----:B------:R-:W-:Y:S04]  /*2e4d0*/  STL.64 [R1+0x17c0], R232 ;  /* 0x0017c0e801007387 */ /* 0x000fe80000100a00 */
[----:B------:R3:W-:Y:S04]  /*2e4e0*/  LDGSTS.E [R246+0x1400c], desc[UR52][R12.64], !P3 ;  /* 0x1400c0000cf67fae */ /* 0x0007e8000d921874 */
[----:B------:R-:W4:Y:S04]  /*2e4f0*/  LDL.LU.64 R212, [R1+0xab8] ;  /* 0x000ab80001d47983 */ /* 0x000f280000300a00 */
[----:B------:R-:W4:Y:S01]  /*2e500*/  LDL.LU.64 R210, [R1+0xab0] ;  /* 0x000ab00001d27983 */ /* 0x000f220000300a00 */
[----:B---3--:R-:W-:-:S03]  /*2e510*/  IMAD.WIDE R12, R0, 0x4, R8 ;  /* 0x00000004000c7825 */ /* 0x008fc600078e0208 */
[----:B------:R-:W3:Y:S01]  /*2e520*/  LDL.LU.64 R8, [R1+0xaa8] ;  /* 0x000aa80001087983 */ /* 0x000ee20000300a00 */
[----:B------:R-:W-:Y:S01]  /*2e530*/  VIADD R112, R119, 0xfffffe23 ;  /* 0xfffffe2377707836 */ /* 0x000fe20000000000 */
[----:B------:R-:W-:Y:S02]  /*2e540*/  IADD3 R5, R113, -0x1de, RZ ;  /* 0xfffffe2271057810 */ /* 0x000fe40007ffe0ff */
[----:B------:R2:W-:Y:S01]  /*2e550*/  STL.64 [R1+0xa58], R12 ;  /* 0x000a580c01007387 */ /* 0x0005e20000100a00 */
[----:B------:R-:W2:Y:S01]  /*2e560*/  LDC R113, c[0x0][0x230] ;  /* 0x00008c00ff717b82 */ /* 0x000ea20000000800 */
[----:B------:R-:W-:Y:S01]  /*2e570*/  ISETP.GE.U32.AND P6, PT, R112, 0x7ffffda4, PT ;  /* 0x7ffffda47000780c */ /* 0x000fe20003fc6070 */
[----:B------:R-:W-:Y:S01]  /*2e580*/  VIADD R112, R117, 0xfffffe21 ;  /* 0xfffffe2175707836 */ /* 0x000fe20000000000 */
[----:B------:R-:W-:Y:S01]  /*2e590*/  ISETP.GE.U32.AND P2, PT, R5, 0x7ffffda3, PT ;  /* 0x7ffffda30500780c */ /* 0x000fe20003f46070 */
[----:B------:R-:W-:-:S03]  /*2e5a0*/  VIADD R5, R116, 0xfffffe20 ;  /* 0xfffffe2074057836 */ /* 0x000fc60000000000 */
[----:B------:R-:W-:Y:S01]  /*2e5b0*/  ISETP.GE.U32.AND P4, PT, R112, 0x7ffffda2, PT ;  /* 0x7ffffda27000780c */ /* 0x000fe20003f86070 */
[----:B-1----:R-:W-:Y:S01]  /*2e5c0*/  VIADD R112, R115, 0xfffffe03 ;  /* 0xfffffe0373707836 */ /* 0x002fe20000000000 */
[----:B------:R-:W-:Y:S01]  /*2e5d0*/  ISETP.GE.U32.AND P1, PT, R5, 0x7ffffda1, PT ;  /* 0x7ffffda10500780c */ /* 0x000fe20003f26070 */
[----:B------:R-:W-:Y:S01]  /*2e5e0*/  IMAD.WIDE R14, R0, 0x4, R228 ;  /* 0x00000004000e7825 */ /* 0x000fe200078e02e4 */
[----:B------:R-:W1:Y:S02]  /*2e5f0*/  LDC R117, c[0x0][0x230] ;  /* 0x00008c00ff757b82 */ /* 0x000e640000000800 */
[----:B------:R-:W-:Y:S01]  /*2e600*/  ISETP.GE.U32.AND P0, PT, R112, 0x7ffffd84, PT ;  /* 0x7ffffd847000780c */ /* 0x000fe20003f06070 */
[----:B------:R2:W-:Y:S04]  /*2e610*/  LDGSTS.E [R246+0x18000], desc[UR52][R12.64], !P6 ;  /* 0x180000000cf67fae */ /* 0x0005e8000f121874 */
[----:B------:R4:W-:Y:S01]  /*2e620*/  STL.64 [R1+0xac8], R14 ;  /* 0x000ac80e01007387 */ /* 0x0009e20000100a00 */
[----:B------:R-:W1:Y:S03]  /*2e630*/  LDC R116, c[0x0][0x230] ;  /* 0x00008c00ff747b82 */ /* 0x000e660000000800 */
[----:B------:R4:W-:Y:S01]  /*2e640*/  LDGSTS.E [R246+0x18004], desc[UR52][R14.64], !P2 ;  /* 0x180040000ef67fae */ /* 0x0009e2000d121874 */
[----:B--2---:R-:W-:-:S04]  /*2e650*/  IMAD.WIDE R12, R0, 0x4, R230 ;  /* 0x00000004000c7825 */ /* 0x004fc800078e02e6 */
[----:B------:R-:W2:Y:S01]  /*2e660*/  LDC R115, c[0x0][0x230] ;  /* 0x00008c00ff737b82 */ /* 0x000ea20000000800 */
[----:B------:R4:W-:Y:S04]  /*2e670*/  STL.64 [R1+0xad0], R12 ;  /* 0x000ad00c01007387 */ /* 0x0009e80000100a00 */
[----:B------:R4:W-:Y:S01]  /*2e680*/  LDGSTS.E [R246+0x18008], desc[UR52][R12.64], !P4 ;  /* 0x180080000cf67fae */ /* 0x0009e2000e121874 */
[----:B------:R-:W-:Y:S01]  /*2e690*/  VIADD R112, R113, 0xfffffe00 ;  /* 0xfffffe0071707836 */ /* 0x000fe20000000000 */
[----:B------:R-:W-:Y:S01]  /*2e6a0*/  IADD3 R5, R118, -0x1fe, RZ ;  /* 0xfffffe0276057810 */ /* 0x000fe20007ffe0ff */
[----:B------:R-:W-:Y:S01]  /*2e6b0*/  VIADD R113, R114, 0xfffffe01 ;  /* 0xfffffe0172717836 */ /* 0x000fe20000000000 */
[----:B------:R-:W2:Y:S02]  /*2e6c0*/  LDC R118, c[0x0][0x230] ;  /* 0x00008c00ff767b82 */ /* 0x000ea40000000800 */
[----:B------:R-:W-:-:S02]  /*2e6d0*/  ISETP.GE.AND P6, PT, R219, R112, PT ;  /* 0x00000070db00720c */ /* 0x000fc40003fc6270 */
[----:B------:R-:W-:Y:S02]  /*2e6e0*/  ISETP.GE.U32.AND P3, PT, R5, 0x7ffffd83, PT ;  /* 0x7ffffd830500780c */ /* 0x000fe40003f66070 */
[----:B------:R-:W-:Y:S02]  /*2e6f0*/  SEL R5, RZ, 0x4, P6 ;  /* 0x00000004ff057807 */ /* 0x000fe40003000000 */
[----:B------:R-:W-:Y:S01]  /*2e700*/  ISETP.GE.U32.AND P6, PT, R113, 0x7ffffd82, PT ;  /* 0x7ffffd827100780c */ /* 0x000fe20003fc6070 */
[----:B------:R-:W1:Y:S01]  /*2e710*/  LDC R219, c[0x0][0x230] ;  /* 0x00008c00ffdb7b82 */ /* 0x000e620000000800 */
[----:B------:R-:W-:-:S07]  /*2e720*/  ISETP.GE.U32.AND P4, PT, R112, 0x7ffffd81, PT ;  /* 0x7ffffd817000780c */ /* 0x000fce0003f86070 */
[----:B------:R-:W2:Y:S01]  /*2e730*/  LDC R119, c[0x0][0x230] ;  /* 0x00008c00ff777b82 */ /* 0x000ea20000000800 */
[----:B------:R-:W-:-:S07]  /*2e740*/  IMAD.WIDE R6, R4, 0x4, R6 ;  /* 0x0000000404067825 */ /* 0x000fce00078e0206 */
[----:B------:R-:W2:Y:S01]  /*2e750*/  LDC R113, c[0x0][0x230] ;  /* 0x00008c00ff717b82 */ /* 0x000ea20000000800 */
[----:B-1----:R-:W-:-:S05]  /*2e760*/  VIADD R219, R219, 0x7f ;  /* 0x0000007fdbdb7836 */ /* 0x002fca0000000000 */
[----:B------:R-:W-:Y:S01]  /*2e770*/  ISETP.GT.AND P2, PT, R219, 0x27f, PT ;  /* 0x0000027fdb00780c */ /* 0x000fe20003f44270 */
[----:B----4-:R-:W-:-:S04]  /*2e780*/  IMAD.WIDE R14, R0, 0x4, R216 ;  /* 0x00000004000e7825 */ /* 0x010fc800078e02d8 */
[C---:B------:R-:W-:Y:S01]  /*2e790*/  IMAD.WIDE R12, R0.reuse, 0x4, R214 ;  /* 0x00000004000c7825 */ /* 0x040fe200078e02d6 */
[----:B------:R1:W-:Y:S04]  /*2e7a0*/  STL.64 [R1+0xad8], R14 ;  /* 0x000ad80e01007387 */ /* 0x0003e80000100a00 */
[----:B------:R1:W-:Y:S04]  /*2e7b0*/  LDGSTS.E [R246+0x1800c], desc[UR52][R14.64], !P1 ;  /* 0x1800c0000ef67fae */ /* 0x0003e8000c921874 */
[----:B------:R4:W-:Y:S04]  /*2e7c0*/  STL.64 [R1+0xac0], R12 ;  /* 0x000ac00c01007387 */ /* 0x0009e80000100a00 */
[----:B------:R4:W-:Y:S01]  /*2e7d0*/  LDGSTS.E [R246+0x1c000], desc[UR52][R12.64], !P0 ;  /* 0x1c0000000cf67fae */ /* 0x0009e2000c121874 */
[----:B-1----:R-:W-:-:S04]  /*2e7e0*/  IMAD.WIDE R14, R0, 0x4, R212 ;  /* 0x00000004000e7825 */ /* 0x002fc800078e02d4 */
[C---:B----4-:R-:W-:Y:S01]  /*2e7f0*/  IMAD.WIDE R12, R0.reuse, 0x4, R210 ;  /* 0x00000004000c7825 */ /* 0x050fe200078e02d2 */
[----:B------:R-:W-:Y:S04]  /*2e800*/  STL.64 [R1+0xab8], R14 ;  /* 0x000ab80e01007387 */ /* 0x000fe80000100a00 */
[----:B------:R1:W-:Y:S04]  /*2e810*/  STL.64 [R1+0xab0], R12 ;  /* 0x000ab00c01007387 */ /* 0x0003e80000100a00 */
[----:B------:R-:W-:Y:S04]  /*2e820*/  LDGSTS.E [R246+0x1c004], desc[UR52][R14.64], !P3 ;  /* 0x1c0040000ef67fae */ /* 0x000fe8000d921874 */
[----:B------:R1:W-:Y:S01]  /*2e830*/  LDGSTS.E [R246+0x1c008], desc[UR52][R12.64], !P6 ;  /* 0x1c0080000cf67fae */ /* 0x0003e2000f121874 */
[----:B---3--:R-:W-:-:S05]  /*2e840*/  IMAD.WIDE R8, R0, 0x4, R8 ;  /* 0x0000000400087825 */ /* 0x008fca00078e0208 */
[----:B------:R3:W-:Y:S01]  /*2e850*/  STL.64 [R1+0xaa8], R8 ;  /* 0x000aa80801007387 */ /* 0x0007e20000100a00 */
[----:B-1----:R-:W1:Y:S03]  /*2e860*/  LDC R13, c[0x0][0x230] ;  /* 0x00008c00ff0d7b82 */ /* 0x002e660000000800 */
[----:B------:R-:W4:Y:S04]  /*2e870*/  LDL.LU.64 R26, [R1+0xaa0] ;  /* 0x000aa000011a7983 */ /* 0x000f280000300a00 */
[----:B------:R-:W2:Y:S01]  /*2e880*/  LDL.LU.64 R24, [R1+0xa98] ;  /* 0x000a980001187983 */ /* 0x000ea20000300a00 */
[----:B------:R-:W1:Y:S03]  /*2e890*/  LDC R12, c[0x0][0x230] ;  /* 0x00008c00ff0c7b82 */ /* 0x000e660000000800 */
        /* <DEDUP_REMOVED lines=9> */
[----:B------:R-:W-:Y:S04]  /*2e930*/  STL.64 [R1+0x17c8], R246 ;  /* 0x0017c8f601007387 */ /* 0x000fe80000100a00 */
[----:B-1----:R1:W-:Y:S04]  /*2e940*/  STL.64 [R1+0x17d0], R12 ;  /* 0x0017d00c01007387 */ /* 0x0023e80000100a00 */
[----:B------:R-:W2:Y:S04]  /*2e950*/  LDL.LU.64 R14, [R1+0xa40] ;  /* 0x000a4000010e7983 */ /* 0x000ea80000300a00 */
[----:B------:R-:W2:Y:S04]  /*2e960*/  LDL.LU.64 R244, [R1+0xa38] ;  /* 0x000a380001f47983 */ /* 0x000ea80000300a00 */
[----:B------:R-:W2:Y:S04]  /*2e970*/  LDL.LU.64 R228, [R1+0xa30] ;  /* 0x000a300001e47983 */ /* 0x000ea80000300a00 */
[----:B------:R-:W2:Y:S04]  /*2e980*/  LDL.LU.64 R230, [R1+0xa28] ;  /* 0x000a280001e67983 */ /* 0x000ea80000300a00 */
[----:B------:R-:W2:Y:S04]  /*2e990*/  LDL.LU.64 R218, [R1+0xa20] ;  /* 0x000a200001da7983 */ /* 0x000ea80000300a00 */
[----:B------:R-:W2:Y:S04]  /*2e9a0*/  LDL.LU.64 R216, [R1+0xa18] ;  /* 0x000a180001d87983 */ /* 0x000ea80000300a00 */
[----:B------:R1:W-:Y:S01]  /*2e9b0*/  LDGSTS.E [R246+0x1c00c], desc[UR52][R8.64], !P4 ;  /* 0x1c00c00008f67fae */ /* 0x0003e2000e121874 */
[----:B------:R-:W-:-:S02]  /*2e9c0*/  IADD3 R112, R117, -0x201, RZ ;  /* 0xfffffdff75707810 */ /* 0x000fc40007ffe0ff */
[----:B------:R-:W-:Y:S01]  /*2e9d0*/  SEL R5, R5, RZ, P2 ;  /* 0x000000ff05057207 */ /* 0x000fe20001000000 */
[----:B------:R-:W0:Y:S04]  /*2e9e0*/  LDGDEPBAR ;  /* 0x00000000000079af */ /* 0x000e280000000000 */
[----:B---3--:R-:W3:Y:S04]  /*2e9f0*/  LDL.LU.64 R8, [R1+0xa10] ;  /* 0x000a100001087983 */ /* 0x008ee80000300a00 */
[----:B------:R-:W-:Y:S04]  /*2ea00*/  STL [R1+0x17d8], R221 ;  /* 0x0017d8dd01007387 */ /* 0x000fe80000100800 */
[----:B------:R-:W-:Y:S01]  /*2ea10*/  STL [R1+0x17e8], R222 ;  /* 0x0017e8de01007387 */ /* 0x000fe20000100800 */
[----:B----4-:R-:W-:-:S04]  /*2ea20*/  IMAD.WIDE R26, R4, 0x4, R26 ;  /* 0x00000004041a7825 */ /* 0x010fc800078e021a */
[C---:B--2---:R-:W-:Y:S01]  /*2ea30*/  IMAD.WIDE R24, R4.reuse, 0x4, R24 ;  /* 0x0000000404187825 */ /* 0x044fe200078e0218 */
[----:B------:R-:W-:Y:S03]  /*2ea40*/  STL.64 [R1+0xaa0], R26 ;  /* 0x000aa01a01007387 */ /* 0x000fe60000100a00 */
[C---:B-1----:R-:W-:Y:S01]  /*2ea50*/  IMAD.WIDE R12, R4.reuse, 0x4, R22 ;  /* 0x00000004040c7825 */ /* 0x042fe200078e0216 */
[----:B------:R-:W-:Y:S03]  /*2ea60*/  STL.64 [R1+0xa98], R24 ;  /* 0x000a981801007387 */ /* 0x000fe60000100a00 */
[C---:B------:R-:W-:Y:S01]  /*2ea70*/  IMAD.WIDE R20, R4.reuse, 0x4, R20 ;  /* 0x0000000404147825 */ /* 0x040fe200078e0214 */
[----:B------:R1:W-:Y:S03]  /*2ea80*/  STL.64 [R1+0xae0], R12 ;  /* 0x000ae00c01007387 */ /* 0x0003e60000100a00 */
[C---:B------:R-:W-:Y:S01]  /*2ea90*/  IMAD.WIDE R16, R4.reuse, 0x4, R16 ;  /* 0x0000000404107825 */ /* 0x040fe200078e0210 */
[----:B------:R2:W-:Y:S04]  /*2eaa0*/  STL.64 [R1+0xba0], R20 ;  /* 0x000ba01401007387 */ /* 0x0005e80000100a00 */
[----:B------:R4:W-:Y:S01]  /*2eab0*/  STL.64 [R1+0xc68], R16 ;  /* 0x000c681001007387 */ /* 0x0009e20000100a00 */
[----:B-1----:R-:W-:-:S05]  /*2eac0*/  IMAD.WIDE R12, R4, 0x4, R18 ;  /* 0x00000004040c7825 */ /* 0x002fca00078e0212 */
[----:B------:R1:W-:Y:S01]  /*2ead0*/  STL.64 [R1+0xd18], R12 ;  /* 0x000d180c01007387 */ /* 0x0003e20000100a00 */
[----:B--2---:R-:W-:-:S03]  /*2eae0*/  IMAD.WIDE R20, R4, 0x4, R214 ;  /* 0x0000000404147825 */ /* 0x004fc600078e02d6 */
[----:B----4-:R-:W2:Y:S01]  /*2eaf0*/  LDL.LU.64 R16, [R1+0xa08] ;  /* 0x000a080001107983 */ /* 0x010ea20000300a00 */
[----:B------:R-:W-:-:S03]  /*2eb00*/  IMAD.WIDE R220, R4, 0x4, R224 ;  /* 0x0000000404dc7825 */ /* 0x000fc600078e02e0 */
[----:B------:R-:W4:Y:S01]  /*2eb10*/  LDL.LU.64 R18, [R1+0xa00] ;  /* 0x000a000001127983 */ /* 0x000f220000300a00 */
[----:B-1----:R-:W-:-:S03]  /*2eb20*/  IMAD.WIDE R12, R4, 0x4, R212 ;  /* 0x00000004040c7825 */ /* 0x002fc600078e02d4 */
[----:B------:R-:W-:Y:S04]  /*2eb30*/  STL.64 [R1+0xa60], R20 ;  /* 0x000a601401007387 */ /* 0x000fe80000100a00 */
[----:B------:R-:W4:Y:S01]  /*2eb40*/  LDL.LU.64 R214, [R1+0x9f8] ;  /* 0x0009f80001d67983 */ /* 0x000f220000300a00 */
[----:B------:R-:W-:-:S03]  /*2eb50*/  IMAD.WIDE R66, R4, 0x4, R226 ;  /* 0x0000000404427825 */ /* 0x000fc600078e02e2 */
[----:B------:R1:W-:Y:S04]  /*2eb60*/  STL.64 [R1+0xa50], R12 ;  /* 0x000a500c01007387 */ /* 0x0003e80000100a00 */
[----:B------:R-:W4:Y:S04]  /*2eb70*/  LDL.LU.64 R224, [R1+0x9f0] ;  /* 0x0009f00001e07983 */ /* 0x000f280000300a00 */
[----:B------:R-:W-:Y:S01]  /*2eb80*/  STL.64 [R1+0xd90], R220 ;  /* 0x000d90dc01007387 */ /* 0x000fe20000100a00 */
[----:B-1----:R-:W-:-:S03]  /*2eb90*/  IMAD.WIDE R12, R4, 0x4, R210 ;  /* 0x00000004040c7825 */ /* 0x002fc600078e02d2 */
[----:B------:R-:W-:Y:S04]  /*2eba0*/  STL.64 [R1+0x17f0], R220 ;  /* 0x0017f0dc01007387 */ /* 0x000fe80000100a00 */
[----:B------:R-:W4:Y:S04]  /*2ebb0*/  LDL.LU.64 R226, [R1+0x9e0] ;  /* 0x0009e00001e27983 */ /* 0x000f280000300a00 */
[----:B------:R-:W4:Y:S04]  /*2ebc0*/  LDL.LU.64 R212, [R1+0x9d8] ;  /* 0x0009d80001d47983 */ /* 0x000f280000300a00 */
[----:B------:R1:W-:Y:S04]  /*2ebd0*/  STL.64 [R1+0xa68], R12 ;  /* 0x000a680c01007387 */ /* 0x0003e80000100a00 */
[----:B------:R-:W4:Y:S01]  /*2ebe0*/  LDL.LU.64 R210, [R1+0x9d0] ;  /* 0x0009d00001d27983 */ /* 0x000f220000300a00 */
[----:B------:R-:W-:-:S03]  /*2ebf0*/  IMAD.WIDE R20, R4, 0x4, R244 ;  /* 0x0000000404147825 */ /* 0x000fc600078e02f4 */
[----:B------:R-:W-:Y:S01]  /*2ec00*/  STL.64 [R1+0xdd0], R66 ;  /* 0x000dd04201007387 */ /* 0x000fe20000100a00 */
[----:B-1----:R-:W-:-:S03]  /*2ec10*/  IMAD.WIDE R12, R4, 0x4, R14 ;  /* 0x00000004040c7825 */ /* 0x002fc600078e020e */
[----:B------:R-:W-:Y:S01]  /*2ec20*/  STL.64 [R1+0x17f8], R66 ;  /* 0x0017f84201007387 */ /* 0x000fe20000100a00 */
[----:B------:R-:W-:-:S03]  /*2ec30*/  IMAD.WIDE R14, R4, 0x4, R228 ;  /* 0x00000004040e7825 */ /* 0x000fc600078e02e4 */
[----:B------:R-:W-:Y:S04]  /*2ec40*/  STL.64 [R1+0xb70], R12 ;  /* 0x000b700c01007387 */ /* 0x000fe80000100a00 */
[----:B------:R1:W-:Y:S04]  /*2ec50*/  STL.64 [R1+0xc38], R20 ;  /* 0x000c381401007387 */ /* 0x0003e80000100a00 */
[----:B------:R1:W-:Y:S01]  /*2ec60*/  STL.64 [R1+0xcf8], R14 ;  /* 0x000cf80e01007387 */ /* 0x0003e20000100a00 */
[----:B---3--:R-:W-:-:S03]  /*2ec70*/  IMAD.WIDE R8, R4, 0x4, R8 ;  /* 0x0000000404087825 */ /* 0x008fc600078e0208 */
[----:B-1----:R-:W3:Y:S01]  /*2ec80*/  LDL.LU.64 R20, [R1+0x9c8] ;  /* 0x0009c80001147983 */ /* 0x002ee20000300a00 */
[----:B------:R-:W-:-:S05]  /*2ec90*/  IMAD.WIDE R14, R4, 0x4, R216 ;  /* 0x00000004040e7825 */ /* 0x000fca00078e02d8 */
[----:B------:R1:W-:Y:S01]  /*2eca0*/  STL.64 [R1+0xa18], R14 ;  /* 0x000a180e01007387 */ /* 0x0003e20000100a00 */
[----:B------:R-:W-:-:S04]  /*2ecb0*/  IMAD.WIDE R12, R4, 0x4, R230 ;  /* 0x00000004040c7825 */ /* 0x000fc800078e02e6 */
[C---:B------:R-:W-:Y:S01]  /*2ecc0*/  IMAD.WIDE R64, R4.reuse, 0x4, R218 ;  /* 0x0000000404407825 */ /* 0x040fe200078e02da */
[----:B-1----:R-:W3:Y:S04]  /*2ecd0*/  LDL.LU.64 R14, [R1+0x9c0] ;  /* 0x0009c000010e7983 */ /* 0x002ee80000300a00 */
[----:B------:R-:W3:Y:S04]  /*2ece0*/  LDL.LU.64 R244, [R1+0x9b8] ;  /* 0x0009b80001f47983 */ /* 0x000ee80000300a00 */
[----:B------:R1:W-:Y:S04]  /*2ecf0*/  STL.64 [R1+0xa10], R8 ;  /* 0x000a100801007387 */ /* 0x0003e80000100a00 */
[----:B------:R-:W3:Y:S04]  /*2ed00*/  LDL.LU.64 R228, [R1+0x9b0] ;  /* 0x0009b00001e47983 */ /* 0x000ee80000300a00 */
[----:B------:R-:W3:Y:S04]  /*2ed10*/  LDL.LU.64 R230, [R1+0x9a8] ;  /* 0x0009a80001e67983 */ /* 0x000ee80000300a00 */
[----:B------:R-:W3:Y:S04]  /*2ed20*/  LDL.LU.64 R218, [R1+0x9a0] ;  /* 0x0009a00001da7983 */ /* 0x000ee80000300a00 */
[----:B-1----:R-:W3:Y:S04]  /*2ed30*/  LDL.LU.64 R8, [R1+0x998] ;  /* 0x0009980001087983 */ /* 0x002ee80000300a00 */
[----:B------:R-:W3:Y:S04]  /*2ed40*/  LDL.LU.64 R216, [R1+0x990] ;  /* 0x0009900001d87983 */ /* 0x000ee80000300a00 */
[----:B------:R-:W-:Y:S04]  /*2ed50*/  STL.64 [R1+0xd78], R12 ;  /* 0x000d780c01007387 */ /* 0x000fe80000100a00 */
[----:B------:R2:W-:Y:S04]  /*2ed60*/  STL.64 [R1+0x1800], R12 ;  /* 0x0018000c01007387 */ /* 0x0005e80000100a00 */
[----:B------:R-:W-:Y:S04]  /*2ed70*/  STL.64 [R1+0xdc8], R64 ;  /* 0x000dc84001007387 */ /* 0x000fe80000100a00 */
[----:B------:R-:W-:Y:S01]  /*2ed80*/  STL.64 [R1+0x1808], R64 ;  /* 0x0018084001007387 */ /* 0x000fe20000100a00 */
[----:B------:R-:W-:-:S04]  /*2ed90*/  IMAD.WIDE R246, R4, 0x4, R242 ;  /* 0x0000000404f67825 */ /* 0x000fc800078e02f2 */
[----:B--2---:R-:W-:-:S05]  /*2eda0*/  IMAD.WIDE R12, R4, 0x4, R16 ;  /* 0x00000004040c7825 */ /* 0x004fca00078e0210 */
[----:B------:R1:W-:Y:S01]  /*2edb0*/  STL.64 [R1+0xa20], R12 ;  /* 0x000a200c01007387 */ /* 0x0003e20000100a00 */
[----:B----4-:R-:W-:-:S03]  /*2edc0*/  IMAD.WIDE R16, R4, 0x4, R214 ;  /* 0x0000000404107825 */ /* 0x010fc600078e02d6 */
[----:B------:R-:W2:Y:S01]  /*2edd0*/  LDL.LU.64 R214, [R1+0x988] ;  /* 0x0009880001d67983 */ /* 0x000ea20000300a00 */
[----:B-1----:R-:W-:-:S05]  /*2ede0*/  IMAD.WIDE R12, R4, 0x4, R18 ;  /* 0x00000004040c7825 */ /* 0x002fca00078e0212 */
[----:B------:R1:W-:Y:S04]  /*2edf0*/  STL.64 [R1+0xb48], R12 ;  /* 0x000b480c01007387 */ /* 0x0003e80000100a00 */
[----:B------:R4:W-:Y:S04]  /*2ee00*/  STL.64 [R1+0xc08], R16 ;  /* 0x000c081001007387 */ /* 0x0009e80000100a00 */
[----:B------:R-:W2:Y:S01]  /*2ee10*/  LDL.LU.64 R242, [R1+0x980] ;  /* 0x0009800001f27983 */ /* 0x000ea20000300a00 */
[----:B-1----:R-:W-:-:S04]  /*2ee20*/  IMAD.WIDE R12, R4, 0x4, R224 ;  /* 0x00000004040c7825 */ /* 0x002fc800078e02e0 */
[C---:B------:R-:W-:Y:S01]  /*2ee30*/  IMAD.WIDE R18, R4.reuse, 0x4, R212 ;  /* 0x0000000404127825 */ /* 0x040fe200078e02d4 */
[----:B------:R1:W-:Y:S04]  /*2ee40*/  STL.64 [R1+0xcd0], R12 ;  /* 0x000cd00c01007387 */ /* 0x0003e80000100a00 */
[----:B----4-:R-:W4:Y:S01]  /*2ee50*/  LDL.LU.64 R16, [R1+0x978] ;  /* 0x0009780001107983 */ /* 0x010f220000300a00 */
[----:B------:R-:W-:-:S03]  /*2ee60*/  IMAD.WIDE R250, R4, 0x4, R226 ;  /* 0x0000000404fa7825 */ /* 0x000fc600078e02e2 */
[----:B------:R1:W-:Y:S02]  /*2ee70*/  STL.64 [R1+0x9d8], R18 ;  /* 0x0009d81201007387 */ /* 0x0003e40000100a00 */
[C---:B-1----:R-:W-:Y:S02]  /*2ee80*/  IMAD.WIDE R12, R4.reuse, 0x4, R210 ;  /* 0x00000004040c7825 */ /* 0x042fe400078e02d2 */
[----:B------:R-:W4:Y:S04]  /*2ee90*/  LDL.LU.64 R18, [R1+0x970] ;  /* 0x0009700001127983 */ /* 0x000f280000300a00 */
[----:B------:R3:W-:Y:S04]  /*2eea0*/  STL.64 [R1+0x9d0], R12 ;  /* 0x0009d00c01007387 */ /* 0x0007e80000100a00 */
[----:B------:R-:W4:Y:S04]  /*2eeb0*/  LDL.LU.64 R224, [R1+0x968] ;  /* 0x0009680001e07983 */ /* 0x000f280000300a00 */
[----:B------:R-:W4:Y:S04]  /*2eec0*/  LDL.LU.64 R226, [R1+0x960] ;  /* 0x0009600001e27983 */ /* 0x000f280000300a00 */
[----:B------:R-:W4:Y:S04]  /*2eed0*/  LDL.LU.64 R212, [R1+0x958] ;  /* 0x0009580001d47983 */ /* 0x000f280000300a00 */
[----:B------:R-:W4:Y:S01]  /*2eee0*/  LDL.LU.64 R210, [R1+0x950] ;  /* 0x0009500001d27983 */ /* 0x000f220000300a00 */
[----:B---3--:R-:W-:-:S03]  /*2eef0*/  IMAD.WIDE R12, R4, 0x4, R20 ;  /* 0x00000004040c7825 */ /* 0x008fc600078e0214 */
[----:B------:R-:W-:Y:S04]  /*2ef00*/  STL.64 [R1+0xd58], R246 ;  /* 0x000d58f601007387 */ /* 0x000fe80000100a00 */
[----:B------:R-:W-:Y:S04]  /*2ef10*/  STL.64 [R1+0x1810], R246 ;  /* 0x001810f601007387 */ /* 0x000fe80000100a00 */
[----:B------:R-:W-:Y:S04]  /*2ef20*/  STL.64 [R1+0xdc0], R250 ;  /* 0x000dc0fa01007387 */ /* 0x000fe80000100a00 */
[----:B------:R-:W-:Y:S01]  /*2ef30*/  STL.64 [R1+0x1818], R250 ;  /* 0x001818fa01007387 */ /* 0x000fe20000100a00 */
[----:B------:R-:W-:-:S03]  /*2ef40*/  IMAD.WIDE R20, R4, 0x4, R14 ;  /* 0x0000000404147825 */ /* 0x000fc600078e020e */
[----:B------:R1:W-:Y:S01]  /*2ef50*/  STL.64 [R1+0x9c8], R12 ;  /* 0x0009c80c01007387 */ /* 0x0003e20000100a00 */
[----:B------:R-:W-:-:S03]  /*2ef60*/  IMAD.WIDE R14, R4, 0x4, R244 ;  /* 0x00000004040e7825 */ /* 0x000fc600078e02f4 */
[----:B------:R-:W-:Y:S04]  /*2ef70*/  STL.64 [R1+0xb20], R20 ;  /* 0x000b201401007387 */ /* 0x000fe80000100a00 */
[----:B------:R3:W-:Y:S01]  /*2ef80*/  STL.64 [R1+0xbe0], R14 ;  /* 0x000be00e01007387 */ /* 0x0007e20000100a00 */
[----:B-1----:R-:W-:-:S05]  /*2ef90*/  IMAD.WIDE R12, R4, 0x4, R228 ;  /* 0x00000004040c7825 */ /* 0x002fca00078e02e4 */
[----:B------:R1:W-:Y:S01]  /*2efa0*/  STL.64 [R1+0xca8], R12 ;  /* 0x000ca80c01007387 */ /* 0x0003e20000100a00 */
[----:B---3--:R-:W-:-:S03]  /*2efb0*/  IMAD.WIDE R14, R4, 0x4, R8 ;  /* 0x00000004040e7825 */ /* 0x008fc600078e0208 */
[----:B------:R-:W3:Y:S01]  /*2efc0*/  LDL.LU.64 R8, [R1+0x948] ;  /* 0x0009480001087983 */ /* 0x000ee20000300a00 */
[----:B------:R-:W-:-:S03]  /*2efd0*/  IMAD.WIDE R232, R4, 0x4, R230 ;  /* 0x0000000404e87825 */ /* 0x000fc600078e02e6 */
[----:B------:R-:W-:Y:S01]  /*2efe0*/  STL.64 [R1+0x998], R14 ;  /* 0x0009980e01007387 */ /* 0x000fe20000100a00 */
[----:B-1----:R-:W-:-:S03]  /*2eff0*/  IMAD.WIDE R12, R4, 0x4, R216 ;  /* 0x00000004040c7825 */ /* 0x002fc600078e02d8 */
[----:B------:R-:W3:Y:S01]  /*2f000*/  LDL.LU.64 R228, [R1+0x940] ;  /* 0x0009400001e47983 */ /* 0x000ee20000300a00 */
[----:B------:R-:W-:-:S03]  /*2f010*/  IMAD.WIDE R62, R4, 0x4, R218 ;  /* 0x00000004043e7825 */ /* 0x000fc600078e02da */
[----:B------:R-:W3:Y:S04]  /*2f020*/  LDL.LU.64 R230, [R1+0x938] ;  /* 0x0009380001e67983 */ /* 0x000ee80000300a00 */
[----:B------:R2:W-:Y:S04]  /*2f030*/  STL.64 [R1+0x990], R12 ;  /* 0x0009900c01007387 */ /* 0x0005e80000100a00 */
[----:B------:R-:W3:Y:S04]  /*2f040*/  LDL.LU.64 R218, [R1+0x930] ;  /* 0x0009300001da7983 */ /* 0x000ee80000300a00 */
[----:B------:R-:W-:Y:S04]  /*2f050*/  STL.64 [R1+0xd40], R232 ;  /* 0x000d40e801007387 */ /* 0x000fe80000100a00 */
[----:B------:R-:W-:Y:S04]  /*2f060*/  STL.64 [R1+0x1820], R232 ;  /* 0x001820e801007387 */ /* 0x000fe80000100a00 */
[----:B------:R-:W-:Y:S04]  /*2f070*/  STL.64 [R1+0xdb8], R62 ;  /* 0x000db83e01007387 */ /* 0x000fe80000100a00 */
[----:B------:R-:W-:Y:S01]  /*2f080*/  STL.64 [R1+0x1828], R62 ;  /* 0x0018283e01007387 */ /* 0x000fe20000100a00 */
[----:B--2---:R-:W-:-:S05]  /*2f090*/  IMAD.WIDE R12, R4, 0x4, R214 ;  /* 0x00000004040c7825 */ /* 0x004fca00078e02d6 */
[----:B------:R1:W-:Y:S04]  /*2f0a0*/  STL.64 [R1+0x988], R12 ;  /* 0x0009880c01007387 */ /* 0x0003e80000100a00 */
[----:B------:R-:W2:Y:S04]  /*2f0b0*/  LDL.LU.64 R22, [R1+0x928] ;  /* 0x0009280001167983 */ /* 0x000ea80000300a00 */
[----:B------:R-:W2:Y:S01]  /*2f0c0*/  LDL.LU.64 R216, [R1+0x920] ;  /* 0x0009200001d87983 */ /* 0x000ea20000300a00 */
[----:B-1----:R-:W-:-:S05]  /*2f0d0*/  IMAD.WIDE R12, R4, 0x4, R242 ;  /* 0x00000004040c7825 */ /* 0x002fca00078e02f2 */
[----:B------:R1:W-:Y:S04]  /*2f0e0*/  STL.64 [R1+0xaf8], R12 ;  /* 0x000af80c01007387 */ /* 0x0003e80000100a00 */
[----:B------:R-:W2:Y:S01]  /*2f0f0*/  LDL.LU.64 R214, [R1+0x918] ;  /* 0x0009180001d67983 */ /* 0x000ea20000300a00 */
[----:B----4-:R-:W-:-:S03]  /*2f100*/  IMAD.WIDE R14, R4, 0x4, R16 ;  /* 0x00000004040e7825 */ /* 0x010fc600078e0210 */
[----:B------:R-:W4:Y:S04]  /*2f110*/  LDL.LU.64 R242, [R1+0x910] ;  /* 0x0009100001f27983 */ /* 0x000f280000300a00 */
[----:B------:R1:W-:Y:S02]  /*2f120*/  STL.64 [R1+0xbb8], R14 ;  /* 0x000bb80e01007387 */ /* 0x0003e40000100a00 */
[----:B-1----:R-:W-:-:S05]  /*2f130*/  IMAD.WIDE R12, R4, 0x4, R18 ;  /* 0x00000004040c7825 */ /* 0x002fca00078e0212 */
[----:B------:R1:W-:Y:S04]  /*2f140*/  STL.64 [R1+0xc80], R12 ;  /* 0x000c800c01007387 */ /* 0x0003e80000100a00 */
[----:B------:R-:W4:Y:S01]  /*2f150*/  LDL.LU.64 R20, [R1+0x908] ;  /* 0x0009080001147983 */ /* 0x000f220000300a00 */
[----:B------:R-:W-:-:S04]  /*2f160*/  IMAD.WIDE R14, R4, 0x4, R212 ;  /* 0x00000004040e7825 */ /* 0x000fc800078e02d4 */
[C---:B-1----:R-:W-:Y:S01]  /*2f170*/  IMAD.WIDE R12, R4.reuse, 0x4, R210 ;  /* 0x00000004040c7825 */ /* 0x042fe200078e02d2 */
[----:B------:R1:W-:Y:S03]  /*2f180*/  STL.64 [R1+0x958], R14 ;  /* 0x0009580e01007387 */ /* 0x0003e60000100a00 */
[C---:B------:R-:W-:Y:S01]  /*2f190*/  IMAD.WIDE R234, R4.reuse, 0x4, R224 ;  /* 0x0000000404ea7825 */ /* 0x040fe200078e02e0 */
[----:B-1----:R-:W4:Y:S04]  /*2f1a0*/  LDL.LU.64 R14, [R1+0x900] ;  /* 0x00090000010e7983 */ /* 0x002f280000300a00 */
[----:B------:R-:W4:Y:S04]  /*2f1b0*/  LDL.LU.64 R244, [R1+0x8f8] ;  /* 0x0008f80001f47983 */ /* 0x000f280000300a00 */
[----:B------:R3:W-:Y:S04]  /*2f1c0*/  STL.64 [R1+0x950], R12 ;  /* 0x0009500c01007387 */ /* 0x0007e80000100a00 */
[----:B------:R-:W4:Y:S04]  /*2f1d0*/  LDL.LU.64 R16, [R1+0x8f0] ;  /* 0x0008f00001107983 */ /* 0x000f280000300a00 */
[----:B------:R-:W4:Y:S04]  /*2f1e0*/  LDL.LU.64 R212, [R1+0x8e8] ;  /* 0x0008e80001d47983 */ /* 0x000f280000300a00 */
[----:B------:R-:W4:Y:S04]  /*2f1f0*/  LDL.LU.64 R18, [R1+0x8e0] ;  /* 0x0008e00001127983 */ /* 0x000f280000300a00 */
[----:B------:R-:W4:Y:S04]  /*2f200*/  LDL.LU.64 R224, [R1+0x8d8] ;  /* 0x0008d80001e07983 */ /* 0x000f280000300a00 */
[----:B------:R-:W4:Y:S01]  /*2f210*/  LDL.LU.64 R210, [R1+0x8d0] ;  /* 0x0008d00001d27983 */ /* 0x000f220000300a00 */
[----:B---3--:R-:W-:-:S03]  /*2f220*/  IMAD.WIDE R12, R4, 0x4, R8 ;  /* 0x00000004040c7825 */ /* 0x008fc600078e0208 */
[----:B------:R-:W-:Y:S04]  /*2f230*/  STL.64 [R1+0xd20], R234 ;  /* 0x000d20ea01007387 */ /* 0x000fe80000100a00 */
[----:B------:R-:W-:Y:S04]  /*2f240*/  STL.64 [R1+0x1830], R234 ;  /* 0x001830ea01007387 */ /* 0x000fe80000100a00 */
[----:B------:R-:W3:Y:S01]  /*2f250*/  LDL.LU.64 R8, [R1+0x8c8] ;  /* 0x0008c80001087983 */ /* 0x000ee20000300a00 */
[----:B------:R-:W-:-:S04]  /*2f260*/  IMAD.WIDE R60, R4, 0x4, R226 ;  /* 0x00000004043c7825 */ /* 0x000fc800078e02e2 */
[C---:B------:R-:W-:Y:S01]  /*2f270*/  IMAD.WIDE R26, R4.reuse, 0x4, R228 ;  /* 0x00000004041a7825 */ /* 0x040fe200078e02e4 */
[----:B------:R-:W-:Y:S03]  /*2f280*/  STL.64 [R1+0xda0], R60 ;  /* 0x000da03c01007387 */ /* 0x000fe60000100a00 */
[C---:B------:R-:W-:Y:S01]  /*2f290*/  IMAD.WIDE R24, R4.reuse, 0x4, R230 ;  /* 0x0000000404187825 */ /* 0x040fe200078e02e6 */
[----:B------:R1:W-:Y:S04]  /*2f2a0*/  STL.64 [R1+0x948], R12 ;  /* 0x0009480c01007387 */ /* 0x0003e80000100a00 */
[----:B------:R-:W-:Y:S04]  /*2f2b0*/  STL.64 [R1+0x1838], R60 ;  /* 0x0018383c01007387 */ /* 0x000fe80000100a00 */
[----:B------:R-:W-:Y:S01]  /*2f2c0*/  STL.64 [R1+0xa80], R26 ;  /* 0x000a801a01007387 */ /* 0x000fe20000100a00 */
[----:B-1----:R-:W-:-:S03]  /*2f2d0*/  IMAD.WIDE R12, R4, 0x4, R218 ;  /* 0x00000004040c7825 */ /* 0x002fc600078e02da */
[----:B------:R-:W3:Y:S04]  /*2f2e0*/  LDL.LU.64 R226, [R1+0x8c0] ;  /* 0x0008c00001e27983 */ /* 0x000ee80000300a00 */
[----:B------:R-:W-:Y:S04]  /*2f2f0*/  STL.64 [R1+0xb88], R24 ;  /* 0x000b881801007387 */ /* 0x000fe80000100a00 */
[----:B------:R-:W3:Y:S04]  /*2f300*/  LDL.LU.64 R228, [R1+0x8b8] ;  /* 0x0008b80001e47983 */ /* 0x000ee80000300a00 */
[----:B------:R4:W-:Y:S04]  /*2f310*/  STL.64 [R1+0xc50], R12 ;  /* 0x000c500c01007387 */ /* 0x0009e80000100a00 */
[----:B------:R-:W3:Y:S04]  /*2f320*/  LDL.LU.64 R230, [R1+0x8b0] ;  /* 0x0008b00001e67983 */ /* 0x000ee80000300a00 */
[----:B------:R-:W3:Y:S01]  /*2f330*/  LDL.LU.64 R218, [R1+0x8a8] ;  /* 0x0008a80001da7983 */ /* 0x000ee20000300a00 */
[----:B--2---:R-:W-:-:S04]  /*2f340*/  IMAD.WIDE R236, R4, 0x4, R22 ;  /* 0x0000000404ec7825 */ /* 0x004fc800078e0216 */
[C---:B------:R-:W-:Y:S02]  /*2f350*/  IMAD.WIDE R58, R4.reuse, 0x4, R216 ;  /* 0x00000004043a7825 */ /* 0x040fe400078e02d8 */
[----:B------:R-:W2:Y:S02]  /*2f360*/  LDL.LU.64 R216, [R1+0x8a0] ;  /* 0x0008a00001d87983 */ /* 0x000ea40000300a00 */
[----:B------:R-:W-:-:S04]  /*2f370*/  IMAD.WIDE R22, R4, 0x4, R214 ;  /* 0x0000000404167825 */ /* 0x000fc800078e02d6 */
[C---:B----4-:R-:W-:Y:S01]  /*2f380*/  IMAD.WIDE R12, R4.reuse, 0x4, R242 ;  /* 0x00000004040c7825 */ /* 0x050fe200078e02f2 */
[----:B------:R-:W-:Y:S04]  /*2f390*/  STL.64 [R1+0x258], R22 ;  /* 0x0002581601007387 */ /* 0x000fe80000100a00 */
[----:B------:R-:W4:Y:S04]  /*2f3a0*/  LDL.LU.64 R214, [R1+0x898] ;  /* 0x0008980001d67983 */ /* 0x000f280000300a00 */
[----:B------:R1:W-:Y:S04]  /*2f3b0*/  STL.64 [R1+0x260], R12 ;  /* 0x0002600c01007387 */ /* 0x0003e80000100a00 */
[----:B------:R-:W4:Y:S04]  /*2f3c0*/  LDL.LU.64 R242, [R1+0x890] ;  /* 0x0008900001f27983 */ /* 0x000f280000300a00 */
[----:B------:R-:W-:Y:S04]  /*2f3d0*/  STL.64 [R1+0xd00], R236 ;  /* 0x000d00ec01007387 */ /* 0x000fe80000100a00 */
[----:B------:R-:W-:Y:S01]  /*2f3e0*/  STL.64 [R1+0x1840], R236 ;  /* 0x001840ec01007387 */ /* 0x000fe20000100a00 */
[----:B-1----:R-:W-:-:S03]  /*2f3f0*/  IMAD.WIDE R12, R4, 0x4, R20 ;  /* 0x00000004040c7825 */ /* 0x002fc600078e0214 */
[----:B------:R-:W-:Y:S04]  /*2f400*/  STL.64 [R1+0xd88], R58 ;  /* 0x000d883a01007387 */ /* 0x000fe80000100a00 */
[----:B------:R-:W-:Y:S04]  /*2f410*/  STL.64 [R1+0x1848], R58 ;  /* 0x0018483a01007387 */ /* 0x000fe80000100a00 */
[----:B------:R1:W-:Y:S01]  /*2f420*/  STL.64 [R1+0x908], R12 ;  /* 0x0009080c01007387 */ /* 0x0003e20000100a00 */
[----:B------:R-:W-:-:S04]  /*2f430*/  IMAD.WIDE R20, R4, 0x4, R14 ;  /* 0x0000000404147825 */ /* 0x000fc800078e020e */
[C---:B------:R-:W-:Y:S01]  /*2f440*/  IMAD.WIDE R14, R4.reuse, 0x4, R244 ;  /* 0x00000004040e7825 */ /* 0x040fe200078e02f4 */
[----:B------:R-:W-:Y:S04]  /*2f450*/  STL.64 [R1+0xa38], R20 ;  /* 0x000a381401007387 */ /* 0x000fe80000100a00 */
[----:B------:R1:W-:Y:S02]  /*2f460*/  STL.64 [R1+0xb58], R14 ;  /* 0x000b580e01007387 */ /* 0x0003e40000100a00 */
[----:B-1----:R-:W-:-:S04]  /*2f470*/  IMAD.WIDE R12, R4, 0x4, R16 ;  /* 0x00000004040c7825 */ /* 0x002fc800078e0210 */
[C---:B------:R-:W-:Y:S02]  /*2f480*/  IMAD.WIDE R110, R4.reuse, 0x4, R212 ;  /* 0x00000004046e7825 */ /* 0x040fe400078e02d4 */
[----:B------:R-:W4:Y:S04]  /*2f490*/  LDL.LU.64 R212, [R1+0x888] ;  /* 0x0008880001d47983 */ /* 0x000f280000300a00 */
[----:B------:R1:W-:Y:S01]  /*2f4a0*/  STL.64 [R1+0xc20], R12 ;  /* 0x000c200c01007387 */ /* 0x0003e20000100a00 */
[----:B------:R-:W-:-:S03]  /*2f4b0*/  IMAD.WIDE R14, R4, 0x4, R224 ;  /* 0x00000004040e7825 */ /* 0x000fc600078e02e0 */
[----:B------:R-:W-:Y:S04]  /*2f4c0*/  STL.64 [R1+0xcd8], R110 ;  /* 0x000cd86e01007387 */ /* 0x000fe80000100a00 */
[----:B------:R-:W-:Y:S01]  /*2f4d0*/  STL.64 [R1+0x248], R14 ;  /* 0x0002480e01007387 */ /* 0x000fe20000100a00 */
[----:B-1----:R-:W-:-:S03]  /*2f4e0*/  IMAD.WIDE R12, R4, 0x4, R210 ;  /* 0x00000004040c7825 */ /* 0x002fc600078e02d2 */
[----:B------:R-:W-:Y:S04]  /*2f4f0*/  STL.64 [R1+0x1850], R110 ;  /* 0x0018506e01007387 */ /* 0x000fe80000100a00 */
[----:B------:R3:W-:Y:S04]  /*2f500*/  STL.64 [R1+0x250], R12 ;  /* 0x0002500c01007387 */ /* 0x0007e80000100a00 */
[----:B------:R-:W4:Y:S01]  /*2f510*/  LDL.LU.64 R210, [R1+0x880] ;  /* 0x0008800001d27983 */ /* 0x000f220000300a00 */
[----:B---3--:R-:W-:-:S03]  /*2f520*/  IMAD.WIDE R12, R4, 0x4, R8 ;  /* 0x00000004040c7825 */ /* 0x008fc600078e0208 */
[----:B------:R-:W3:Y:S01]  /*2f530*/  LDL.LU.64 R8, [R1+0x878] ;  /* 0x0008780001087983 */ /* 0x000ee20000300a00 */
[----:B------:R-:W-:-:S03]  /*2f540*/  IMAD.WIDE R56, R4, 0x4, R18 ;  /* 0x0000000404387825 */ /* 0x000fc600078e0212 */
[----:B------:R1:W-:Y:S01]  /*2f550*/  STL.64 [R1+0x8c8], R12 ;  /* 0x0008c80c01007387 */ /* 0x0003e20000100a00 */
[----:B------:R-:W-:-:S03]  /*2f560*/  IMAD.WIDE R16, R4, 0x4, R226 ;  /* 0x0000000404107825 */ /* 0x000fc600078e02e2 */
[----:B------:R-:W-:Y:S04]  /*2f570*/  STL.64 [R1+0xd70], R56 ;  /* 0x000d703801007387 */ /* 0x000fe80000100a00 */
[----:B------:R-:W-:Y:S01]  /*2f580*/  STL.64 [R1+0x1858], R56 ;  /* 0x0018583801007387 */ /* 0x000fe20000100a00 */
[----:B------:R-:W-:-:S03]  /*2f590*/  IMAD.WIDE R14, R4, 0x4, R228 ;  /* 0x00000004040e7825 */ /* 0x000fc600078e02e4 */
[----:B------:R-:W-:Y:S04]  /*2f5a0*/  STL.64 [R1+0x9e8], R16 ;  /* 0x0009e81001007387 */ /* 0x000fe80000100a00 */
[----:B------:R1:W-:Y:S02]  /*2f5b0*/  STL.64 [R1+0xb30], R14 ;  /* 0x000b300e01007387 */ /* 0x0003e40000100a00 */
[C---:B-1----:R-:W-:Y:S02]  /*2f5c0*/  IMAD.WIDE R12, R4.reuse, 0x4, R230 ;  /* 0x00000004040c7825 */ /* 0x042fe400078e02e6 */
[----:B------:R-:W3:Y:S04]  /*2f5d0*/  LDL.LU.64 R30, [R1+0x870] ;  /* 0x00087000011e7983 */ /* 0x000ee80000300a00 */
[----:B------:R1:W-:Y:S04]  /*2f5e0*/  STL.64 [R1+0xbf0], R12 ;  /* 0x000bf00c01007387 */ /* 0x0003e80000100a00 */
[----:B------:R-:W3:Y:S04]  /*2f5f0*/  LDL.LU.64 R28, [R1+0x868] ;  /* 0x00086800011c7983 */ /* 0x000ee80000300a00 */
[----:B------:R-:W3:Y:S04]  /*2f600*/  LDL.LU.64 R26, [R1+0x860] ;  /* 0x00086000011a7983 */ /* 0x000ee80000300a00 */
[----:B------:R-:W3:Y:S04]  /*2f610*/  LDL.LU.64 R24, [R1+0x858] ;  /* 0x0008580001187983 */ /* 0x000ee80000300a00 */
[----:B------:R-:W3:Y:S04]  /*2f620*/  LDL.LU.64 R22, [R1+0x850] ;  /* 0x0008500001167983 */ /* 0x000ee80000300a00 */
[----:B------:R-:W3:Y:S01]  /*2f630*/  LDL.LU.64 R20, [R1+0x848] ;  /* 0x0008480001147983 */ /* 0x000ee20000300a00 */
[----:B------:R-:W-:-:S03]  /*2f640*/  IMAD.WIDE R108, R4, 0x4, R218 ;  /* 0x00000004046c7825 */ /* 0x000fc600078e02da */
[----:B------:R-:W3:Y:S04]  /*2f650*/  LDL.LU.64 R14, [R1+0x840] ;  /* 0x00084000010e7983 */ /* 0x000ee80000300a00 */
[----:B------:R-:W3:Y:S04]  /*2f660*/  LDL.LU.64 R230, [R1+0x838] ;  /* 0x0008380001e67983 */ /* 0x000ee80000300a00 */
[----:B------:R-:W3:Y:S01]  /*2f670*/  LDL.LU.64 R218, [R1+0x830] ;  /* 0x0008300001da7983 */ /* 0x000ee20000300a00 */
[----:B--2---:R-:W-:-:S03]  /*2f680*/  IMAD.WIDE R54, R4, 0x4, R216 ;  /* 0x0000000404367825 */ /* 0x004fc600078e02d8 */
[----:B------:R-:W2:Y:S04]  /*2f690*/  LDL.LU.64 R216, [R1+0x828] ;  /* 0x0008280001d87983 */ /* 0x000ea80000300a00 */
[----:B------:R-:W-:Y:S04]  /*2f6a0*/  STL.64 [R1+0xcb8], R108 ;  /* 0x000cb86c01007387 */ /* 0x000fe80000100a00 */
[----:B------:R-:W-:Y:S01]  /*2f6b0*/  STL.64 [R1+0x1860], R108 ;  /* 0x0018606c01007387 */ /* 0x000fe20000100a00 */
[----:B----4-:R-:W-:-:S05]  /*2f6c0*/  IMAD.WIDE R244, R4, 0x4, R214 ;  /* 0x0000000404f47825 */ /* 0x010fca00078e02d6 */
[----:B------:R-:W-:Y:S01]  /*2f6d0*/  STL.64 [R1+0x1f8], R244 ;  /* 0x0001f8f401007387 */ /* 0x000fe20000100a00 */
[----:B------:R-:W-:-:S03]  /*2f6e0*/  IMAD.WIDE R242, R4, 0x4, R242 ;  /* 0x0000000404f27825 */ /* 0x000fc600078e02f2 */
[----:B------:R-:W4:Y:S04]  /*2f6f0*/  LDL.LU.64 R16, [R1+0x820] ;  /* 0x0008200001107983 */ /* 0x000f280000300a00 */
[----:B------:R-:W4:Y:S01]  /*2f700*/  LDL.LU.64 R214, [R1+0x818] ;  /* 0x0008180001d67983 */ /* 0x000f220000300a00 */
[----:B-1----:R-:W-:-:S05]  /*2f710*/  IMAD.WIDE R12, R4, 0x4, R212 ;  /* 0x00000004040c7825 */ /* 0x002fca00078e02d4 */
[----:B------:R1:W-:Y:S04]  /*2f720*/  STL.64 [R1+0x888], R12 ;  /* 0x0008880c01007387 */ /* 0x0003e80000100a00 */
[----:B------:R-:W4:Y:S04]  /*2f730*/  LDL.LU.64 R18, [R1+0x810] ;  /* 0x0008100001127983 */ /* 0x000f280000300a00 */
[----:B------:R-:W4:Y:S04]  /*2f740*/  LDL.LU.64 R224, [R1+0x808] ;  /* 0x0008080001e07983 */ /* 0x000f280000300a00 */
[----:B------:R-:W-:Y:S04]  /*2f750*/  STL.64 [R1+0x218], R242 ;  /* 0x000218f201007387 */ /* 0x000fe80000100a00 */
[----:B------:R-:W-:Y:S01]  /*2f760*/  STL.64 [R1+0xd50], R54 ;  /* 0x000d503601007387 */ /* 0x000fe20000100a00 */
[----:B-1----:R-:W-:-:S03]  /*2f770*/  IMAD.WIDE R12, R4, 0x4, R210 ;  /* 0x00000004040c7825 */ /* 0x002fc600078e02d2 */
[----:B------:R-:W-:Y:S04]  /*2f780*/  STL.64 [R1+0x1868], R54 ;  /* 0x0018683601007387 */ /* 0x000fe80000100a00 */
[----:B------:R-:W4:Y:S04]  /*2f790*/  LDL.LU.64 R226, [R1+0x800] ;  /* 0x0008000001e27983 */ /* 0x000f280000300a00 */
[----:B------:R-:W-:Y:S01]  /*2f7a0*/  STL.64 [R1+0x9a8], R12 ;  /* 0x0009a80c01007387 */ /* 0x000fe20000100a00 */
[----:B---3--:R-:W-:-:S03]  /*2f7b0*/  IMAD.WIDE R8, R4, 0x4, R8 ;  /* 0x0000000404087825 */ /* 0x008fc600078e0208 */
[----:B------:R-:W3:Y:S04]  /*2f7c0*/  LDL.LU.64 R228, [R1+0x7f8] ;  /* 0x0007f80001e47983 */ /* 0x000ee80000300a00 */
[----:B------:R1:W-:Y:S04]  /*2f7d0*/  STL.64 [R1+0xb08], R8 ;  /* 0x000b080801007387 */ /* 0x0003e80000100a00 */
[----:B------:R-:W3:Y:S04]  /*2f7e0*/  LDL.LU.64 R212, [R1+0x7f0] ;  /* 0x0007f00001d47983 */ /* 0x000ee80000300a00 */
[----:B------:R-:W3:Y:S04]  /*2f7f0*/  LDL.LU.64 R210, [R1+0x7e8] ;  /* 0x0007e80001d27983 */ /* 0x000ee80000300a00 */
[----:B-1----:R-:W3:Y:S01]  /*2f800*/  LDL.LU.64 R8, [R1+0x7e0] ;  /* 0x0007e00001087983 */ /* 0x002ee20000300a00 */
[----:B------:R-:W-:-:S05]  /*2f810*/  IMAD.WIDE R12, R4, 0x4, R30 ;  /* 0x00000004040c7825 */ /* 0x000fca00078e021e */
[----:B------:R1:W-:Y:S01]  /*2f820*/  STL.64 [R1+0xbc8], R12 ;  /* 0x000bc80c01007387 */ /* 0x0003e20000100a00 */
[----:B------:R-:W-:-:S04]  /*2f830*/  IMAD.WIDE R106, R4, 0x4, R28 ;  /* 0x00000004046a7825 */ /* 0x000fc800078e021c */
[C---:B------:R-:W-:Y:S01]  /*2f840*/  IMAD.WIDE R52, R4.reuse, 0x4, R26 ;  /* 0x0000000404347825 */ /* 0x040fe200078e021a */
[----:B------:R-:W-:Y:S04]  /*2f850*/  STL.64 [R1+0xc90], R106 ;  /* 0x000c906a01007387 */ /* 0x000fe80000100a00 */
[----:B------:R-:W-:Y:S04]  /*2f860*/  STL.64 [R1+0x1870], R106 ;  /* 0x0018706a01007387 */ /* 0x000fe80000100a00 */
[----:B------:R-:W-:Y:S01]  /*2f870*/  STL.64 [R1+0xd38], R52 ;  /* 0x000d383401007387 */ /* 0x000fe20000100a00 */
[----:B-1----:R-:W-:-:S03]  /*2f880*/  IMAD.WIDE R12, R4, 0x4, R20 ;  /* 0x00000004040c7825 */ /* 0x002fc600078e0214 */
[----:B------:R-:W-:Y:S01]  /*2f890*/  STL.64 [R1+0x1878], R52 ;  /* 0x0018783401007387 */ /* 0x000fe20000100a00 */
[----:B------:R-:W-:-:S03]  /*2f8a0*/  IMAD.WIDE R20, R4, 0x4, R14 ;  /* 0x0000000404147825 */ /* 0x000fc600078e020e */
[----:B------:R1:W-:Y:S01]  /*2f8b0*/  STL.64 [R1+0x208], R12 ;  /* 0x0002080c01007387 */ /* 0x0003e20000100a00 */
[----:B------:R-:W-:-:S03]  /*2f8c0*/  IMAD.WIDE R14, R4, 0x4, R230 ;  /* 0x00000004040e7825 */ /* 0x000fc600078e02e6 */
[----:B------:R-:W-:Y:S04]  /*2f8d0*/  STL.64 [R1+0x960], R20 ;  /* 0x0009601401007387 */ /* 0x000fe80000100a00 */
[----:B------:R-:W-:Y:S01]  /*2f8e0*/  STL.64 [R1+0xa90], R14 ;  /* 0x000a900e01007387 */ /* 0x000fe20000100a00 */
[----:B-1----:R-:W-:-:S03]  /*2f8f0*/  IMAD.WIDE R12, R4, 0x4, R218 ;  /* 0x00000004040c7825 */ /* 0x002fc600078e02da */
[----:B------:R-:W3:Y:S04]  /*2f900*/  LDL.LU.64 R230, [R1+0x7c0] ;  /* 0x0007c00001e67983 */ /* 0x000ee80000300a00 */
[----:B------:R1:W-:Y:S04]  /*2f910*/  STL.64 [R1+0xb98], R12 ;  /* 0x000b980c01007387 */ /* 0x0003e80000100a00 */
[----:B------:R-:W3:Y:S01]  /*2f920*/  LDL.LU.64 R218, [R1+0x7b8] ;  /* 0x0007b80001da7983 */ /* 0x000ee20000300a00 */
[----:B------:R-:W-:Y:S01]  /*2f930*/  ISETP.GE.U32.AND P1, PT, R112, 0x7ffffd80, PT ;  /* 0x7ffffd807000780c */ /* 0x000fe20003f26070 */
[----:B------:R-:W-:-:S02]  /*2f940*/  VIADD R112, R116, 0xfffffdfc ;  /* 0xfffffdfc74707836 */ /* 0x000fc40000000000 */
[C---:B--2---:R-:W-:Y:S02]  /*2f950*/  IMAD.WIDE R104, R4.reuse, 0x4, R216 ;  /* 0x0000000404687825 */ /* 0x044fe400078e02d8 */
[----:B------:R-:W2:Y:S02]  /*2f960*/  LDL.LU.64 R216, [R1+0x7b0] ;  /* 0x0007b00001d87983 */ /* 0x000ea40000300a00 */
[----:B----4-:R-:W-:-:S04]  /*2f970*/  IMAD.WIDE R50, R4, 0x4, R16 ;  /* 0x0000000404327825 */ /* 0x010fc800078e0210 */
[C---:B------:R-:W-:Y:S02]  /*2f980*/  IMAD.WIDE R116, R4.reuse, 0x4, R214 ;  /* 0x0000000404747825 */ /* 0x040fe400078e02d6 */
[----:B------:R-:W4:Y:S04]  /*2f990*/  LDL.LU.64 R214, [R1+0x7a0] ;  /* 0x0007a00001d67983 */ /* 0x000f280000300a00 */
[----:B------:R-:W-:Y:S04]  /*2f9a0*/  STL.64 [R1+0xc60], R104 ;  /* 0x000c606801007387 */ /* 0x000fe80000100a00 */
[----:B------:R-:W-:Y:S04]  /*2f9b0*/  STL.64 [R1+0x1880], R104 ;  /* 0x0018806801007387 */ /* 0x000fe80000100a00 */
[----:B------:R-:W-:Y:S04]  /*2f9c0*/  STL.64 [R1+0xd10], R50 ;  /* 0x000d103201007387 */ /* 0x000fe80000100a00 */
[----:B------:R-:W-:Y:S01]  /*2f9d0*/  STL.64 [R1+0x1888], R50 ;  /* 0x0018883201007387 */ /* 0x000fe20000100a00 */
[----:B-1----:R-:W-:-:S05]  /*2f9e0*/  IMAD.WIDE R12, R4, 0x4, R224 ;  /* 0x00000004040c7825 */ /* 0x002fca00078e02e0 */
[----:B------:R3:W-:Y:S01]  /*2f9f0*/  STL.64 [R1+0x1e8], R12 ;  /* 0x0001e80c01007387 */ /* 0x0007e20000100a00 */
[----:B------:R-:W-:-:S04]  /*2fa00*/  IMAD.WIDE R14, R4, 0x4, R226 ;  /* 0x00000004040e7825 */ /* 0x000fc800078e02e2 */
[C---:B---3--:R-:W-:Y:S01]  /*2fa10*/  IMAD.WIDE R12, R4.reuse, 0x4, R228 ;  /* 0x00000004040c7825 */ /* 0x048fe200078e02e4 */
[----:B------:R1:W-:Y:S04]  /*2fa20*/  STL.64 [R1+0x910], R14 ;  /* 0x0009100e01007387 */ /* 0x0003e80000100a00 */
[----:B------:R3:W-:Y:S04]  /*2fa30*/  STL.64 [R1+0xa48], R12 ;  /* 0x000a480c01007387 */ /* 0x0007e80000100a00 */
[----:B------:R-:W4:Y:S01]  /*2fa40*/  LDL.LU.64 R226, [R1+0x780] ;  /* 0x0007800001e27983 */ /* 0x000f220000300a00 */
[----:B------:R-:W-:-:S03]  /*2fa50*/  IMAD.WIDE R50, R4, 0x4, R212 ;  /* 0x0000000404327825 */ /* 0x000fc600078e02d4 */
[----:B------:R-:W4:Y:S04]  /*2fa60*/  LDL.LU.64 R228, [R1+0x778] ;  /* 0x0007780001e47983 */ /* 0x000f280000300a00 */
[----:B------:R-:W4:Y:S01]  /*2fa70*/  LDL.LU.64 R212, [R1+0x770] ;  /* 0x0007700001d47983 */ /* 0x000f220000300a00 */
[----:B------:R-:W-:-:S03]  /*2fa80*/  IMAD.WIDE R102, R4, 0x4, R210 ;  /* 0x0000000404667825 */ /* 0x000fc600078e02d2 */
[----:B------:R-:W4:Y:S01]  /*2fa90*/  LDL.LU.64 R210, [R1+0x768] ;  /* 0x0007680001d27983 */ /* 0x000f220000300a00 */
[----:B------:R-:W-:-:S03]  /*2faa0*/  IMAD.WIDE R48, R4, 0x4, R8 ;  /* 0x0000000404307825 */ /* 0x000fc600078e0208 */
[----:B------:R-:W4:Y:S01]  /*2fab0*/  LDL.LU.64 R8, [R1+0x760] ;  /* 0x0007600001087983 */ /* 0x000f220000300a00 */
[----:B------:R-:W-:Y:S01]  /*2fac0*/  ISETP.NE.U32.AND P2, PT, R5, RZ, PT ;  /* 0x000000ff0500720c */ /* 0x000fe20003f45070 */
[----:B------:R-:W-:Y:S02]  /*2fad0*/  VIADD R5, R115, 0xfffffdfe ;  /* 0xfffffdfe73057836 */ /* 0x000fe40000000000 */
[----:B------:R-:W-:Y:S03]  /*2fae0*/  STL.64 [R1+0xb68], R50 ;  /* 0x000b683201007387 */ /* 0x000fe60000100a00 */
[----:B------:R-:W-:Y:S01]  /*2faf0*/  ISETP.GE.U32.AND P0, PT, R5, 0x7ffffd7f, PT ;  /* 0x7ffffd7f0500780c */ /* 0x000fe20003f06070 */
[----:B------:R-:W-:Y:S01]  /*2fb00*/  VIADD R5, R118, 0xfffffdfd ;  /* 0xfffffdfd76057836 */ /* 0x000fe20000000000 */
[----:B------:R-:W-:Y:S04]  /*2fb10*/  STL.64 [R1+0x1890], R50 ;  /* 0x0018903201007387 */ /* 0x000fe80000100a00 */
[----:B------:R-:W-:Y:S01]  /*2fb20*/  STL.64 [R1+0xc30], R102 ;  /* 0x000c306601007387 */ /* 0x000fe20000100a00 */
[----:B------:R-:W-:-:S03]  /*2fb30*/  ISETP.GE.U32.AND P3, PT, R5, 0x7ffffd7e, PT ;  /* 0x7ffffd7e0500780c */ /* 0x000fc60003f66070 */
[----:B------:R4:W-:Y:S01]  /*2fb40*/  STL.64 [R1+0x1898], R102 ;  /* 0x0018986601007387 */ /* 0x0009e20000100a00 */
[----:B------:R-:W-:-:S03]  /*2fb50*/  IADD3 R5, R119, -0x221, RZ ;  /* 0xfffffddf77057810 */ /* 0x000fc60007ffe0ff */
[----:B------:R-:W-:Y:S01]  /*2fb60*/  STL.64 [R1+0xcf0], R48 ;  /* 0x000cf03001007387 */ /* 0x000fe20000100a00 */
[----:B------:R-:W-:-:S03]  /*2fb70*/  IMAD.WIDE R118, R4, 0x4, R18 ;  /* 0x0000000404767825 */ /* 0x000fc600078e0212 */
[----:B------:R-:W-:Y:S01]  /*2fb80*/  STL.64 [R1+0x18a0], R48 ;  /* 0x0018a03001007387 */ /* 0x000fe20000100a00 */
[----:B-1----:R-:W-:-:S04]  /*2fb90*/  IMAD.WIDE R14, R4, 0x4, R230 ;  /* 0x00000004040e7825 */ /* 0x002fc800078e02e6 */
[C---:B---3--:R-:W-:Y:S01]  /*2fba0*/  IMAD.WIDE R12, R4.reuse, 0x4, R218 ;  /* 0x00000004040c7825 */ /* 0x048fe200078e02da */
[----:B------:R-:W-:Y:S04]  /*2fbb0*/  STL.64 [R1+0x8d8], R14 ;  /* 0x0008d80e01007387 */ /* 0x000fe80000100a00 */
[----:B------:R-:W-:Y:S04]  /*2fbc0*/  STL.64 [R1+0xa08], R12 ;  /* 0x000a080c01007387 */ /* 0x000fe80000100a00 */
[----:B------:R1:W-:Y:S04]  /*2fbd0*/  STL.64 [R1+0x18a8], R6 ;  /* 0x0018a80601007387 */ /* 0x0003e80000100a00 */
[----:B------:R-:W3:Y:S04]  /*2fbe0*/  LDL.LU.64 R18, [R1+0x740] ;  /* 0x0007400001127983 */ /* 0x000ee80000300a00 */
[----:B------:R-:W3:Y:S04]  /*2fbf0*/  LDL.LU.64 R230, [R1+0x738] ;  /* 0x0007380001e67983 */ /* 0x000ee80000300a00 */
[----:B------:R-:W3:Y:S01]  /*2fc00*/  LDL.LU.64 R218, [R1+0x730] ;  /* 0x0007300001da7983 */ /* 0x000ee20000300a00 */
[----:B--2---:R-:W-:-:S03]  /*2fc10*/  IMAD.WIDE R104, R4, 0x4, R216 ;  /* 0x0000000404687825 */ /* 0x004fc600078e02d8 */
[----:B------:R-:W2:Y:S04]  /*2fc20*/  LDL.LU.64 R216, [R1+0x728] ;  /* 0x0007280001d87983 */ /* 0x000ea80000300a00 */
[----:B------:R-:W-:Y:S04]  /*2fc30*/  STL.64 [R1+0xb40], R104 ;  /* 0x000b406801007387 */ /* 0x000fe80000100a00 */
[----:B------:R-:W-:Y:S01]  /*2fc40*/  STL.64 [R1+0x18b0], R104 ;  /* 0x0018b06801007387 */ /* 0x000fe20000100a00 */
[----:B----4-:R-:W-:-:S03]  /*2fc50*/  IMAD.WIDE R16, R4, 0x4, R214 ;  /* 0x0000000404107825 */ /* 0x010fc600078e02d6 */
[----:B------:R-:W4:Y:S04]  /*2fc60*/  LDL.LU.64 R214, [R1+0x720] ;  /* 0x0007200001d67983 */ /* 0x000f280000300a00 */
[----:B------:R-:W-:Y:S04]  /*2fc70*/  STL.64 [R1+0xcc8], R16 ;  /* 0x000cc81001007387 */ /* 0x000fe80000100a00 */
[----:B------:R-:W-:Y:S01]  /*2fc80*/  STL.64 [R1+0x18b8], R16 ;  /* 0x0018b81001007387 */ /* 0x000fe20000100a00 */
[----:B------:R-:W-:-:S04]  /*2fc90*/  IMAD.WIDE R102, R4, 0x4, R226 ;  /* 0x0000000404667825 */ /* 0x000fc800078e02e2 */
[----:B-1----:R-:W-:-:S04]  /*2fca0*/  IMAD.WIDE R6, R4, 0x4, R228 ;  /* 0x0000000404067825 */ /* 0x002fc800078e02e4 */
[C---:B------:R-:W-:Y:S01]  /*2fcb0*/  IMAD.WIDE R52, R4.reuse, 0x4, R212 ;  /* 0x0000000404347825 */ /* 0x040fe200078e02d4 */
[----:B------:R-:W-:Y:S04]  /*2fcc0*/  STL.64 [R1+0x9b8], R6 ;  /* 0x0009b80601007387 */ /* 0x000fe80000100a00 */
[----:B------:R-:W-:Y:S04]  /*2fcd0*/  STL.64 [R1+0x898], R102 ;  /* 0x0008986601007387 */ /* 0x000fe80000100a00 */
[----:B------:R-:W-:Y:S04]  /*2fce0*/  STL.64 [R1+0x19c0], R102 ;  /* 0x0019c06601007387 */ /* 0x000fe80000100a00 */
[----:B------:R-:W-:Y:S04]  /*2fcf0*/  STL.64 [R1+0xb18], R52 ;  /* 0x000b183401007387 */ /* 0x000fe80000100a00 */
[----:B------:R-:W-:Y:S04]  /*2fd00*/  STL.64 [R1+0x18c0], R52 ;  /* 0x0018c03401007387 */ /* 0x000fe80000100a00 */
[----:B------:R-:W4:Y:S04]  /*2fd10*/  LDL.LU.64 R224, [R1+0x700] ;  /* 0x0007000001e07983 */ /* 0x000f280000300a00 */
[----:B------:R-:W4:Y:S04]  /*2fd20*/  LDL.LU.64 R226, [R1+0x6f8] ;  /* 0x0006f80001e27983 */ /* 0x000f280000300a00 */
[----:B------:R-:W4:Y:S01]  /*2fd30*/  LDL.LU.64 R212, [R1+0x6f0] ;  /* 0x0006f00001d47983 */ /* 0x000f220000300a00 */
[----:B------:R-:W-:-:S03]  /*2fd40*/  IMAD.WIDE R100, R4, 0x4, R210 ;  /* 0x0000000404647825 */ /* 0x000fc600078e02d2 */
[----:B------:R-:W4:Y:S01]  /*2fd50*/  LDL.LU.64 R210, [R1+0x6e8] ;  /* 0x0006e80001d27983 */ /* 0x000f220000300a00 */
[----:B------:R-:W-:-:S03]  /*2fd60*/  IMAD.WIDE R228, R4, 0x4, R8 ;  /* 0x0000000404e47825 */ /* 0x000fc600078e0208 */
[----:B------:R-:W4:Y:S04]  /*2fd70*/  LDL.LU.64 R8, [R1+0x6e0] ;  /* 0x0006e00001087983 */ /* 0x000f280000300a00 */
[----:B------:R-:W-:Y:S04]  /*2fd80*/  STL.64 [R1+0xbd8], R100 ;  /* 0x000bd86401007387 */ /* 0x000fe80000100a00 */
[----:B------:R3:W-:Y:S04]  /*2fd90*/  STL.64 [R1+0x18c8], R100 ;  /* 0x0018c86401007387 */ /* 0x0007e80000100a00 */
[----:B------:R-:W-:Y:S04]  /*2fda0*/  STL.64 [R1+0xca0], R228 ;  /* 0x000ca0e401007387 */ /* 0x000fe80000100a00 */
[----:B------:R-:W-:Y:S01]  /*2fdb0*/  STL.64 [R1+0x18d0], R228 ;  /* 0x0018d0e401007387 */ /* 0x000fe20000100a00 */
[----:B---3--:R-:W-:-:S04]  /*2fdc0*/  IMAD.WIDE R100, R4, 0x4, R18 ;  /* 0x0000000404647825 */ /* 0x008fc800078e0212 */
[----:B------:R-:W-:-:S04]  /*2fdd0*/  IMAD.WIDE R6, R4, 0x4, R230 ;  /* 0x0000000404067825 */ /* 0x000fc800078e02e6 */
[C---:B------:R-:W-:Y:S01]  /*2fde0*/  IMAD.WIDE R106, R4.reuse, 0x4, R218 ;  /* 0x00000004046a7825 */ /* 0x040fe200078e02da */
[----:B------:R1:W-:Y:S04]  /*2fdf0*/  STL.64 [R1+0x978], R6 ;  /* 0x0009780601007387 */ /* 0x0003e80000100a00 */
[----:B------:R-:W-:Y:S04]  /*2fe00*/  STL.64 [R1+0x868], R100 ;  /* 0x0008686401007387 */ /* 0x000fe80000100a00 */
[----:B------:R-:W-:Y:S04]  /*2fe10*/  STL.64 [R1+0x19c8], R100 ;  /* 0x0019c86401007387 */ /* 0x000fe80000100a00 */
[----:B------:R-:W-:Y:S04]  /*2fe20*/  STL.64 [R1+0xaf0], R106 ;  /* 0x000af06a01007387 */ /* 0x000fe80000100a00 */
[----:B------:R-:W-:Y:S04]  /*2fe30*/  STL.64 [R1+0x18d8], R106 ;  /* 0x0018d86a01007387 */ /* 0x000fe80000100a00 */
[----:B------:R-:W3:Y:S04]  /*2fe40*/  LDL.LU.64 R18, [R1+0x6c0] ;  /* 0x0006c00001127983 */ /* 0x000ee80000300a00 */
[----:B------:R-:W3:Y:S04]  /*2fe50*/  LDL.LU.64 R230, [R1+0x6b8] ;  /* 0x0006b80001e67983 */ /* 0x000ee80000300a00 */
[----:B------:R-:W3:Y:S01]  /*2fe60*/  LDL.LU.64 R218, [R1+0x6b0] ;  /* 0x0006b00001da7983 */ /* 0x000ee20000300a00 */
[----:B--2---:R-:W-:-:S03]  /*2fe70*/  IMAD.WIDE R98, R4, 0x4, R216 ;  /* 0x0000000404627825 */ /* 0x004fc600078e02d8 */
[----:B------:R-:W2:Y:S01]  /*2fe80*/  LDL.LU.64 R216, [R1+0x6a8] ;  /* 0x0006a80001d87983 */ /* 0x000ea20000300a00 */
[----:B----4-:R-:W-:-:S03]  /*2fe90*/  IMAD.WIDE R46, R4, 0x4, R214 ;  /* 0x00000004042e7825 */ /* 0x010fc600078e02d6 */
[----:B------:R-:W4:Y:S04]  /*2fea0*/  LDL.LU.64 R214, [R1+0x6a0] ;  /* 0x0006a00001d67983 */ /* 0x000f280000300a00 */
[----:B------:R-:W-:Y:S04]  /*2feb0*/  STL.64 [R1+0xbb0], R98 ;  /* 0x000bb06201007387 */ /* 0x000fe80000100a00 */
[----:B------:R-:W-:Y:S04]  /*2fec0*/  STL.64 [R1+0x18e0], R98 ;  /* 0x0018e06201007387 */ /* 0x000fe80000100a00 */
[----:B------:R-:W-:Y:S04]  /*2fed0*/  STL.64 [R1+0xc78], R46 ;  /* 0x000c782e01007387 */ /* 0x000fe80000100a00 */
[----:B------:R-:W-:Y:S01]  /*2fee0*/  STL.64 [R1+0x18e8], R46 ;  /* 0x0018e82e01007387 */ /* 0x000fe20000100a00 */
[----:B------:R-:W-:-:S04]  /*2fef0*/  IMAD.WIDE R52, R4, 0x4, R224 ;  /* 0x0000000404347825 */ /* 0x000fc800078e02e0 */
[----:B-1----:R-:W-:-:S04]  /*2ff00*/  IMAD.WIDE R6, R4, 0x4, R226 ;  /* 0x0000000404067825 */ /* 0x002fc800078e02e2 */
[C---:B------:R-:W-:Y:S01]  /*2ff10*/  IMAD.WIDE R54, R4.reuse, 0x4, R212 ;  /* 0x0000000404367825 */ /* 0x040fe200078e02d4 */
[----:B------:R1:W-:Y:S04]  /*2ff20*/  STL.64 [R1+0x928], R6 ;  /* 0x0009280601007387 */ /* 0x0003e80000100a00 */
        /* <DEDUP_REMOVED lines=12> */
[----:B------:R-:W-:Y:S04]  /*2fff0*/  STL.64 [R1+0x18f8], R96 ;  /* 0x0018f86001007387 */ /* 0x000fe80000100a00 */
[----:B------:R-:W-:Y:S04]  /*30000*/  STL.64 [R1+0xc48], R44 ;  /* 0x000c482c01007387 */ /* 0x000fe80000100a00 */
[----:B------:R-:W-:Y:S01]  /*30010*/  STL.64 [R1+0x1900], R44 ;  /* 0x0019002c01007387 */ /* 0x000fe20000100a00 */
[----:B---3--:R-:W-:-:S04]  /*30020*/  IMAD.WIDE R50, R4, 0x4, R18 ;  /* 0x0000000404327825 */ /* 0x008fc800078e0212 */
[----:B-1----:R-:W-:-:S04]  /*30030*/  IMAD.WIDE R6, R4, 0x4, R230 ;  /* 0x0000000404067825 */ /* 0x002fc800078e02e6 */
        /* <DEDUP_REMOVED lines=22> */
[----:B------:R-:W-:Y:S01]  /*301a0*/  STL.64 [R1+0x19e0], R48 ;  /* 0x0019e03001007387 */ /* 0x000fe20000100a00 */
[----:B------:R-:W-:-:S03]  /*301b0*/  IMAD.WIDE R240, R4, 0x4, R210 ;  /* 0x0000000404f07825 */ /* 0x000fc600078e02d2 */
[----:B------:R-:W-:Y:S04]  /*301c0*/  STL.64 [R1+0x9e0], R56 ;  /* 0x0009e03801007387 */ /* 0x000fe80000100a00 */
[----:B------:R-:W-:Y:S04]  /*301d0*/  STL.64 [R1+0x1920], R56 ;  /* 0x0019203801007387 */ /* 0x000fe80000100a00 */
[----:B------:R-:W4:Y:S04]  /*301e0*/  LDL.LU.64 R224, [R1+0x600] ;  /* 0x0006000001e07983 */ /* 0x000f280000300a00 */
[----:B------:R-:W4:Y:S01]  /*301f0*/  LDL.LU.64 R226, [R1+0x5f8] ;  /* 0x0005f80001e27983 */ /* 0x000f220000300a00 */
[----:B------:R-:W-:-:S03]  /*30200*/  IMAD.WIDE R40, R4, 0x4, R8 ;  /* 0x0000000404287825 */ /* 0x000fc600078e0208 */
[----:B------:R-:W4:Y:S04]  /*30210*/  LDL.LU.64 R212, [R1+0x5f0] ;  /* 0x0005f00001d47983 */ /* 0x000f280000300a00 */
[----:B------:R-:W4:Y:S04]  /*30220*/  LDL.LU.64 R210, [R1+0x5e8] ;  /* 0x0005e80001d27983 */ /* 0x000f280000300a00 */
[----:B------:R-:W-:Y:S04]  /*30230*/  STL.64 [R1+0xb28], R240 ;  /* 0x000b28f001007387 */ /* 0x000fe80000100a00 */
[----:B------:R-:W-:Y:S04]  /*30240*/  STL.64 [R1+0x1928], R240 ;  /* 0x001928f001007387 */ /* 0x000fe80000100a00 */
[----:B------:R-:W4:Y:S04]  /*30250*/  LDL.LU.64 R8, [R1+0x5e0] ;  /* 0x0005e00001087983 */ /* 0x000f280000300a00 */
        /* <DEDUP_REMOVED lines=10> */
[----:B------:R-:W3:Y:S01]  /*30300*/  LDL.LU.64 R20, [R1+0x5c8] ;  /* 0x0005c80001147983 */ /* 0x000ee20000300a00 */
[----:B--2---:R-:W-:-:S05]  /*30310*/  IMAD.WIDE R248, R4, 0x4, R216 ;  /* 0x0000000404f87825 */ /* 0x004fca00078e02d8 */
[----:B------:R-:W-:Y:S04]  /*30320*/  STL.64 [R1+0xb00], R248 ;  /* 0x000b00f801007387 */ /* 0x000fe80000100a00 */
[----:B------:R-:W-:Y:S04]  /*30330*/  STL.64 [R1+0x1940], R248 ;  /* 0x001940f801007387 */ /* 0x000fe80000100a00 */
[----:B------:R-:W2:Y:S04]  /*30340*/  LDL.LU.64 R14, [R1+0x5c0] ;  /* 0x0005c000010e7983 */ /* 0x000ea80000300a00 */
[----:B------:R-:W2:Y:S04]  /*30350*/  LDL.LU.64 R230, [R1+0x5b8] ;  /* 0x0005b80001e67983 */ /* 0x000ea80000300a00 */
[----:B------:R-:W2:Y:S04]  /*30360*/  LDL.LU.64 R218, [R1+0x5b0] ;  /* 0x0005b00001da7983 */ /* 0x000ea80000300a00 */
[----:B------:R-:W2:Y:S01]  /*30370*/  LDL.LU.64 R216, [R1+0x5a8] ;  /* 0x0005a80001d87983 */ /* 0x000ea20000300a00 */
[----:B----4-:R-:W-:-:S03]  /*30380*/  IMAD.WIDE R38, R4, 0x4, R214 ;  /* 0x0000000404267825 */ /* 0x010fc600078e02d6 */
[----:B------:R-:W4:Y:S04]  /*30390*/  LDL.LU.64 R214, [R1+0x5a0] ;  /* 0x0005a00001d67983 */ /* 0x000f280000300a00 */
[----:B------:R-:W-:Y:S04]  /*303a0*/  STL.64 [R1+0xbc0], R38 ;  /* 0x000bc02601007387 */ /* 0x000fe80000100a00 */
[----:B------:R1:W-:Y:S02]  /*303b0*/  STL.64 [R1+0x1948], R38 ;  /* 0x0019482601007387 */ /* 0x0003e40000100a00 */
[----:B-1----:R-:W-:-:S04]  /*303c0*/  IMAD.WIDE R6, R4, 0x4, R224 ;  /* 0x0000000404067825 */ /* 0x002fc800078e02e0 */
[C---:B------:R-:W-:Y:S01]  /*303d0*/  IMAD.WIDE R38, R4.reuse, 0x4, R226 ;  /* 0x0000000404267825 */ /* 0x040fe200078e02e2 */
[----:B------:R-:W-:Y:S04]  /*303e0*/  STL.64 [R1+0x600], R6 ;  /* 0x0006000601007387 */ /* 0x000fe80000100a00 */
[----:B------:R3:W-:Y:S04]  /*303f0*/  STL.64 [R1+0x19f0], R6 ;  /* 0x0019f00601007387 */ /* 0x0007e80000100a00 */
[----:B------:R-:W-:Y:S04]  /*30400*/  STL.64 [R1+0x7e0], R38 ;  /* 0x0007e02601007387 */ /* 0x000fe80000100a00 */
[----:B------:R-:W-:Y:S01]  /*30410*/  STL.64 [R1+0x1950], R38 ;  /* 0x0019502601007387 */ /* 0x000fe20000100a00 */
[----:B------:R-:W-:-:S03]  /*30420*/  IMAD.WIDE R36, R4, 0x4, R8 ;  /* 0x0000000404247825 */ /* 0x000fc600078e0208 */
[----:B------:R-:W4:Y:S01]  /*30430*/  LDL.LU.64 R8, [R1+0x588] ;  /* 0x0005880001087983 */ /* 0x000f220000300a00 */
[----:B------:R-:W-:-:S05]  /*30440*/  IMAD.WIDE R58, R4, 0x4, R212 ;  /* 0x00000004043a7825 */ /* 0x000fca00078e02d4 */
[----:B------:R-:W-:Y:S04]  /*30450*/  STL.64 [R1+0x940], R58 ;  /* 0x0009403a01007387 */ /* 0x000fe80000100a00 */
[----:B------:R-:W-:Y:S04]  /*30460*/  STL.64 [R1+0x1958], R58 ;  /* 0x0019583a01007387 */ /* 0x000fe80000100a00 */
[----:B------:R-:W4:Y:S04]  /*30470*/  LDL.LU.64 R18, [R1+0x580] ;  /* 0x0005800001127983 */ /* 0x000f280000300a00 */
[----:B------:R-:W4:Y:S04]  /*30480*/  LDL.LU.64 R224, [R1+0x578] ;  /* 0x0005780001e07983 */ /* 0x000f280000300a00 */
[----:B------:R-:W4:Y:S04]  /*30490*/  LDL.LU.64 R226, [R1+0x570] ;  /* 0x0005700001e27983 */ /* 0x000f280000300a00 */
[----:B------:R-:W4:Y:S01]  /*304a0*/  LDL.LU.64 R212, [R1+0x568] ;  /* 0x0005680001d47983 */ /* 0x000f220000300a00 */
[----:B------:R-:W-:-:S03]  /*304b0*/  IMAD.WIDE R94, R4, 0x4, R210 ;  /* 0x00000004045e7825 */ /* 0x000fc600078e02d2 */
[----:B------:R-:W4:Y:S04]  /*304c0*/  LDL.LU.64 R210, [R1+0x560] ;  /* 0x0005600001d27983 */ /* 0x000f280000300a00 */
[----:B------:R-:W-:Y:S04]  /*304d0*/  STL.64 [R1+0xa88], R94 ;  /* 0x000a885e01007387 */ /* 0x000fe80000100a00 */
[----:B------:R-:W-:Y:S04]  /*304e0*/  STL.64 [R1+0x1960], R94 ;  /* 0x0019605e01007387 */ /* 0x000fe80000100a00 */
[----:B------:R-:W-:Y:S04]  /*304f0*/  STL.64 [R1+0xb90], R36 ;  /* 0x000b902401007387 */ /* 0x000fe80000100a00 */
[----:B------:R-:W-:Y:S01]  /*30500*/  STL.64 [R1+0x1968], R36 ;  /* 0x0019682401007387 */ /* 0x000fe20000100a00 */
[----:B---3--:R-:W-:-:S05]  /*30510*/  IMAD.WIDE R6, R4, 0x4, R20 ;  /* 0x0000000404067825 */ /* 0x008fca00078e0214 */
[----:B------:R2:W-:Y:S02]  /*30520*/  STL.64 [R1+0x198], R6 ;  /* 0x0001980601007387 */ /* 0x0005e40000100a00 */
[----:B--2---:R-:W-:-:S04]  /*30530*/  IMAD.WIDE R6, R4, 0x4, R14 ;  /* 0x0000000404067825 */ /* 0x004fc800078e020e */
[C---:B------:R-:W-:Y:S01]  /*30540*/  IMAD.WIDE R248, R4.reuse, 0x4, R230 ;  /* 0x0000000404f87825 */ /* 0x040fe200078e02e6 */
[----:B------:R1:W-:Y:S03]  /*30550*/  STL.64 [R1+0x5c0], R6 ;  /* 0x0005c00601007387 */ /* 0x0003e60000100a00 */
[C---:B------:R-:W-:Y:S01]  /*30560*/  IMAD.WIDE R236, R4.reuse, 0x4, R218 ;  /* 0x0000000404ec7825 */ /* 0x040fe200078e02da */
[----:B------:R-:W2:Y:S04]  /*30570*/  LDL.LU.64 R230, [R1+0x548] ;  /* 0x0005480001e67983 */ /* 0x000ea80000300a00 */
[----:B------:R-:W-:Y:S04]  /*30580*/  STL.64 [R1+0x610], R248 ;  /* 0x000610f801007387 */ /* 0x000fe80000100a00 */
[----:B------:R-:W-:Y:S01]  /*30590*/  STL.64 [R1+0x1970], R248 ;  /* 0x001970f801007387 */ /* 0x000fe20000100a00 */
[----:B------:R-:W-:-:S03]  /*305a0*/  IMAD.WIDE R92, R4, 0x4, R216 ;  /* 0x00000004045c7825 */ /* 0x000fc600078e02d8 */
[----:B------:R-:W-:Y:S04]  /*305b0*/  STL.64 [R1+0x8f8], R236 ;  /* 0x0008f8ec01007387 */ /* 0x000fe80000100a00 */
[----:B------:R-:W-:Y:S04]  /*305c0*/  STL.64 [R1+0x1978], R236 ;  /* 0x001978ec01007387 */ /* 0x000fe80000100a00 */
[----:B------:R-:W3:Y:S01]  /*305d0*/  LDL.LU.64 R14, [R1+0x540] ;  /* 0x00054000010e7983 */ /* 0x000ee20000300a00 */
[----:B----4-:R-:W-:-:S03]  /*305e0*/  IMAD.WIDE R34, R4, 0x4, R214 ;  /* 0x0000000404227825 */ /* 0x010fc600078e02d6 */
[----:B------:R-:W4:Y:S04]  /*305f0*/  LDL.LU.64 R218, [R1+0x538] ;  /* 0x0005380001da7983 */ /* 0x000f280000300a00 */
[----:B------:R-:W4:Y:S04]  /*30600*/  LDL.LU.64 R216, [R1+0x530] ;  /* 0x0005300001d87983 */ /* 0x000f280000300a00 */
[----:B------:R-:W4:Y:S04]  /*30610*/  LDL.LU.64 R214, [R1+0x528] ;  /* 0x0005280001d67983 */ /* 0x000f280000300a00 */
[----:B------:R-:W-:Y:S04]  /*30620*/  STL.64 [R1+0xa40], R92 ;  /* 0x000a405c01007387 */ /* 0x000fe80000100a00 */
[----:B------:R-:W-:Y:S01]  /*30630*/  STL.64 [R1+0x1980], R92 ;  /* 0x0019805c01007387 */ /* 0x000fe20000100a00 */
[----:B-1----:R-:W-:-:S03]  /*30640*/  IMAD.WIDE R6, R4, 0x4, R8 ;  /* 0x0000000404067825 */ /* 0x002fc600078e0208 */
[----:B------:R-:W4:Y:S04]  /*30650*/  LDL.LU.64 R8, [R1+0x520] ;  /* 0x0005200001087983 */ /* 0x000f280000300a00 */
[----:B------:R-:W-:Y:S04]  /*30660*/  STL.64 [R1+0xb60], R34 ;  /* 0x000b602201007387 */ /* 0x000fe80000100a00 */
[----:B------:R1:W-:Y:S04]  /*30670*/  STL.64 [R1+0x1a8], R6 ;  /* 0x0001a80601007387 */ /* 0x0003e80000100a00 */
[----:B------:R-:W-:Y:S01]  /*30680*/  STL.64 [R1+0x1988], R34 ;  /* 0x0019882201007387 */ /* 0x000fe20000100a00 */
[----:B------:R-:W-:-:S04]  /*30690*/  IMAD.WIDE R110, R4, 0x4, R224 ;  /* 0x00000004046e7825 */ /* 0x000fc800078e02e0 */
[----:B-1----:R-:W-:-:S04]  /*306a0*/  IMAD.WIDE R6, R4, 0x4, R18 ;  /* 0x0000000404067825 */ /* 0x002fc800078e0212 */
[C---:B------:R-:W-:Y:S01]  /*306b0*/  IMAD.WIDE R60, R4.reuse, 0x4, R226 ;  /* 0x00000004043c7825 */ /* 0x040fe200078e02e2 */
[----:B------:R2:W-:Y:S03]  /*306c0*/  STL.64 [R1+0x580], R6 ;  /* 0x0005800601007387 */ /* 0x0005e60000100a00 */
[C---:B------:R-:W-:Y:S02]  /*306d0*/  IMAD.WIDE R90, R4.reuse, 0x4, R212 ;  /* 0x00000004045a7825 */ /* 0x040fe400078e02d4 */
[----:B------:R-:W4:Y:S04]  /*306e0*/  LDL.LU.64 R212, [R1+0x508] ;  /* 0x0005080001d47983 */ /* 0x000f280000300a00 */
[----:B------:R-:W-:Y:S01]  /*306f0*/  STL.64 [R1+0x5b0], R110 ;  /* 0x0005b06e01007387 */ /* 0x000fe20000100a00 */
[----:B------:R-:W-:-:S03]  /*30700*/  IMAD.WIDE R32, R4, 0x4, R210 ;  /* 0x0000000404207825 */ /* 0x000fc600078e02d2 */
[----:B------:R-:W-:Y:S04]  /*30710*/  STL.64 [R1+0x1998], R110 ;  /* 0x0019986e01007387 */ /* 0x000fe80000100a00 */
[----:B------:R-:W-:Y:S04]  /*30720*/  STL.64 [R1+0x8d0], R60 ;  /* 0x0008d03c01007387 */ /* 0x000fe80000100a00 */
[----:B------:R-:W-:Y:S04]  /*30730*/  STL.64 [R1+0x19a0], R60 ;  /* 0x0019a03c01007387 */ /* 0x000fe80000100a00 */
[----:B------:R-:W4:Y:S04]  /*30740*/  LDL.LU.64 R18, [R1+0x500] ;  /* 0x0005000001127983 */ /* 0x000f280000300a00 */
[----:B------:R-:W4:Y:S04]  /*30750*/  LDL.LU.64 R210, [R1+0x4f8] ;  /* 0x0004f80001d27983 */ /* 0x000f280000300a00 */
[----:B------:R-:W-:Y:S04]  /*30760*/  STL.64 [R1+0x9f0], R90 ;  /* 0x0009f05a01007387 */ /* 0x000fe80000100a00 */
[----:B------:R3:W-:Y:S04]  /*30770*/  STL.64 [R1+0x19a8], R90 ;  /* 0x0019a85a01007387 */ /* 0x0007e80000100a00 */
[----:B------:R-:W4:Y:S04]  /*30780*/  LDL.LU.64 R224, [R1+0x4f0] ;  /* 0x0004f00001e07983 */ /* 0x000f280000300a00 */
[----:B------:R-:W4:Y:S01]  /*30790*/  LDL.LU.64 R226, [R1+0x4e8] ;  /* 0x0004e80001e27983 */ /* 0x000f220000300a00 */
[----:B--2---:R-:W-:-:S05]  /*307a0*/  IMAD.WIDE R6, R4, 0x4, R230 ;  /* 0x0000000404067825 */ /* 0x004fca00078e02e6 */
[----:B------:R1:W-:Y:S04]  /*307b0*/  STL.64 [R1+0x268], R6 ;  /* 0x0002680601007387 */ /* 0x0003e80000100a00 */
[----:B------:R-:W2:Y:S04]  /*307c0*/  LDL.LU.64 R230, [R1+0x4e0] ;  /* 0x0004e00001e67983 */ /* 0x000ea80000300a00 */
[----:B------:R-:W-:Y:S01]  /*307d0*/  STL.64 [R1+0xb38], R32 ;  /* 0x000b382001007387 */ /* 0x000fe20000100a00 */
[----:B---3--:R-:W-:-:S03]  /*307e0*/  IMAD.WIDE R90, R4, 0x4, R14 ;  /* 0x00000004045a7825 */ /* 0x008fc600078e020e */
[----:B------:R-:W-:Y:S01]  /*307f0*/  STL.64 [R1+0x19b0], R32 ;  /* 0x0019b02001007387 */ /* 0x000fe20000100a00 */
[----:B----4-:R-:W-:-:S03]  /*30800*/  IMAD.WIDE R40, R4, 0x4, R218 ;  /* 0x0000000404287825 */ /* 0x010fc600078e02da */
[----:B------:R-:W-:Y:S04]  /*30810*/  STL.64 [R1+0x458], R90 ;  /* 0x0004585a01007387 */ /* 0x000fe80000100a00 */
[----:B------:R-:W-:Y:S04]  /*30820*/  STL.64 [R1+0x19b8], R90 ;  /* 0x0019b85a01007387 */ /* 0x000fe80000100a00 */
[----:B------:R-:W-:Y:S04]  /*30830*/  STL.64 [R1+0x5a0], R40 ;  /* 0x0005a02801007387 */ /* 0x000fe80000100a00 */
[----:B------:R-:W-:Y:S01]  /*30840*/  STL.64 [R1+0x19f8], R40 ;  /* 0x0019f82801007387 */ /* 0x000fe20000100a00 */
[----:B------:R-:W-:-:S03]  /*30850*/  IMAD.WIDE R30, R4, 0x4, R8 ;  /* 0x00000004041e7825 */ /* 0x000fc600078e0208 */
[----:B------:R-:W3:Y:S01]  /*30860*/  LDL.LU.64 R8, [R1+0x4c8] ;  /* 0x0004c80001087983 */ /* 0x000ee20000300a00 */
[----:B------:R-:W-:-:S04]  /*30870*/  IMAD.WIDE R234, R4, 0x4, R216 ;  /* 0x0000000404ea7825 */ /* 0x000fc800078e02d8 */
[C---:B------:R-:W-:Y:S01]  /*30880*/  IMAD.WIDE R88, R4.reuse, 0x4, R214 ;  /* 0x0000000404587825 */ /* 0x040fe200078e02d6 */
[----:B------:R-:W-:Y:S04]  /*30890*/  STL.64 [R1+0x890], R234 ;  /* 0x000890ea01007387 */ /* 0x000fe80000100a00 */
[----:B------:R-:W-:Y:S04]  /*308a0*/  STL.64 [R1+0x1a00], R234 ;  /* 0x001a00ea01007387 */ /* 0x000fe80000100a00 */
[----:B------:R-:W-:Y:S04]  /*308b0*/  STL.64 [R1+0x9b0], R88 ;  /* 0x0009b05801007387 */ /* 0x000fe80000100a00 */
[----:B------:R-:W-:Y:S04]  /*308c0*/  STL.64 [R1+0x1a08], R88 ;  /* 0x001a085801007387 */ /* 0x000fe80000100a00 */
[----:B------:R-:W4:Y:S04]  /*308d0*/  LDL.LU.64 R218, [R1+0x4c0] ;  /* 0x0004c00001da7983 */ /* 0x000f280000300a00 */
[----:B------:R-:W4:Y:S01]  /*308e0*/  LDL.LU.64 R216, [R1+0x4b8] ;  /* 0x0004b80001d87983 */ /* 0x000f220000300a00 */
[----:B-1----:R-:W-:-:S05]  /*308f0*/  IMAD.WIDE R6, R4, 0x4, R212 ;  /* 0x0000000404067825 */ /* 0x002fca00078e02d4 */
[----:B------:R-:W-:Y:S04]  /*30900*/  STL.64 [R1+0x270], R6 ;  /* 0x0002700601007387 */ /* 0x000fe80000100a00 */
[----:B------:R-:W4:Y:S04]  /*30910*/  LDL.LU.64 R214, [R1+0x4b0] ;  /* 0x0004b00001d67983 */ /* 0x000f280000300a00 */
[----:B------:R-:W4:Y:S04]  /*30920*/  LDL.LU.64 R212, [R1+0x4a8] ;  /* 0x0004a80001d47983 */ /* 0x000f280000300a00 */
[----:B------:R-:W-:Y:S01]  /*30930*/  STL.64 [R1+0xb10], R30 ;  /* 0x000b101e01007387 */ /* 0x000fe20000100a00 */
[----:B------:R-:W-:-:S03]  /*30940*/  IMAD.WIDE R248, R4, 0x4, R18 ;  /* 0x0000000404f87825 */ /* 0x000fc600078e0212 */
[----:B------:R-:W-:Y:S01]  /*30950*/  STL.64 [R1+0x1a10], R30 ;  /* 0x001a101e01007387 */ /* 0x000fe20000100a00 */
[----:B------:R-:W-:-:S03]  /*30960*/  IMAD.WIDE R240, R4, 0x4, R210 ;  /* 0x0000000404f07825 */ /* 0x000fc600078e02d2 */
[----:B------:R-:W4:Y:S01]  /*30970*/  LDL.LU.64 R210, [R1+0x4a0] ;  /* 0x0004a00001d27983 */ /* 0x000f220000300a00 */
[----:B------:R-:W-:-:S03]  /*30980*/  ISETP.GE.U32.AND P4, PT, R5, 0x7ffffd60, PT ;  /* 0x7ffffd600500780c */ /* 0x000fc60003f86070 */
[----:B------:R-:W-:Y:S01]  /*30990*/  STL.64 [R1+0x448], R248 ;  /* 0x000448f801007387 */ /* 0x000fe20000100a00 */
[----:B------:R-:W-:-:S03]  /*309a0*/  ISETP.GE.U32.AND P6, PT, R112, 0x7ffffd7d, PT ;  /* 0x7ffffd7d7000780c */ /* 0x000fc60003fc6070 */
[----:B------:R-:W-:Y:S01]  /*309b0*/  STL.64 [R1+0x1a18], R248 ;  /* 0x001a18f801007387 */ /* 0x000fe20000100a00 */
[----:B------:R-:W-:-:S03]  /*309c0*/  IMAD.WIDE R62, R4, 0x4, R224 ;  /* 0x00000004043e7825 */ /* 0x000fc600078e02e0 */
[----:B------:R-:W-:Y:S01]  /*309d0*/  STL.64 [R1+0x598], R240 ;  /* 0x000598f001007387 */ /* 0x000fe20000100a00 */
[----:B------:R-:W-:-:S03]  /*309e0*/  VIADD R5, R113, 0xfffffdde ;  /* 0xfffffdde71057836 */ /* 0x000fc60000000000 */
[----:B------:R-:W-:Y:S01]  /*309f0*/  STL.64 [R1+0x1a20], R240 ;  /* 0x001a20f001007387 */ /* 0x000fe20000100a00 */
[----:B------:R-:W-:-:S03]  /*30a00*/  IMAD.WIDE R112, R4, 0x4, R24 ;  /* 0x0000000404707825 */ /* 0x000fc600078e0218 */
[----:B------:R-:W-:Y:S01]  /*30a10*/  STL.64 [R1+0x860], R62 ;  /* 0x0008603e01007387 */ /* 0x000fe20000100a00 */
[----:B------:R-:W-:-:S03]  /*30a20*/  IMAD.WIDE R114, R4, 0x4, R22 ;  /* 0x0000000404727825 */ /* 0x000fc600078e0216 */
[----:B------:R-:W-:Y:S01]  /*30a30*/  STL.64 [R1+0x1a28], R62 ;  /* 0x001a283e01007387 */ /* 0x000fe20000100a00 */
[----:B------:R-:W-:-:S03]  /*30a40*/  IMAD.WIDE R86, R4, 0x4, R226 ;  /* 0x0000000404567825 */ /* 0x000fc600078e02e2 */
[----:B------:R-:W4:Y:S04]  /*30a50*/  LDL.LU.64 R24, [R1+0x488] ;  /* 0x0004880001187983 */ /* 0x000f280000300a00 */
[----:B------:R-:W4:Y:S04]  /*30a60*/  LDL.LU.64 R22, [R1+0x480] ;  /* 0x0004800001167983 */ /* 0x000f280000300a00 */
[----:B------:R-:W4:Y:S04]  /*30a70*/  LDL.LU.64 R20, [R1+0x478] ;  /* 0x0004780001147983 */ /* 0x000f280000300a00 */
[----:B------:R-:W-:Y:S04]  /*30a80*/  STL.64 [R1+0x968], R86 ;  /* 0x0009685601007387 */ /* 0x000fe80000100a00 */
[----:B------:R3:W-:Y:S04]  /*30a90*/  STL.64 [R1+0x1a30], R86 ;  /* 0x001a305601007387 */ /* 0x0007e80000100a00 */
[----:B------:R-:W4:Y:S04]  /*30aa0*/  LDL.LU.64 R14, [R1+0x470] ;  /* 0x00047000010e7983 */ /* 0x000f280000300a00 */
[----:B------:R-:W4:Y:S01]  /*30ab0*/  LDL.LU.64 R226, [R1+0x460] ;  /* 0x0004600001e27983 */ /* 0x000f220000300a00 */
[----:B---3--:R-:W-:-:S03]  /*30ac0*/  IMAD.WIDE R86, R4, 0x4, R8 ;  /* 0x0000000404567825 */ /* 0x008fc600078e0208 */
[----:B------:R-:W3:Y:S01]  /*30ad0*/  LDL.LU.64 R8, [R1+0x450] ;  /* 0x0004500001087983 */ /* 0x000ee20000300a00 */
[----:B--2---:R-:W-:-:S05]  /*30ae0*/  IMAD.WIDE R18, R4, 0x4, R230 ;  /* 0x0000000404127825 */ /* 0x004fca00078e02e6 */
[----:B------:R-:W-:Y:S04]  /*30af0*/  STL.64 [R1+0xae8], R18 ;  /* 0x000ae81201007387 */ /* 0x000fe80000100a00 */
[----:B------:R-:W-:Y:S04]  /*30b00*/  STL.64 [R1+0x1a38], R18 ;  /* 0x001a381201007387 */ /* 0x000fe80000100a00 */
[----:B------:R-:W-:Y:S01]  /*30b10*/  STL.64 [R1+0x278], R86 ;  /* 0x0002785601007387 */ /* 0x000fe20000100a00 */
[----:B----4-:R-:W-:-:S03]  /*30b20*/  IMAD.WIDE R236, R4, 0x4, R218 ;  /* 0x0000000404ec7825 */ /* 0x010fc600078e02da */
[----:B------:R-:W-:Y:S04]  /*30b30*/  STL.64 [R1+0x1a40], R86 ;  /* 0x001a405601007387 */ /* 0x000fe80000100a00 */
[----:B------:R-:W-:Y:S01]  /*30b40*/  STL.64 [R1+0x410], R236 ;  /* 0x000410ec01007387 */ /* 0x000fe20000100a00 */
[----:B------:R-:W-:-:S03]  /*30b50*/  IMAD.WIDE R56, R4, 0x4, R216 ;  /* 0x0000000404387825 */ /* 0x000fc600078e02d8 */
[----:B------:R-:W-:Y:S04]  /*30b60*/  STL.64 [R1+0x1a48], R236 ;  /* 0x001a48ec01007387 */ /* 0x000fe80000100a00 */
[----:B------:R-:W2:Y:S01]  /*30b70*/  LDL.LU.64 R230, [R1+0x430] ;  /* 0x0004300001e67983 */ /* 0x000ea20000300a00 */
[----:B------:R-:W-:-:S03]  /*30b80*/  IMAD.WIDE R232, R4, 0x4, R214 ;  /* 0x0000000404e87825 */ /* 0x000fc600078e02d6 */
[----:B------:R-:W4:Y:S01]  /*30b90*/  LDL.LU.64 R218, [R1+0x428] ;  /* 0x0004280001da7983 */ /* 0x000f220000300a00 */
[----:B------:R-:W-:-:S03]  /*30ba0*/  IMAD.WIDE R84, R4, 0x4, R212 ;  /* 0x0000000404547825 */ /* 0x000fc600078e02d4 */
[----:B------:R-:W4:Y:S04]  /*30bb0*/  LDL.LU.64 R216, [R1+0x420] ;  /* 0x0004200001d87983 */ /* 0x000f280000300a00 */
[----:B------:R-:W4:Y:S04]  /*30bc0*/  LDL.LU.64 R214, [R1+0x418] ;  /* 0x0004180001d67983 */ /* 0x000f280000300a00 */
[----:B------:R-:W4:Y:S01]  /*30bd0*/  LDL.LU.64 R212, [R1+0x408] ;  /* 0x0004080001d47983 */ /* 0x000f220000300a00 */
[----:B------:R-:W-:-:S03]  /*30be0*/  IMAD.WIDE R224, R4, 0x4, R210 ;  /* 0x0000000404e07825 */ /* 0x000fc600078e02d2 */
[----:B------:R-:W-:Y:S04]  /*30bf0*/  STL.64 [R1+0x588], R56 ;  /* 0x0005883801007387 */ /* 0x000fe80000100a00 */
[----:B------:R1:W-:Y:S04]  /*30c00*/  STL.64 [R1+0x1a50], R56 ;  /* 0x001a503801007387 */ /* 0x0003e80000100a00 */
[----:B------:R-:W4:Y:S04]  /*30c10*/  LDL.LU.64 R210, [R1+0x3f8] ;  /* 0x0003f80001d27983 */ /* 0x000f280000300a00 */
[----:B------:R-:W-:Y:S04]  /*30c20*/  STL.64 [R1+0x748], R232 ;  /* 0x000748e801007387 */ /* 0x000fe80000100a00 */
[----:B------:R-:W-:Y:S04]  /*30c30*/  STL.64 [R1+0x920], R84 ;  /* 0x0009205401007387 */ /* 0x000fe80000100a00 */
[----:B------:R-:W-:Y:S01]  /*30c40*/  STL.64 [R1+0xa70], R224 ;  /* 0x000a70e001007387 */ /* 0x000fe20000100a00 */
[----:B------:R-:W-:-:S04]  /*30c50*/  IMAD.WIDE R62, R4, 0x4, R24 ;  /* 0x00000004043e7825 */ /* 0x000fc800078e0218 */
[C---:B------:R-:W-:Y:S01]  /*30c60*/  IMAD.WIDE R94, R4.reuse, 0x4, R22 ;  /* 0x00000004045e7825 */ /* 0x040fe200078e0216 */
[----:B------:R1:W-:Y:S04]  /*30c70*/  STL.64 [R1+0x280], R62 ;  /* 0x0002803e01007387 */ /* 0x0003e80000100a00 */
[----:B------:R-:W4:Y:S04]  /*30c80*/  LDL.LU.64 R24, [R1+0x3d8] ;  /* 0x0003d80001187983 */ /* 0x000f280000300a00 */
[----:B------:R-:W-:Y:S04]  /*30c90*/  STL.64 [R1+0x400], R94 ;  /* 0x0004005e01007387 */ /* 0x000fe80000100a00 */
[----:B------:R-:W4:Y:S01]  /*30ca0*/  LDL.LU.64 R22, [R1+0x3d0] ;  /* 0x0003d00001167983 */ /* 0x000f220000300a00 */
[----:B------:R-:W-:-:S03]  /*30cb0*/  IMAD.WIDE R250, R4, 0x4, R14 ;  /* 0x0000000404fa7825 */ /* 0x000fc600078e020e */
[----:B------:R-:W4:Y:S01]  /*30cc0*/  LDL.LU.64 R14, [R1+0x3c8] ;  /* 0x0003c800010e7983 */ /* 0x000f220000300a00 */
[----:B------:R-:W-:-:S03]  /*30cd0*/  IMAD.WIDE R82, R4, 0x4, R226 ;  /* 0x0000000404527825 */ /* 0x000fc600078e02e2 */
[----:B------:R-:W4:Y:S01]  /*30ce0*/  LDL.LU.64 R226, [R1+0x3b8] ;  /* 0x0003b80001e27983 */ /* 0x000f220000300a00 */
[----:B------:R-:W-:-:S04]  /*30cf0*/  IMAD.WIDE R42, R4, 0x4, R20 ;  /* 0x00000004042a7825 */ /* 0x000fc800078e0214 */
[C---:B---3--:R-:W-:Y:S02]  /*30d00*/  IMAD.WIDE R20, R4.reuse, 0x4, R8 ;  /* 0x0000000404147825 */ /* 0x048fe400078e0208 */
[----:B------:R-:W3:Y:S04]  /*30d10*/  LDL.LU.64 R8, [R1+0x3a8] ;  /* 0x0003a80001087983 */ /* 0x000ee80000300a00 */
[----:B------:R-:W-:Y:S04]  /*30d20*/  STL.64 [R1+0x478], R42 ;  /* 0x0004782a01007387 */ /* 0x000fe80000100a00 */
[----:B------:R-:W-:Y:S04]  /*30d30*/  STL.64 [R1+0x488], R250 ;  /* 0x000488fa01007387 */ /* 0x000fe80000100a00 */
[----:B------:R-:W-:Y:S04]  /*30d40*/  STL.64 [R1+0x8e0], R82 ;  /* 0x0008e05201007387 */ /* 0x000fe80000100a00 */
[----:B------:R-:W-:Y:S01]  /*30d50*/  STL.64 [R1+0xa28], R20 ;  /* 0x000a281401007387 */ /* 0x000fe20000100a00 */
[----:B--2---:R-:W-:-:S04]  /*30d60*/  IMAD.WIDE R240, R4, 0x4, R230 ;  /* 0x0000000404f07825 */ /* 0x004fc800078e02e6 */
[C---:B----4-:R-:W-:Y:S01]  /*30d70*/  IMAD.WIDE R92, R4.reuse, 0x4, R218 ;  /* 0x00000004045c7825 */ /* 0x050fe200078e02da */
[----:B------:R2:W-:Y:S03]  /*30d80*/  STL.64 [R1+0x288], R240 ;  /* 0x000288f001007387 */ /* 0x0005e60000100a00 */
[C---:B------:R-:W-:Y:S01]  /*30d90*/  IMAD.WIDE R238, R4.reuse, 0x4, R216 ;  /* 0x0000000404ee7825 */ /* 0x040fe200078e02d8 */
[----:B------:R-:W4:Y:S04]  /*30da0*/  LDL.LU.64 R230, [R1+0x388] ;  /* 0x0003880001e67983 */ /* 0x000f280000300a00 */
[----:B------:R-:W-:Y:S01]  /*30db0*/  STL.64 [R1+0x3f0], R92 ;  /* 0x0003f05c01007387 */ /* 0x000fe20000100a00 */
[----:B------:R-:W-:-:S03]  /*30dc0*/  IMAD.WIDE R246, R4, 0x4, R214 ;  /* 0x0000000404f67825 */ /* 0x000fc600078e02d6 */
[----:B------:R-:W2:Y:S04]  /*30dd0*/  LDL.LU.64 R218, [R1+0x380] ;  /* 0x0003800001da7983 */ /* 0x000ea80000300a00 */
[----:B------:R-:W2:Y:S01]  /*30de0*/  LDL.LU.64 R216, [R1+0x378] ;  /* 0x0003780001d87983 */ /* 0x000ea20000300a00 */
[----:B------:R-:W-:-:S03]  /*30df0*/  IMAD.WIDE R80, R4, 0x4, R212 ;  /* 0x0000000404507825 */ /* 0x000fc600078e02d4 */
[----:B------:R-:W-:Y:S01]  /*30e00*/  STL.64 [R1+0x420], R238 ;  /* 0x000420ee01007387 */ /* 0x000fe20000100a00 */
[----:B------:R-:W-:-:S03]  /*30e10*/  IMAD.WIDE R28, R4, 0x4, R210 ;  /* 0x00000004041c7825 */ /* 0x000fc600078e02d2 */
[----:B------:R-:W2:Y:S04]  /*30e20*/  LDL.LU.64 R210, [R1+0x370] ;  /* 0x0003700001d27983 */ /* 0x000ea80000300a00 */
[----:B------:R-:W2:Y:S04]  /*30e30*/  LDL.LU.64 R214, [R1+0x368] ;  /* 0x0003680001d67983 */ /* 0x000ea80000300a00 */
[----:B------:R-:W-:Y:S04]  /*30e40*/  STL.64 [R1+0x460], R246 ;  /* 0x000460f601007387 */ /* 0x000fe80000100a00 */
[----:B------:R-:W2:Y:S04]  /*30e50*/  LDL.LU.64 R212, [R1+0x360] ;  /* 0x0003600001d47983 */ /* 0x000ea80000300a00 */
[----:B------:R-:W-:Y:S04]  /*30e60*/  STL.64 [R1+0x8b0], R80 ;  /* 0x0008b05001007387 */ /* 0x000fe80000100a00 */
[----:B------:R-:W-:Y:S01]  /*30e70*/  STL.64 [R1+0x9c0], R28 ;  /* 0x0009c01c01007387 */ /* 0x000fe20000100a00 */
[----:B------:R-:W-:-:S04]  /*30e80*/  IMAD.WIDE R248, R4, 0x4, R24 ;  /* 0x0000000404f87825 */ /* 0x000fc800078e0218 */
[C---:B------:R-:W-:Y:S01]  /*30e90*/  IMAD.WIDE R58, R4.reuse, 0x4, R22 ;  /* 0x00000004043a7825 */ /* 0x040fe200078e0216 */
[----:B------:R1:W-:Y:S03]  /*30ea0*/  STL.64 [R1+0x298], R248 ;  /* 0x000298f801007387 */ /* 0x0003e60000100a00 */
[C---:B------:R-:W-:Y:S01]  /*30eb0*/  IMAD.WIDE R108, R4.reuse, 0x4, R14 ;  /* 0x00000004046c7825 */ /* 0x040fe200078e020e */
[----:B------:R-:W-:Y:S03]  /*30ec0*/  STL.64 [R1+0x3b0], R58 ;  /* 0x0003b03a01007387 */ /* 0x000fe60000100a00 */
[C---:B------:R-:W-:Y:S01]  /*30ed0*/  IMAD.WIDE R64, R4.reuse, 0x4, R226 ;  /* 0x0000000404407825 */ /* 0x040fe200078e02e2 */
[----:B------:R-:W2:Y:S03]  /*30ee0*/  LDL.LU.64 R70, [R1+0x348] ;  /* 0x0003480001467983 */ /* 0x000ea60000300a00 */
[C---:B------:R-:W-:Y:S01]  /*30ef0*/  IMAD.WIDE R26, R4.reuse, 0x4, R10 ;  /* 0x00000004041a7825 */ /* 0x040fe200078e020a */
[----:B------:R-:W-:Y:S04]  /*30f00*/  STL.64 [R1+0x408], R108 ;  /* 0x0004086c01007387 */ /* 0x000fe80000100a00 */
[----:B------:R-:W2:Y:S04]  /*30f10*/  LDL.LU.64 R10, [R1+0x340] ;  /* 0x00034000010a7983 */ /* 0x000ea80000300a00 */
[----:B------:R-:W2:Y:S04]  /*30f20*/  LDL.LU.64 R68, [R1+0x338] ;  /* 0x0003380001447983 */ /* 0x000ea80000300a00 */
[----:B------:R-:W-:Y:S04]  /*30f30*/  STL.64 [R1+0x430], R64 ;  /* 0x0004304001007387 */ /* 0x000fe80000100a00 */
[----:B------:R-:W2:Y:S01]  /*30f40*/  LDL.LU.64 R22, [R1+0x330] ;  /* 0x0003300001167983 */ /* 0x000ea20000300a00 */
[----:B---3--:R-:W-:-:S03]  /*30f50*/  IMAD.WIDE R78, R4, 0x4, R8 ;  /* 0x00000004044e7825 */ /* 0x008fc600078e0208 */
[----:B------:R-:W3:Y:S04]  /*30f60*/  LDL.LU.64 R8, [R1+0x328] ;  /* 0x0003280001087983 */ /* 0x000ee80000300a00 */
[----:B------:R-:W-:Y:S04]  /*30f70*/  STL.64 [R1+0x870], R78 ;  /* 0x0008704e01007387 */ /* 0x000fe80000100a00 */
[----:B------:R-:W3:Y:S04]  /*30f80*/  LDL.LU.64 R14, [R1+0x320] ;  /* 0x00032000010e7983 */ /* 0x000ee80000300a00 */
[----:B------:R-:W-:Y:S01]  /*30f90*/  STL.64 [R1+0x980], R26 ;  /* 0x0009801a01007387 */ /* 0x000fe20000100a00 */
[----:B----4-:R-:W-:-:S05]  /*30fa0*/  IMAD.WIDE R30, R4, 0x4, R230 ;  /* 0x00000004041e7825 */ /* 0x010fca00078e02e6 */
[----:B------:R4:W-:Y:S01]  /*30fb0*/  STL.64 [R1+0x2a0], R30 ;  /* 0x0002a01e01007387 */ /* 0x0009e20000100a00 */
[----:B--2---:R-:W-:-:S04]  /*30fc0*/  IMAD.WIDE R38, R4, 0x4, R218 ;  /* 0x0000000404267825 */ /* 0x004fc800078e02da */
[----:B------:R-:W-:-:S04]  /*30fd0*/  IMAD.WIDE R44, R4, 0x4, R216 ;  /* 0x00000004042c7825 */ /* 0x000fc800078e02d8 */
[C---:B------:R-:W-:Y:S02]  /*30fe0*/  IMAD.WIDE R12, R4.reuse, 0x4, R210 ;  /* 0x00000004040c7825 */ /* 0x040fe400078e02d2 */
[----:B------:R-:W2:Y:S04]  /*30ff0*/  LDL.LU.64 R210, [R1+0x310] ;  /* 0x0003100001d27983 */ /* 0x000ea80000300a00 */
[----:B------:R-:W4:Y:S01]  /*31000*/  LDL.LU.64 R226, [R1+0x2b0] ;  /* 0x0002b00001e27983 */ /* 0x000f220000300a00 */
[----:B------:R-:W-:-:S03]  /*31010*/  IMAD.WIDE R76, R4, 0x4, R214 ;  /* 0x00000004044c7825 */ /* 0x000fc600078e02d6 */
[----:B------:R-:W-:Y:S04]  /*31020*/  STL.64 [R1+0x380], R38 ;  /* 0x0003802601007387 */ /* 0x000fe80000100a00 */
[----:B------:R-:W2:Y:S01]  /*31030*/  LDL.LU.64 R230, [R1+0x308] ;  /* 0x0003080001e67983 */ /* 0x000ea20000300a00 */
[----:B------:R-:W-:-:S03]  /*31040*/  IMAD.WIDE R24, R4, 0x4, R212 ;  /* 0x0000000404187825 */ /* 0x000fc600078e02d4 */
[----:B------:R-:W2:Y:S04]  /*31050*/  LDL.LU.64 R218, [R1+0x300] ;  /* 0x0003000001da7983 */ /* 0x000ea80000300a00 */
[----:B------:R-:W2:Y:S04]  /*31060*/  LDL.LU.64 R216, [R1+0x2f8] ;  /* 0x0002f80001d87983 */ /* 0x000ea80000300a00 */
[----:B------:R-:W2:Y:S04]  /*31070*/  LDL.LU.64 R214, [R1+0x2f0] ;  /* 0x0002f00001d67983 */ /* 0x000ea80000300a00 */
[----:B------:R-:W-:Y:S04]  /*31080*/  STL.64 [R1+0x3f8], R44 ;  /* 0x0003f82c01007387 */ /* 0x000fe80000100a00 */
[----:B------:R-:W-:Y:S04]  /*31090*/  STL.64 [R1+0x418], R12 ;  /* 0x0004180c01007387 */ /* 0x000fe80000100a00 */
[----:B------:R-:W2:Y:S04]  /*310a0*/  LDL.LU.64 R212, [R1+0x2e8] ;  /* 0x0002e80001d47983 */ /* 0x000ea80000300a00 */
[----:B------:R-:W-:Y:S01]  /*310b0*/  STL.64 [R1+0x7d0], R76 ;  /* 0x0007d04c01007387 */ /* 0x000fe20000100a00 */
[----:B------:R-:W-:-:S03]  /*310c0*/  IMAD.WIDE R88, R4, 0x4, R70 ;  /* 0x0000000404587825 */ /* 0x000fc600078e0246 */
[----:B------:R-:W-:Y:S01]  /*310d0*/  STL.64 [R1+0x938], R24 ;  /* 0x0009381801007387 */ /* 0x000fe20000100a00 */
[----:B------:R-:W-:-:S03]  /*310e0*/  IMAD.WIDE R36, R4, 0x4, R10 ;  /* 0x0000000404247825 */ /* 0x000fc600078e020a */
[----:B------:R-:W2:Y:S04]  /*310f0*/  LDL.LU.64 R10, [R1+0x2e0] ;  /* 0x0002e000010a7983 */ /* 0x000ea80000300a00 */
[----:B------:R1:W-:Y:S01]  /*31100*/  STL.64 [R1+0x2a8], R88 ;  /* 0x0002a85801007387 */ /* 0x0003e20000100a00 */
[----:B------:R-:W-:-:S04]  /*31110*/  IMAD.WIDE R96, R4, 0x4, R68 ;  /* 0x0000000404607825 */ /* 0x000fc800078e0244 */
[----:B------:R-:W-:-:S04]  /*31120*/  IMAD.WIDE R66, R4, 0x4, R22 ;  /* 0x0000000404427825 */ /* 0x000fc800078e0216 */
[C---:B---3--:R-:W-:Y:S02]  /*31130*/  IMAD.WIDE R74, R4.reuse, 0x4, R8 ;  /* 0x00000004044a7825 */ /* 0x048fe400078e0208 */
[----:B------:R-:W3:Y:S04]  /*31140*/  LDL.LU.64 R8, [R1+0x2d8] ;  /* 0x0002d80001087983 */ /* 0x000ee80000300a00 */
[----:B------:R-:W-:Y:S04]  /*31150*/  STL.64 [R1+0x340], R36 ;  /* 0x0003402401007387 */ /* 0x000fe80000100a00 */
[----:B------:R-:W-:Y:S04]  /*31160*/  STL.64 [R1+0x338], R96 ;  /* 0x0003386001007387 */ /* 0x000fe80000100a00 */
[----:B------:R-:W3:Y:S04]  /*31170*/  LDL.LU.64 R228, [R1+0x2b8] ;  /* 0x0002b80001e47983 */ /* 0x000ee80000300a00 */
[----:B------:R-:W3:Y:S04]  /*31180*/  LDL.LU.64 R102, [R1+0x2d0] ;  /* 0x0002d00001667983 */ /* 0x000ee80000300a00 */
[----:B------:R-:W-:Y:S04]  /*31190*/  STL.64 [R1+0x330], R66 ;  /* 0x0003304201007387 */ /* 0x000fe80000100a00 */
[----:B------:R-:W3:Y:S01]  /*311a0*/  LDL.LU.64 R104, [R1+0x2c8] ;  /* 0x0002c80001687983 */ /* 0x000ee20000300a00 */
[----:B------:R-:W-:-:S03]  /*311b0*/  IMAD.WIDE R14, R4, 0x4, R14 ;  /* 0x00000004040e7825 */ /* 0x000fc600078e020e */
[----:B------:R-:W-:Y:S04]  /*311c0*/  STL.64 [R1+0x5e0], R74 ;  /* 0x0005e04a01007387 */ /* 0x000fe80000100a00 */
[----:B------:R-:W-:Y:S01]  /*311d0*/  STL.64 [R1+0x8f0], R14 ;  /* 0x0008f00e01007387 */ /* 0x000fe20000100a00 */
[----:B----4-:R-:W-:-:S05]  /*311e0*/  IMAD.WIDE R234, R4, 0x4, R226 ;  /* 0x0000000404ea7825 */ /* 0x010fca00078e02e2 */
[----:B------:R4:W-:Y:S01]  /*311f0*/  STL.64 [R1+0x2b0], R234 ;  /* 0x0002b0ea01007387 */ /* 0x0009e20000100a00 */
[----:B--2---:R-:W-:-:S03]  /*31200*/  IMAD.WIDE R60, R4, 0x4, R230 ;  /* 0x00000004043c7825 */ /* 0x004fc600078e02e6 */
[----:B------:R-:W2:Y:S01]  /*31210*/  LDL.LU.64 R222, [R1+0x2c0] ;  /* 0x0002c00001de7983 */ /* 0x000ea20000300a00 */
[----:B------:R-:W-:-:S03]  /*31220*/  IMAD.WIDE R54, R4, 0x4, R218 ;  /* 0x0000000404367825 */ /* 0x000fc600078e02da */
[----:B------:R-:W4:Y:S01]  /*31230*/  LDL.LU.64 R70, [R1+0x290] ;  /* 0x0002900001467983 */ /* 0x000f220000300a00 */
[----:B------:R-:W-:-:S03]  /*31240*/  IMAD.WIDE R220, R4, 0x4, R216 ;  /* 0x0000000404dc7825 */ /* 0x000fc600078e02d8 */
[----:B------:R-:W4:Y:S04]  /*31250*/  LDL.LU.64 R226, [R1+0x240] ;  /* 0x0002400001e27983 */ /* 0x000f280000300a00 */
[----:B------:R-:W-:Y:S04]  /*31260*/  STL.64 [R1+0x308], R60 ;  /* 0x0003083c01007387 */ /* 0x000fe80000100a00 */
[----:B------:R-:W4:Y:S04]  /*31270*/  LDL.LU.64 R216, [R1+0x238] ;  /* 0x0002380001d87983 */ /* 0x000f280000300a00 */
[----:B------:R-:W4:Y:S01]  /*31280*/  LDL.LU.64 R218, [R1+0x230] ;  /* 0x0002300001da7983 */ /* 0x000f220000300a00 */
[----:B------:R-:W-:-:S03]  /*31290*/  IMAD.WIDE R230, R4, 0x4, R212 ;  /* 0x0000000404e67825 */ /* 0x000fc600078e02d4 */
[----:B------:R-:W-:Y:S04]  /*312a0*/  STL.64 [R1+0x300], R54 ;  /* 0x0003003601007387 */ /* 0x000fe80000100a00 */
[----:B------:R-:W4:Y:S01]  /*312b0*/  LDL.LU.64 R16, [R1+0x228] ;  /* 0x0002280001107983 */ /* 0x000f220000300a00 */
[----:B------:R-:W-:-:S04]  /*312c0*/  IMAD.WIDE R72, R4, 0x4, R214 ;  /* 0x0000000404487825 */ /* 0x000fc800078e02d6 */
[C---:B------:R-:W-:Y:S02]  /*312d0*/  IMAD.WIDE R212, R4.reuse, 0x4, R10 ;  /* 0x0000000404d47825 */ /* 0x040fe400078e020a */
[----:B------:R-:W4:Y:S04]  /*312e0*/  LDL.LU.64 R10, [R1+0x220] ;  /* 0x00022000010a7983 */ /* 0x000f280000300a00 */
[----:B------:R-:W4:Y:S04]  /*312f0*/  LDL.LU.64 R98, [R1+0x210] ;  /* 0x0002100001627983 */ /* 0x000f280000300a00 */
[----:B------:R-:W-:Y:S01]  /*31300*/  STL.64 [R1+0x320], R220 ;  /* 0x000320dc01007387 */ /* 0x000fe20000100a00 */
[----:B---3--:R-:W-:-:S03]  /*31310*/  IMAD.WIDE R214, R4, 0x4, R8 ;  /* 0x0000000404d67825 */ /* 0x008fc600078e0208 */
[----:B------:R-:W3:Y:S04]  /*31320*/  LDL.LU.64 R8, [R1+0x200] ;  /* 0x0002000001087983 */ /* 0x000ee80000300a00 */
[----:B------:R-:W3:Y:S04]  /*31330*/  LDL.LU.64 R68, [R1+0x1f0] ;  /* 0x0001f00001447983 */ /* 0x000ee80000300a00 */
[----:B------:R-:W3:Y:S04]  /*31340*/  LDL.LU.64 R22, [R1+0x1e0] ;  /* 0x0001e00001167983 */ /* 0x000ee80000300a00 */
[----:B------:R-:W-:Y:S04]  /*31350*/  STL.64 [R1+0x480], R72 ;  /* 0x0004804801007387 */ /* 0x000fe80000100a00 */
[----:B------:R-:W-:Y:S04]  /*31360*/  STL.64 [R1+0x8c0], R230 ;  /* 0x0008c0e601007387 */ /* 0x000fe80000100a00 */
[----:B------:R-:W3:Y:S01]  /*31370*/  LDL.64 R48, [R1+0xaa0] ;  /* 0x000aa00001307983 */ /* 0x000ee20000100a00 */
[----:B------:R-:W-:-:S03]  /*31380*/  IMAD.WIDE R40, R4, 0x4, R228 ;  /* 0x0000000404287825 */ /* 0x000fc600078e02e4 */
[----:B------:R-:W3:Y:S01]  /*31390*/  LDL.64 R50, [R1+0xa60] ;  /* 0x000a600001327983 */ /* 0x000ee20000100a00 */
[----:B------:R-:W-:-:S03]  /*313a0*/  IMAD.WIDE R110, R4, 0x4, R102 ;  /* 0x00000004046e7825 */ /* 0x000fc600078e0266 */
[----:B------:R-:W3:Y:S01]  /*313b0*/  LDL.64 R52, [R1+0xa18] ;  /* 0x000a180001347983 */ /* 0x000ee20000100a00 */
[----:B------:R-:W-:-:S03]  /*313c0*/  IMAD.WIDE R46, R4, 0x4, R104 ;  /* 0x00000004042e7825 */ /* 0x000fc600078e0268 */
[----:B------:R-:W3:Y:S04]  /*313d0*/  LDL.64 R106, [R1+0x9d8] ;  /* 0x0009d800016a7983 */ /* 0x000ee80000100a00 */
[----:B------:R-:W3:Y:S04]  /*313e0*/  LDL.64 R100, [R1+0x998] ;  /* 0x0009980001647983 */ /* 0x000ee80000100a00 */
[----:B------:R-:W3:Y:S04]  /*313f0*/  LDL.64 R228, [R1+0x958] ;  /* 0x0009580001e47983 */ /* 0x000ee80000100a00 */
[----:B------:R-:W3:Y:S04]  /*31400*/  LDL.64 R102, [R1+0x258] ;  /* 0x0002580001667983 */ /* 0x000ee80000100a00 */
[----:B------:R-:W3:Y:S04]  /*31410*/  LDL.64 R104, [R1+0x248] ;  /* 0x0002480001687983 */ /* 0x000ee80000100a00 */
[----:B------:R1:W-:Y:S04]  /*31420*/  STL.64 [R1+0x2b8], R40 ;  /* 0x0002b82801007387 */ /* 0x0003e80000100a00 */
[----:B------:R-:W-:Y:S04]  /*31430*/  STL.64 [R1+0x2e8], R110 ;  /* 0x0002e86e01007387 */ /* 0x000fe80000100a00 */
[----:B------:R-:W-:Y:S01]  /*31440*/  STL.64 [R1+0x2f8], R46 ;  /* 0x0002f82e01007387 */ /* 0x000fe20000100a00 */
[----:B--2---:R-:W-:-:S04]  /*31450*/  IMAD.WIDE R222, R4, 0x4, R222 ;  /* 0x0000000404de7825 */ /* 0x004fc800078e02de */
[C---:B----4-:R-:W-:Y:S01]  /*31460*/  IMAD.WIDE R70, R4.reuse, 0x4, R70 ;  /* 0x0000000404467825 */ /* 0x050fe200078e0246 */
[----:B------:R-:W-:Y:S03]  /*31470*/  STL.64 [R1+0x318], R222 ;  /* 0x000318de01007387 */ /* 0x000fe60000100a00 */
[C---:B------:R-:W-:Y:S01]  /*31480*/  IMAD.WIDE R226, R4.reuse, 0x4, R226 ;  /* 0x0000000404e27825 */ /* 0x040fe200078e02e2 */
[----:B------:R-:W-:Y:S04]  /*31490*/  STL.64 [R1+0x450], R70 ;  /* 0x0004504601007387 */ /* 0x000fe80000100a00 */
[----:B------:R-:W-:Y:S01]  /*314a0*/  STL.64 [R1+0x880], R226 ;  /* 0x000880e201007387 */ /* 0x000fe20000100a00 */
[----:B------:R-:W-:-:S05]  /*314b0*/  IMAD.WIDE R90, R4, 0x4, R16 ;  /* 0x00000004045a7825 */ /* 0x000fca00078e0210 */
[----:B------:R2:W-:Y:S01]  /*314c0*/  STL.64 [R1+0x290], R90 ;  /* 0x0002905a01007387 */ /* 0x0005e20000100a00 */
[----:B------:R-:W-:-:S04]  /*314d0*/  IMAD.WIDE R10, R4, 0x4, R10 ;  /* 0x00000004040a7825 */ /* 0x000fc800078e020a */
[C---:B------:R-:W-:Y:S01]  /*314e0*/  IMAD.WIDE R98, R4.reuse, 0x4, R98 ;  /* 0x0000000404627825 */ /* 0x040fe200078e0262 */
[----:B------:R4:W-:Y:S04]  /*314f0*/  STL.64 [R1+0x2e0], R10 ;  /* 0x0002e00a01007387 */ /* 0x0009e80000100a00 */
[----:B------:R4:W-:Y:S01]  /*31500*/  STL.64 [R1+0x2f0], R98 ;  /* 0x0002f06201007387 */ /* 0x0009e20000100a00 */
[----:B---3--:R-:W-:-:S04]  /*31510*/  IMAD.WIDE R8, R4, 0x4, R8 ;  /* 0x0000000404087825 */ /* 0x008fc800078e0208 */
[C---:B------:R-:W-:Y:S01]  /*31520*/  IMAD.WIDE R68, R4.reuse, 0x4, R68 ;  /* 0x0000000404447825 */ /* 0x040fe200078e0244 */
[----:B------:R3:W-:Y:S03]  /*31530*/  STL.64 [R1+0x310], R8 ;  /* 0x0003100801007387 */ /* 0x0007e60000100a00 */
[C---:B------:R-:W-:Y:S01]  /*31540*/  IMAD.WIDE R22, R4.reuse, 0x4, R22 ;  /* 0x0000000404167825 */ /* 0x040fe200078e0216 */
[----:B------:R3:W-:Y:S04]  /*31550*/  STL.64 [R1+0x428], R68 ;  /* 0x0004284401007387 */ /* 0x0007e80000100a00 */
        /* <DEDUP_REMOVED lines=8> */
[----:B------:R3:W-:Y:S04]  /*315e0*/  STL.64 [R1+0x858], R22 ;  /* 0x0008581601007387 */ /* 0x0007e80000100a00 */
[----:B------:R-:W-:Y:S01]  /*315f0*/  LDGSTS.E [R2+0x62000], desc[UR52][R244.64], P5 ;  /* 0x62000000f4027fae */ /* 0x000fe2000a921874 */
[----:B------:R-:W-:-:S03]  /*31600*/  IMAD.WIDE R120, R4, 0x4, R120 ;  /* 0x0000000404787825 */ /* 0x000fc600078e0278 */
[----:B------:R-:W-:Y:S01]  /*31610*/  LDGSTS.E [R2+0x62400], desc[UR52][R112.64], P5 ;  /* 0x6240000070027fae */ /* 0x000fe2000a921874 */
[----:B------:R-:W-:-:S03]  /*31620*/  IMAD.WIDE R126, R4, 0x4, R126 ;  /* 0x00000004047e7825 */ /* 0x000fc600078e027e */
[----:B------:R-:W-:Y:S04]  /*31630*/  LDGSTS.E [R2+0x62800], desc[UR52][R116.64], P5 ;  /* 0x6280000074027fae */ /* 0x000fe8000a921874 */
[----:B------:R-:W2:Y:S04]  /*31640*/  LDL.LU.64 R244, [R1+0x1a60] ;  /* 0x001a600001f47983 */ /* 0x000ea80000300a00 */
[----:B------:R-:W2:Y:S04]  /*31650*/  LDL.64 R48, [R1+0xa98] ;  /* 0x000a980001307983 */ /* 0x000ea80000100a00 */
[----:B------:R-:W4:Y:S04]  /*31660*/  LDL.64 R50, [R1+0xa50] ;  /* 0x000a500001327983 */ /* 0x000f280000100a00 */
[----:B------:R-:W3:Y:S04]  /*31670*/  LDL.64 R52, [R1+0xa10] ;  /* 0x000a100001347983 */ /* 0x000ee80000100a00 */
[----:B------:R-:W3:Y:S04]  /*31680*/  LDL.64 R106, [R1+0x9d0] ;  /* 0x0009d000016a7983 */ /* 0x000ee80000100a00 */
[----:B------:R-:W3:Y:S04]  /*31690*/  LDL.64 R100, [R1+0x990] ;  /* 0x0009900001647983 */ /* 0x000ee80000100a00 */
[----:B------:R-:W3:Y:S04]  /*316a0*/  LDL.64 R228, [R1+0x950] ;  /* 0x0009500001e47983 */ /* 0x000ee80000100a00 */
[----:B------:R-:W3:Y:S04]  /*316b0*/  LDL.64 R102, [R1+0x260] ;  /* 0x0002600001667983 */ /* 0x000ee80000100a00 */
[----:B------:R-:W3:Y:S01]  /*316c0*/  LDL.64 R104, [R1+0x250] ;  /* 0x0002500001687983 */ /* 0x000ee20000100a00 */
        /* <DEDUP_REMOVED lines=40> */
[----:B----4-:R-:W-:Y:S04]  /*31950*/  LDGSTS.E [R244+0x60480], desc[UR52][R50.64], P5 ;  /* 0x6048000032f47fae */ /* 0x010fe8000a921874 */
[----:B---3--:R-:W-:Y:S04]  /*31960*/  LDGSTS.E [R244+0x60880], desc[UR52][R52.64], P5 ;  /* 0x6088000034f47fae */ /* 0x008fe8000a921874 */
[----:B------:R-:W-:Y:S04]  /*31970*/  LDGSTS.E [R244+0x60c80], desc[UR52][R106.64], P5 ;  /* 0x60c800006af47fae */ /* 0x000fe8000a921874 */
[----:B------:R-:W-:Y:S04]  /*31980*/  LDGSTS.E [R244+0x61080], desc[UR52][R100.64], P5 ;  /* 0x6108000064f47fae */ /* 0x000fe8000a921874 */
[----:B------:R-:W-:Y:S04]  /*31990*/  LDGSTS.E [R244+0x61480], desc[UR52][R228.64], P5 ;  /* 0x61480000e4f47fae */ /* 0x000fe8000a921874 */
[----:B------:R-:W-:Y:S04]  /*319a0*/  LDGSTS.E [R244+0x61880], desc[UR52][R102.64], P5 ;  /* 0x6188000066f47fae */ /* 0x000fe8000a921874 */
[----:B------:R-:W-:Y:S04]  /*319b0*/  LDGSTS.E [R244+0x61c80], desc[UR52][R104.64], P5 ;  /* 0x61c8000068f47fae */ /* 0x000fe8000a921874 */
[----:B------:R-:W-:Y:S01]  /*319c0*/  LDGSTS.E [R244+0x62080], desc[UR52][R242.64], P5 ;  /* 0x62080000f2f47fae */ /* 0x000fe2000a921874 */
[----:B------:R-:W-:-:S03]  /*319d0*/  IMAD.WIDE R122, R4, 0x4, R122 ;  /* 0x00000004047a7825 */ /* 0x000fc600078e027a */
[----:B------:R-:W-:Y:S01]  /*319e0*/  LDGSTS.E [R244+0x62480], desc[UR52][R114.64], P5 ;  /* 0x6248000072f47fae */ /* 0x000fe2000a921874 */
[----:B------:R-:W-:-:S03]  /*319f0*/  IMAD.WIDE R128, R4, 0x4, R128 ;  /* 0x0000000404807825 */ /* 0x000fc600078e0280 */
        /* <DEDUP_REMOVED lines=13> */
[----:B-1----:R-:W4:Y:S04]  /*31ad0*/  LDL.64 R56, [R1+0x198] ;  /* 0x0001980001387983 */ /* 0x002f280000100a00 */
        /* <DEDUP_REMOVED lines=40> */
[----:B------:R-:W-:Y:S01]  /*31d60*/  LDGSTS.E [R244+0x67c80], desc[UR52][R218.64], P5 ;  /* 0x67c80000daf47fae */ /* 0x000fe2000a921874 */
[----:B------:R-:W-:-:S03]  /*31d70*/  IMAD.WIDE R124, R4, 0x4, R124 ;  /* 0x00000004047c7825 */ /* 0x000fc600078e027c */
[----:B------:R-:W4:Y:S01]  /*31d80*/  LDL.64 R18, [R1+0x270] ;  /* 0x0002700001127983 */ /* 0x000f220000100a00 */
[----:B------:R-:W-:-:S03]  /*31d90*/  IMAD.WIDE R130, R4, 0x4, R130 ;  /* 0x0000000404827825 */ /* 0x000fc600078e0282 */
[----:B------:R-:W4:Y:S01]  /*31da0*/  LDL.64 R32, [R1+0xba0] ;  /* 0x000ba00001207983 */ /* 0x000f220000100a00 */
[----:B------:R-:W-:-:S04]  /*31db0*/  IMAD.WIDE R136, R4, 0x4, R136 ;  /* 0x0000000404887825 */ /* 0x000fc800078e0288 */
[----:B------:R-:W-:-:S04]  /*31dc0*/  IMAD.WIDE R142, R4, 0x4, R142 ;  /* 0x00000004048e7825 */ /* 0x000fc800078e028e */
[----:B------:R-:W-:-:S04]  /*31dd0*/  IMAD.WIDE R148, R4, 0x4, R148 ;  /* 0x0000000404947825 */ /* 0x000fc800078e0294 */
[----:B------:R-:W-:-:S04]  /*31de0*/  IMAD.WIDE R154, R4, 0x4, R154 ;  /* 0x00000004049a7825 */ /* 0x000fc800078e029a */
[----:B------:R-:W-:-:S04]  /*31df0*/  IMAD.WIDE R160, R4, 0x4, R160 ;  /* 0x0000000404a07825 */ /* 0x000fc800078e02a0 */
[----:B------:R-:W-:Y:S01]  /*31e00*/  IMAD.WIDE R166, R4, 0x4, R166 ;  /* 0x0000000404a67825 */ /* 0x000fe200078e02a6 */
        /* <DEDUP_REMOVED lines=34> */
[----:B------:R-:W4:Y:S04]  /*32030*/  LDL.LU.64 R236, [R1+0x1a48] ;  /* 0x001a480001ec7983 */ /* 0x000f280000300a00 */
[----:B------:R-:W2:Y:S04]  /*32040*/  LDL.LU.64 R86, [R1+0x1a40] ;  /* 0x001a400001567983 */ /* 0x000ea80000300a00 */
[----:B------:R-:W-:Y:S04]  /*32050*/  LDGSTS.E [R243+0x65900], desc[UR52][R18.64], P5 ;  /* 0x6590000012f37fae */ /* 0x000fe8000a921874 */
[----:B------:R-:W4:Y:S04]  /*32060*/  LDL.LU.64 R18, [R1+0x1a38] ;  /* 0x001a380001127983 */ /* 0x000f280000300a00 */
[----:B--2---:R-:W-:Y:S04]  /*32070*/  LDGSTS.E [R243+0x65d00], desc[UR52][R86.64], P5 ;  /* 0x65d0000056f37fae */ /* 0x004fe8000a921874 */
[----:B------:R-:W-:Y:S04]  /*32080*/  LDGSTS.E [R243+0x66100], desc[UR52][R62.64], P5 ;  /* 0x661000003ef37fae */ /* 0x000fe8000a921874 */
[----:B------:R-:W-:Y:S04]  /*32090*/  LDGSTS.E [R243+0x66500], desc[UR52][R240.64], P5 ;  /* 0x66500000f0f37fae */ /* 0x000fe8000a921874 */
[----:B------:R-:W2:Y:S04]  /*320a0*/  LDL.LU.64 R86, [R1+0x1a30] ;  /* 0x001a300001567983 */ /* 0x000ea80000300a00 */
[----:B------:R-:W2:Y:S04]  /*320b0*/  LDL.LU.64 R62, [R1+0x1a28] ;  /* 0x001a2800013e7983 */ /* 0x000ea80000300a00 */
[----:B------:R-:W-:Y:S04]  /*320c0*/  LDGSTS.E [R243+0x66900], desc[UR52][R248.64], P5 ;  /* 0x66900000f8f37fae */ /* 0x000fe8000a921874 */
        /* <DEDUP_REMOVED lines=12> */
[----:B------:R-:W2:Y:S04]  /*32190*/  LDL.64 R90, [R1+0x5c0] ;  /* 0x0005c000015a7983 */ /* 0x000ea80000100a00 */
[----:B------:R-:W-:Y:S04]  /*321a0*/  LDGSTS.E [R242+0x60580], desc[UR52][R6.64], P5 ;  /* 0x6058000006f27fae */ /* 0x000fe8000a921874 */
[----:B------:R-:W2:Y:S04]  /*321b0*/  LDL.64 R32, [R1+0x580] ;  /* 0x0005800001207983 */ /* 0x000ea80000100a00 */
[----:B---3--:R-:W-:Y:S04]  /*321c0*/  LDGSTS.E [R242+0x60980], desc[UR52][R16.64], P5 ;  /* 0x6098000010f27fae */ /* 0x008fe8000a921874 */
[----:B------:R-:W3:Y:S04]  /*321d0*/  LDL.LU.64 R6, [R1+0x19f0] ;  /* 0x0019f00001067983 */ /* 0x000ee80000300a00 */
[----:B----4-:R-:W-:Y:S04]  /*321e0*/  LDGSTS.E [R242+0x60d80], desc[UR52][R48.64], P5 ;  /* 0x60d8000030f27fae */ /* 0x010fe8000a921874 */
[----:B------:R-:W4:Y:S04]  /*321f0*/  LDL.LU.64 R16, [R1+0x19e8] ;  /* 0x0019e80001107983 */ /* 0x000f280000300a00 */
[----:B------:R-:W-:Y:S04]  /*32200*/  LDGSTS.E [R242+0x61180], desc[UR52][R50.64], P5 ;  /* 0x6118000032f27fae */ /* 0x000fe8000a921874 */
[----:B------:R-:W2:Y:S04]  /*32210*/  LDL.LU.64 R48, [R1+0x19e0] ;  /* 0x0019e00001307983 */ /* 0x000ea80000300a00 */
[----:B------:R-:W-:Y:S04]  /*32220*/  LDGSTS.E [R242+0x61580], desc[UR52][R52.64], P5 ;  /* 0x6158000034f27fae */ /* 0x000fe8000a921874 */
[----:B------:R-:W3:Y:S04]  /*32230*/  LDL.LU.64 R50, [R1+0x19d8] ;  /* 0x0019d80001327983 */ /* 0x000ee80000300a00 */
[----:B------:R-:W-:Y:S04]  /*32240*/  LDGSTS.E [R242+0x61980], desc[UR52][R100.64], P5 ;  /* 0x6198000064f27fae */ /* 0x000fe8000a921874 */
[----:B------:R-:W4:Y:S04]  /*32250*/  LDL.LU.64 R52, [R1+0x19d0] ;  /* 0x0019d00001347983 */ /* 0x000f280000300a00 */
[----:B------:R-:W-:Y:S04]  /*32260*/  LDGSTS.E [R242+0x61d80], desc[UR52][R102.64], P5 ;  /* 0x61d8000066f27fae */ /* 0x000fe8000a921874 */
[----:B------:R-:W2:Y:S04]  /*32270*/  LDL.LU.64 R100, [R1+0x19c8] ;  /* 0x0019c80001647983 */ /* 0x000ea80000300a00 */
[----:B------:R-:W-:Y:S04]  /*32280*/  LDGSTS.E [R242+0x62180], desc[UR52][R34.64], P5 ;  /* 0x6218000022f27fae */ /* 0x000fe8000a921874 */
[----:B------:R-:W3:Y:S04]  /*32290*/  LDL.LU.64 R102, [R1+0x19c0] ;  /* 0x0019c00001667983 */ /* 0x000ee80000300a00 */
[----:B------:R-:W-:Y:S04]  /*322a0*/  LDGSTS.E [R242+0x62580], desc[UR52][R106.64], P5 ;  /* 0x625800006af27fae */ /* 0x000fe8000a921874 */
[----:B------:R-:W-:Y:S04]  /*322b0*/  LDGSTS.E [R242+0x62980], desc[UR52][R228.64], P5 ;  /* 0x62980000e4f27fae */ /* 0x000fe8000a921874 */
[----:B------:R-:W-:Y:S04]  /*322c0*/  LDGSTS.E [R242+0x62d80], desc[UR52][R104.64], P5 ;  /* 0x62d8000068f27fae */ /* 0x000fe8000a921874 */
[----:B------:R-:W4:Y:S04]  /*322d0*/  LDL.64 R34, [R1+0xc68] ;  /* 0x000c680001227983 */ /* 0x000f280000100a00 */
[----:B------:R-:W4:Y:S04]  /*322e0*/  LDL.64 R106, [R1+0xc38] ;  /* 0x000c3800016a7983 */ /* 0x000f280000100a00 */
[----:B------:R-:W4:Y:S04]  /*322f0*/  LDL.64 R228, [R1+0xc08] ;  /* 0x000c080001e47983 */ /* 0x000f280000100a00 */
[----:B------:R-:W4:Y:S04]  /*32300*/  LDL.64 R104, [R1+0xb58] ;  /* 0x000b580001687983 */ /* 0x000f280000100a00 */
[----:B---3--:R-:W-:Y:S04]  /*32310*/  LDGSTS.E [R242+0x63180], desc[UR52][R102.64], P5 ;  /* 0x6318000066f27fae */ /* 0x008fe8000a921874 */
[----:B--2---:R-:W-:Y:S04]  /*32320*/  LDGSTS.E [R242+0x63580], desc[UR52][R100.64], P5 ;  /* 0x6358000064f27fae */ /* 0x004fe8000a921874 */
[----:B----4-:R-:W-:Y:S04]  /*32330*/  LDGSTS.E [R242+0x63980], desc[UR52][R52.64], P5 ;  /* 0x6398000034f27fae */ /* 0x010fe8000a921874 */
        /* <DEDUP_REMOVED lines=11> */
[----:B------:R-:W-:Y:S04]  /*323f0*/  LDGSTS.E [R242+0x64d80], desc[UR52][R90.64], P5 ;  /* 0x64d800005af27fae */ /* 0x000fe8000a921874 */
[----:B------:R-:W-:Y:S04]  /*32400*/  LDGSTS.E [R242+0x65180], desc[UR52][R32.64], P5 ;  /* 0x6518000020f27fae */ /* 0x000fe8000a921874 */
[----:B------:R-:W2:Y:S04]  /*32410*/  LDL.LU.64 R90, [R1+0x19b8] ;  /* 0x0019b800015a7983 */ /* 0x000ea80000300a00 */
[----:B------:R-:W4:Y:S04]  /*32420*/  LDL.LU.64 R32, [R1+0x19b0] ;  /* 0x0019b00001207983 */ /* 0x000f280000300a00 */
[----:B--2---:R-:W-:Y:S04]  /*32430*/  LDGSTS.E [R242+0x65580], desc[UR52][R90.64], P5 ;  /* 0x655800005af27fae */ /* 0x004fe8000a921874 */
        /* <DEDUP_REMOVED lines=16> */
[----:B------:R-:W-:Y:S04]  /*32540*/  LDGSTS.E [R242+0x67980], desc[UR52][R110.64], P5 ;  /* 0x679800006ef27fae */ /* 0x000fe8000a921874 */
[----:B------:R-:W-:Y:S04]  /*32550*/  LDGSTS.E [R242+0x67d80], desc[UR52][R10.64], P5 ;  /* 0x67d800000af27fae */ /* 0x000fe8000a921874 */
[----:B------:R-:W2:Y:S04]  /*32560*/  LDL.LU.64 R60, [R1+0x19a0] ;  /* 0x0019a000013c7983 */ /* 0x000ea80000300a00 */
[----:B------:R-:W2:Y:S04]  /*32570*/  LDL.LU.64 R110, [R1+0x1998] ;  /* 0x00199800016e7983 */ /* 0x000ea80000300a00 */
[----:B------:R-:W3:Y:S04]  /*32580*/  LDL.LU.64 R10, [R1+0x1990] ;  /* 0x00199000010a7983 */ /* 0x000ee80000300a00 */
[----:B---3--:R-:W-:Y:S04]  /*32590*/  LDGSTS.E [R11+0x60200], desc[UR52][R34.64], P5 ;  /* 0x60200000220b7fae */ /* 0x008fe8000a921874 */
        /* <DEDUP_REMOVED lines=8> */
[----:B------:R-:W-:Y:S04]  /*32620*/  LDGSTS.E [R11+0x62600], desc[UR52][R102.64], P5 ;  /* 0x62600000660b7fae */ /* 0x000fe8000a921874 */
[----:B------:R-:W3:Y:S04]  /*32630*/  LDL.LU.64 R34, [R1+0x1988] ;  /* 0x0019880001227983 */ /* 0x000ee80000300a00 */
[----:B------:R-:W-:Y:S04]  /*32640*/  LDGSTS.E [R11+0x62a00], desc[UR52][R50.64], P5 ;  /* 0x62a00000320b7fae */ /* 0x000fe8000a921874 */
[----:B------:R-:W4:Y:S04]  /*32650*/  LDL.64 R106, [R1+0xd18] ;  /* 0x000d1800016a7983 */ /* 0x000f280000100a00 */
        /* <DEDUP_REMOVED lines=9> */
[----:B--2---:R-:W-:Y:S04]  /*326f0*/  LDGSTS.E [R11+0x62e00], desc[UR52][R92.64], P5 ;  /* 0x62e000005c0b7fae */ /* 0x004fe8000a921874 */
[----:B------:R-:W-:Y:S04]  /*32700*/  LDGSTS.E [R11+0x63200], desc[UR52][R236.64], P5 ;  /* 0x63200000ec0b7fae */ /* 0x000fe8000a921874 */
[----:B------:R-:W-:Y:S04]  /*32710*/  LDGSTS.E [R11+0x63600], desc[UR52][R248.64], P5 ;  /* 0x63600000f80b7fae */ /* 0x000fe8000a921874 */
[----:B------:R-:W2:Y:S04]  /*32720*/  LDL.LU.64 R92, [R1+0x1980] ;  /* 0x00198000015c7983 */ /* 0x000ea80000300a00 */
[----:B------:R-:W2:Y:S04]  /*32730*/  LDL.LU.64 R236, [R1+0x1978] ;  /* 0x0019780001ec7983 */ /* 0x000ea80000300a00 */
[----:B------:R-:W4:Y:S04]  /*32740*/  LDL.LU.64 R248, [R1+0x1970] ;  /* 0x0019700001f87983 */ /* 0x000f280000300a00 */
[----:B------:R-:W-:Y:S04]  /*32750*/  LDGSTS.E [R11+0x63a00], desc[UR52][R36.64], P5 ;  /* 0x63a00000240b7fae */ /* 0x000fe8000a921874 */
[----:B------:R-:W-:Y:S04]  /*32760*/  LDGSTS.E [R11+0x63e00], desc[UR52][R94.64], P5 ;  /* 0x63e000005e0b7fae */ /* 0x000fe8000a921874 */
[----:B------:R-:W-:Y:S04]  /*32770*/  LDGSTS.E [R11+0x64200], desc[UR52][R58.64], P5 ;  /* 0x642000003a0b7fae */ /* 0x000fe8000a921874 */
[----:B------:R-:W2:Y:S04]  /*32780*/  LDL.LU.64 R36, [R1+0x1968] ;  /* 0x0019680001247983 */ /* 0x000ea80000300a00 */
[----:B------:R-:W2:Y:S04]  /*32790*/  LDL.LU.64 R94, [R1+0x1960] ;  /* 0x00196000015e7983 */ /* 0x000ea80000300a00 */
[----:B------:R-:W2:Y:S04]  /*327a0*/  LDL.LU.64 R58, [R1+0x1958] ;  /* 0x00195800013a7983 */ /* 0x000ea80000300a00 */
[----:B------:R-:W-:Y:S04]  /*327b0*/  LDGSTS.E [R11+0x64600], desc[UR52][R38.64], P5 ;  /* 0x64600000260b7fae */ /* 0x000fe8000a921874 */
[----:B------:R-:W3:Y:S04]  /*327c0*/  LDL.LU.64 R38, [R1+0x1950] ;  /* 0x0019500001267983 */ /* 0x000ee80000300a00 */
[----:B---3--:R-:W-:Y:S04]  /*327d0*/  LDGSTS.E [R11+0x64a00], desc[UR52][R38.64], P5 ;  /* 0x64a00000260b7fae */ /* 0x008fe8000a921874 */
[----:B----4-:R-:W-:Y:S04]  /*327e0*/  LDGSTS.E [R11+0x64e00], desc[UR52][R248.64], P5 ;  /* 0x64e00000f80b7fae */ /* 0x010fe8000a921874 */
[----:B------:R-:W-:Y:S04]  /*327f0*/  LDGSTS.E [R11+0x65200], desc[UR52][R110.64], P5 ;  /* 0x652000006e0b7fae */ /* 0x000fe8000a921874 */
[----:B------:R-:W3:Y:S04]  /*32800*/  LDL.LU.64 R38, [R1+0x1948] ;  /* 0x0019480001267983 */ /* 0x000ee80000300a00 */
[----:B------:R-:W4:Y:S04]  /*32810*/  LDL.LU.64 R248, [R1+0x1940] ;  /* 0x0019400001f87983 */ /* 0x000f280000300a00 */
[----:B------:R-:W2:Y:S04]  /*32820*/  LDL.LU.64 R110, [R1+0x1938] ;  /* 0x00193800016e7983 */ /* 0x000ea80000300a00 */
        /* <DEDUP_REMOVED lines=35> */
[----:B------:R-:W3:Y:S04]  /*32a60*/  LDL.LU.64 R6, [R1+0x18a8] ;  /* 0x0018a80001067983 */ /* 0x000ee80000300a00 */
[----:B------:R-:W-:Y:S04]  /*32a70*/  LDGSTS.E [R10+0x61e80], desc[UR52][R48.64], P5 ;  /* 0x61e80000300a7fae */ /* 0x000fe8000a921874 */
[----:B------:R-:W-:Y:S04]  /*32a80*/  LDGSTS.E [R10+0x62280], desc[UR52][R102.64], P5 ;  /* 0x62280000660a7fae */ /* 0x000fe8000a921874 */
[----:B------:R-:W-:Y:S04]  /*32a90*/  LDGSTS.E [R10+0x62680], desc[UR52][R50.64], P5 ;  /* 0x62680000320a7fae */ /* 0x000fe8000a921874 */
[----:B------:R-:W3:Y:S04]  /*32aa0*/  LDL.LU.64 R48, [R1+0x18a0] ;  /* 0x0018a00001307983 */ /* 0x000ee80000300a00 */
[----:B------:R-:W3:Y:S04]  /*32ab0*/  LDL.LU.64 R102, [R1+0x1898] ;  /* 0x0018980001667983 */ /* 0x000ee80000300a00 */
[----:B------:R-:W2:Y:S04]  /*32ac0*/  LDL.LU.64 R50, [R1+0x1890] ;  /* 0x0018900001327983 */ /* 0x000ea80000300a00 */
[----:B--2---:R-:W-:Y:S04]  /*32ad0*/  LDGSTS.E [R10+0x62a80], desc[UR52][R50.64], P5 ;  /* 0x62a80000320a7fae */ /* 0x004fe8000a921874 */
[----:B----4-:R-:W-:Y:S04]  /*32ae0*/  LDGSTS.E [R10+0x62e80], desc[UR52][R104.64], P5 ;  /* 0x62e80000680a7fae */ /* 0x010fe8000a921874 */
[----:B------:R-:W-:Y:S04]  /*32af0*/  LDGSTS.E [R10+0x63280], desc[UR52][R52.64], P5 ;  /* 0x63280000340a7fae */ /* 0x000fe8000a921874 */
[----:B------:R-:W2:Y:S04]  /*32b00*/  LDL.LU.64 R50, [R1+0x1888] ;  /* 0x0018880001327983 */ /* 0x000ea80000300a00 */
[----:B------:R-:W4:Y:S04]  /*32b10*/  LDL.LU.64 R104, [R1+0x1880] ;  /* 0x0018800001687983 */ /* 0x000f280000300a00 */
[----:B------:R-:W2:Y:S04]  /*32b20*/  LDL.LU.64 R52, [R1+0x1878] ;  /* 0x0018780001347983 */ /* 0x000ea80000300a00 */
[----:B------:R-:W-:Y:S04]  /*32b30*/  LDGSTS.E [R10+0x63680], desc[UR52][R106.64], P5 ;  /* 0x636800006a0a7fae */ /* 0x000fe8000a921874 */
[----:B------:R-:W-:Y:S04]  /*32b40*/  LDGSTS.E [R10+0x63a80], desc[UR52][R54.64], P5 ;  /* 0x63a80000360a7fae */ /* 0x000fe8000a921874 */
[----:B------:R-:W-:Y:S04]  /*32b50*/  LDGSTS.E [R10+0x63e80], desc[UR52][R108.64], P5 ;  /* 0x63e800006c0a7fae */ /* 0x000fe8000a921874 */
[----:B------:R-:W3:Y:S04]  /*32b60*/  LDL.LU.64 R106, [R1+0x1870] ;  /* 0x00187000016a7983 */ /* 0x000ee80000300a00 */
[----:B------:R-:W2:Y:S04]  /*32b70*/  LDL.LU.64 R54, [R1+0x1868] ;  /* 0x0018680001367983 */ /* 0x000ea80000300a00 */
[----:B------:R-:W4:Y:S04]  /*32b80*/  LDL.LU.64 R108, [R1+0x1860] ;  /* 0x00186000016c7983 */ /* 0x000f280000300a00 */
[----:B------:R-:W-:Y:S04]  /*32b90*/  LDGSTS.E [R10+0x64280], desc[UR52][R56.64], P5 ;  /* 0x64280000380a7fae */ /* 0x000fe8000a921874 */
[----:B------:R-:W-:Y:S04]  /*32ba0*/  LDGSTS.E [R10+0x64680], desc[UR52][R110.64], P5 ;  /* 0x646800006e0a7fae */ /* 0x000fe8000a921874 */
[----:B------:R-:W-:Y:S04]  /*32bb0*/  LDGSTS.E [R10+0x64a80], desc[UR52][R58.64], P5 ;  /* 0x64a800003a0a7fae */ /* 0x000fe8000a921874 */
[----:B------:R-:W2:Y:S04]  /*32bc0*/  LDL.LU.64 R56, [R1+0x1858] ;  /* 0x0018580001387983 */ /* 0x000ea80000300a00 */
[----:B------:R-:W3:Y:S04]  /*32bd0*/  LDL.LU.64 R110, [R1+0x1850] ;  /* 0x00185000016e7983 */ /* 0x000ee80000300a00 */
[----:B------:R-:W2:Y:S04]  /*32be0*/  LDL.LU.64 R58, [R1+0x1848] ;  /* 0x00184800013a7983 */ /* 0x000ea80000300a00 */
[----:B------:R-:W-:Y:S04]  /*32bf0*/  LDGSTS.E [R10+0x64e80], desc[UR52][R236.64], P5 ;  /* 0x64e80000ec0a7fae */ /* 0x000fe8000a921874 */
[----:B------:R-:W-:Y:S04]  /*32c00*/  LDGSTS.E [R10+0x65280], desc[UR52][R60.64], P5 ;  /* 0x652800003c0a7fae */ /* 0x000fe8000a921874 */
[----:B------:R-:W-:Y:S04]  /*32c10*/  LDGSTS.E [R10+0x65680], desc[UR52][R234.64], P5 ;  /* 0x65680000ea0a7fae */ /* 0x000fe8000a921874 */
[----:B------:R-:W4:Y:S04]  /*32c20*/  LDL.LU.64 R236, [R1+0x1840] ;  /* 0x0018400001ec7983 */ /* 0x000f280000300a00 */
[----:B------:R-:W2:Y:S04]  /*32c30*/  LDL.LU.64 R60, [R1+0x1838] ;  /* 0x00183800013c7983 */ /* 0x000ea80000300a00 */
[----:B------:R-:W3:Y:S04]  /*32c40*/  LDL.LU.64 R234, [R1+0x1830] ;  /* 0x0018300001ea7983 */ /* 0x000ee80000300a00 */
[----:B------:R-:W-:Y:S04]  /*32c50*/  LDGSTS.E [R10+0x65a80], desc[UR52][R62.64], P5 ;  /* 0x65a800003e0a7fae */ /* 0x000fe8000a921874 */
[----:B------:R-:W-:Y:S04]  /*32c60*/  LDGSTS.E [R10+0x65e80], desc[UR52][R232.64], P5 ;  /* 0x65e80000e80a7fae */ /* 0x000fe8000a921874 */
        /* <DEDUP_REMOVED lines=12> */
[----:B------:R1:W-:Y:S04]  /*32d30*/  LDGSTS.E [R10+0x67a80], desc[UR52][R222.64], P5 ;  /* 0x67a80000de0a7fae */ /* 0x0003e8000a921874 */
[----:B------:R-:W2:Y:S04]  /*32d40*/  LDL.LU.64 R66, [R1+0x17f8] ;  /* 0x0017f80001427983 */ /* 0x000ea80000300a00 */
[----:B------:R-:W3:Y:S04]  /*32d50*/  LDL.LU.64 R220, [R1+0x17f0] ;  /* 0x0017f00001dc7983 */ /* 0x000ee80000300a00 */
[----:B------:R-:W2:Y:S01]  /*32d60*/  LDL.LU R222, [R1+0x17e8] ;  /* 0x0017e80001de7983 */ /* 0x000ea20000300800 */
[----:B-1----:R-:W1:Y:S03]  /*32d70*/  LDC R223, c[0x0][0x230] ;  /* 0x00008c00ffdf7b82 */ /* 0x002e660000000800 */
[----:B------:R-:W-:Y:S04]  /*32d80*/  LDGSTS.E [R10+0x67e80], desc[UR52][R8.64], P5 ;  /* 0x67e80000080a7fae */ /* 0x000fe8000a921874 */
[----:B------:R-:W3:Y:S04]  /*32d90*/  LDL.LU.64 R8, [R1+0x17e0] ;  /* 0x0017e00001087983 */ /* 0x000ee80000300a00 */
[----:B---3--:R3:W-:Y:S04]  /*32da0*/  LDGSTS.E [R9+0x60300], desc[UR52][R220.64], P5 ;  /* 0x60300000dc097fae */ /* 0x0087e8000a921874 */
[----:B----4-:R-:W-:Y:S04]  /*32db0*/  LDGSTS.E [R9+0x60700], desc[UR52][R12.64], P5 ;  /* 0x607000000c097fae */ /* 0x010fe8000a921874 */
[----:B------:R-:W-:Y:S04]  /*32dc0*/  LDGSTS.E [R9+0x60b00], desc[UR52][R246.64], P5 ;  /* 0x60b00000f6097fae */ /* 0x000fe8000a921874 */
[----:B------:R-:W4:Y:S01]  /*32dd0*/  LDL.LU R221, [R1+0x17d8] ;  /* 0x0017d80001dd7983 */ /* 0x000f220000300800 */
[----:B---3--:R-:W3:Y:S03]  /*32de0*/  LDC R220, c[0x0][0x230] ;  /* 0x00008c00ffdc7b82 */ /* 0x008ee60000000800 */
[----:B------:R-:W3:Y:S04]  /*32df0*/  LDL.LU.64 R12, [R1+0x17d0] ;  /* 0x0017d000010c7983 */ /* 0x000ee80000300a00 */
[----:B------:R-:W-:Y:S04]  /*32e00*/  LDGSTS.E [R9+0x60f00], desc[UR52][R232.64], P5 ;  /* 0x60f00000e8097fae */ /* 0x000fe8000a921874 */
[----:B------:R-:W4:Y:S04]  /*32e10*/  LDL.LU.64 R246, [R1+0x17c8] ;  /* 0x0017c80001f67983 */ /* 0x000f280000300a00 */
        /* <DEDUP_REMOVED lines=54> */
[----:B--2---:R-:W-:Y:S04]  /*33180*/  LDGSTS.E [R8+0x60380], desc[UR52][R66.64], P5 ;  /* 0x6038000042087fae */ /* 0x004fe8000a921874 */
        /* <DEDUP_REMOVED lines=30> */
[----:B------:R-:W4:Y:S04]  /*33370*/  LDL.LU.64 R46, [R1+0x1688] ;  /* 0x00168800012e7983 */ /* 0x000f280000300a00 */
        /* <DEDUP_REMOVED lines=30> */
[----:B------:R1:W-:Y:S01]  /*33560*/  LDGSTS.E [R8+0x67f80], desc[UR52][R22.64], P5 ;  /* 0x67f8000016087fae */ /* 0x0003e2000a921874 */
[----:B------:R-:W-:Y:S01]  /*33570*/  ISETP.GE.U32.AND P5, PT, R5, 0x7ffffd5f, PT ;  /* 0x7ffffd5f0500780c */ /* 0x000fe20003fa6070 */
[----:B---3--:R-:W-:-:S02]  /*33580*/  VIADD R5, R12, 0xfffffddc ;  /* 0xfffffddc0c057836 */ /* 0x008fc40000000000 */
[----:B------:R-:W0:Y:S04]  /*33590*/  LDGDEPBAR ;  /* 0x00000000000079af */ /* 0x000e280000000000 */
[----:B------:R-:W3:Y:S04]  /*335a0*/  LDL.LU.64 R226, [R1+0x1b0] ;  /* 0x0001b00001e27983 */ /* 0x000ee80000300a00 */
[----:B------:R-:W3:Y:S01]  /*335b0*/  LDL.LU.64 R230, [R1+0x1a0] ;  /* 0x0001a00001e67983 */ /* 0x000ee20000300a00 */
[----:B-1----:R-:W-:Y:S01]  /*335c0*/  VIADD R22, R13, 0xfffffddd ;  /* 0xfffffddd0d167836 */ /* 0x002fe20000000000 */
[----:B------:R-:W1:Y:S01]  /*335d0*/  LDC R23, c[0x0][0x230] ;  /* 0x00008c00ff177b82 */ /* 0x000e620000000800 */
[----:B--2---:R-:W-:-:S02]  /*335e0*/  IMAD.WIDE R12, R0, 0x4, R228 ;  /* 0x00000004000c7825 */ /* 0x004fc400078e02e4 */
[----:B------:R-:W2:Y:S02]  /*335f0*/  LDL.LU.64 R228, [R1+0x190] ;  /* 0x0001900001e47983 */ /* 0x000ea40000300a00 */
[----:B----4-:R-:W-:-:S03]  /*33600*/  IMAD.WIDE R16, R0, 0x4, R16 ;  /* 0x0000000400107825 */ /* 0x010fc600078e0210 */
[----:B------:R-:W-:Y:S06]  /*33610*/  BAR.SYNC.DEFER_BLOCKING 0x0 ;  /* 0x0000000000007b1d */ /* 0x000fec0000010000 */
[----:B------:R4:W-:Y:S04]  /*33620*/  STL.64 [R1+0x850], R16 ;  /* 0x0008501001007387 */ /* 0x0009e80000100a00 */
[----:B------:R1:W-:Y:S04]  /*33630*/  STL.64 [R1+0x848], R12 ;  /* 0x0008480c01007387 */ /* 0x0003e80000100a00 */
[----:B------:R-:W-:Y:S01]  /*33640*/  @!PT LDS RZ, [RZ] ;  /* 0x00000000fffff984 */ /* 0x000fe20000000800 */
[----:B------:R-:W-:Y:S01]  /*33650*/  @!PT LDS RZ, [RZ] ;  /* 0x00000000fffff984 */ /* 0x000fe20000000800 */
[----:B------:R-:W-:Y:S01]  /*33660*/  @!PT LDS RZ, [RZ] ;  /* 0x00000000fffff984 */ /* 0x000fe20000000800 */
[----:B------:R-:W-:Y:S01]  /*33670*/  LDGSTS.E [R245+0x20000], desc[UR52][R16.64], !P1 ;  /* 0x2000000010f57fae */ /* 0x000fe2000c921874 */
[----:B------:R-:W-:-:S02]  /*33680*/  ISETP.GE.U32.AND P1, PT, R22, 0x7ffffd5e, PT ;  /* 0x7ffffd5e1600780c */ /* 0x000fc40003f26070 */
[----:B------:R-:W2:Y:S01]  /*33690*/  LDC R22, c[0x0][0x230] ;  /* 0x00008c00ff167b82 */ /* 0x000ea20000000800 */
[----:B------:R-:W-:Y:S01]  /*336a0*/  LDGSTS.E [R245+0x20004], desc[UR52][R12.64], !P0 ;  /* 0x200040000cf57fae */ /* 0x000fe2000c121874 */
[----:B------:R-:W-:-:S06]  /*336b0*/  ISETP.GE.U32.AND P0, PT, R5, 0x7ffffd5d, PT ;  /* 0x7ffffd5d0500780c */ /* 0x000fcc0003f06070 */
[----:B------:R-:W2:Y:S01]  /*336c0*/  LDC R5, c[0x0][0x230] ;  /* 0x00008c00ff057b82 */ /* 0x000ea20000000800 */
[----:B----4-:R-:W4:Y:S04]  /*336d0*/  LDL.LU.64 R16, [R1+0x1620] ;  /* 0x0016200001107983 */ /* 0x010f280000300a00 */
[----:B-1----:R-:W4:Y:S01]  /*336e0*/  LDL.LU.64 R12, [R1+0x1618] ;  /* 0x00161800010c7983 */ /* 0x002f220000300a00 */
[----:B------:R-:W-:-:S05]  /*336f0*/  IMAD.WIDE R18, R0, 0x4, R18 ;  /* 0x0000000400127825 */ /* 0x000fca00078e0212 */
[----:B------:R1:W-:Y:S01]  /*33700*/  STL.64 [R1+0x840], R18 ;  /* 0x0008401201007387 */ /* 0x0003e20000100a00 */
[----:B------:R-:W-:-:S03]  /*33710*/  IMAD.WIDE R224, R0, 0x4, R224 ;  /* 0x0000000400e07825 */ /* 0x000fc600078e02e0 */
[----:B------:R-:W-:Y:S04]  /*33720*/  LDGSTS.E [R245+0x20008], desc[UR52][R18.64], !P3 ;  /* 0x2000800012f57fae */ /* 0x000fe8000d921874 */
[----:B------:R-:W-:Y:S01]  /*33730*/  LDGSTS.E [R245+0x2000c], desc[UR52][R224.64], !P6 ;  /* 0x2000c000e0f57fae */ /* 0x000fe2000f121874 */
[----:B------:R-:W-:-:S03]  /*33740*/  IMAD.WIDE R20, R0, 0x4, R20 ;  /* 0x0000000400147825 */ /* 0x000fc600078e0214 */
[----:B-1----:R-:W4:Y:S04]  /*33750*/  LDL.LU.64 R18, [R1+0x1610] ;  /* 0x0016100001127983 */ /* 0x002f280000300a00 */
[----:B------:R1:W-:Y:S04]  /*33760*/  STL.64 [R1+0x838], R224 ;  /* 0x000838e001007387 */ /* 0x0003e80000100a00 */
[----:B------:R2:W-:Y:S04]  /*33770*/  STL.64 [R1+0x830], R20 ;  /* 0x0008301401007387 */ /* 0x0005e80000100a00 */
[----:B------:R2:W-:Y:S04]  /*33780*/  LDGSTS.E [R245+0x24000], desc[UR52][R20.64], !P4 ;  /* 0x2400000014f57fae */ /* 0x0005e8000e121874 */
[----:B-1----:R-:W4:Y:S01]  /*33790*/  LDL.LU.64 R224, [R1+0x1608] ;  /* 0x0016080001e07983 */ /* 0x002f220000300a00 */
[----:B---3--:R-:W-:-:S04]  /*337a0*/  IMAD.WIDE R226, R0, 0x4, R226 ;  /* 0x0000000400e27825 */ /* 0x008fc800078e02e2 */
[C---:B------:R-:W-:Y:S01]  /*337b0*/  IMAD.WIDE R230, R0.reuse, 0x4, R230 ;  /* 0x0000000400e67825 */ /* 0x040fe200078e02e6 */
[----:B------:R1:W-:Y:S03]  /*337c0*/  STL.64 [R1+0x828], R226 ;  /* 0x000828e201007387 */ /* 0x0003e60000100a00 */
[----:B--2---:R-:W-:Y:S01]  /*337d0*/  IMAD.WIDE R228, R0, 0x4, R228 ;  /* 0x0000000400e47825 */ /* 0x004fe200078e02e4 */
[----:B------:R-:W-:Y:S01]  /*337e0*/  LDGSTS.E [R245+0x24004], desc[UR52][R226.64], !P5 ;  /* 0x24004000e2f57fae */ /* 0x000fe2000e921874 */
[----:B------:R-:W-:Y:S01]  /*337f0*/  IADD3 R5, R5, -0x241, RZ ;  /* 0xfffffdbf05057810 */ /* 0x000fe20007ffe0ff */
[----:B------:R-:W2:Y:S02]  /*33800*/  LDC R21, c[0x0][0x230] ;  /* 0x00008c00ff157b82 */ /* 0x000ea40000000800 */
[----:B------:R3:W-:Y:S04]  /*33810*/  LDGSTS.E [R245+0x24008], desc[UR52][R230.64], !P1 ;  /* 0x24008000e6f57fae */ /* 0x0007e8000c921874 */
[----:B------:R2:W-:Y:S01]  /*33820*/  LDGSTS.E [R245+0x2400c], desc[UR52][R228.64], !P0 ;  /* 0x2400c000e4f57fae */ /* 0x0005e2000c121874 */
[----:B------:R-:W-:Y:S01]  /*33830*/  VIADD R221, R221, 0xfffffdbe ;  /* 0xfffffdbedddd7836 */ /* 0x000fe20000000000 */
[----:B------:R-:W2:Y:S02]  /*33840*/  LDC R20, c[0x0][0x230] ;  /* 0x00008c00ff147b82 */ /* 0x000ea40000000800 */
[----:B-1----:R-:W4:Y:S04]  /*33850*/  LDL.LU.64 R226, [R1+0x1600] ;  /* 0x0016000001e27983 */ /* 0x002f280000300a00 */
[----:B------:R1:W-:Y:S04]  /*33860*/  STL.64 [R1+0x820], R230 ;  /* 0x000820e601007387 */ /* 0x0003e80000100a00 */
[----:B-1----:R-:W3:Y:S04]  /*33870*/  LDL.LU.64 R230, [R1+0x15f8] ;  /* 0x0015f80001e67983 */ /* 0x002ee80000300a00 */
[----:B------:R1:W-:Y:S04]  /*33880*/  STL.64 [R1+0x818], R228 ;  /* 0x000818e401007387 */ /* 0x0003e80000100a00 */
[----:B-1----:R-:W4:Y:S01]  /*33890*/  LDL.LU.64 R228, [R1+0x15f0] ;  /* 0x0015f00001e47983 */ /* 0x002f220000300a00 */
[----:B------:R-:W-:Y:S01]  /*338a0*/  ISETP.GE.U32.AND P3, PT, R5, 0x7ffffd40, PT ;  /* 0x7ffffd400500780c */ /* 0x000fe20003f66070 */
[----:B------:R-:W-:Y:S01]  /*338b0*/  VIADD R5, R222, 0xfffffdbd ;  /* 0xfffffdbdde057836 */ /* 0x000fe20000000000 */
[----:B------:R-:W-:-:S02]  /*338c0*/  ISETP.GE.U32.AND P6, PT, R221, 0x7ffffd3f, PT ;  /* 0x7ffffd3fdd00780c */ /* 0x000fc40003fc6070 */
[----:B------:R-:W1:Y:S02]  /*338d0*/  LDC R221, c[0x0][0x230] ;  /* 0x00008c00ffdd7b82 */ /* 0x000e640000000800 */
[----:B------:R-:W-:Y:S02]  /*338e0*/  ISETP.GE.U32.AND P4, PT, R5, 0x7ffffd3e, PT ;  /* 0x7ffffd3e0500780c */ /* 0x000fe40003f86070 */
[----:B------:R-:W-:-:S04]  /*338f0*/  IADD3 R5, R220, -0x261, RZ ;  /* 0xfffffd9fdc057810 */ /* 0x000fc80007ffe0ff */
[----:B------:R-:W1:Y:S01]  /*33900*/  LDC R220, c[0x0][0x230] ;  /* 0x00008c00ffdc7b82 */ /* 0x000e620000000800 */
[----:B------:R-:W-:Y:S01]  /*33910*/  VIADD R23, R23, 0xfffffdbc ;  /* 0xfffffdbc17177836 */ /* 0x000fe20000000000 */
[----:B------:R-:W-:Y:S01]  /*33920*/  ISETP.GE.U32.AND P1, PT, R5, 0x7ffffd20, PT ;  /* 0x7ffffd200500780c */ /* 0x000fe20003f26070 */
[----:B------:R-:W-:-:S03]  /*33930*/  VIADD R222, R22, 0xfffffd9e ;  /* 0xfffffd9e16de7836 */ /* 0x000fc60000000000 */
[----:B------:R-:W-:Y:S01]  /*33940*/  ISETP.GE.U32.AND P5, PT, R23, 0x7ffffd3d, PT ;  /* 0x7ffffd3d1700780c */ /* 0x000fe20003fa6070 */
[----:B------:R-:W-:Y:S01]  /*33950*/  VIADD R5, R223, 0xfffffd9d ;  /* 0xfffffd9ddf057836 */ /* 0x000fe20000000000 */
[----:B------:R-:W-:Y:S01]  /*33960*/  ISETP.GE.U32.AND P0, PT, R222, 0x7ffffd1f, PT ;  /* 0x7ffffd1fde00780c */ /* 0x000fe20003f06070 */
[----:B---3--:R-:W-:Y:S02]  /*33970*/  IMAD.WIDE R22, R0, 0x4, R230 ;  /* 0x0000000400167825 */ /* 0x008fe400078e02e6 */
[----:B------:R-:W3:Y:S03]  /*33980*/  LDC R230, c[0x0][0x230] ;  /* 0x00008c00ffe67b82 */ /* 0x000ee60000000800 */
[----:B------:R1:W-:Y:S01]  /*33990*/  LDGSTS.E [R245+0x28000], desc[UR52][R22.64], !P3 ;  /* 0x2800000016f57fae */ /* 0x0003e2000d921874 */
[----:B------:R-:W-:Y:S01]  /*339a0*/  ISETP.GE.U32.AND P3, PT, R5, 0x7ffffd1e, PT ;  /* 0x7ffffd1e0500780c */ /* 0x000fe20003f66070 */
[----:B--2---:R-:W-:-:S02]  /*339b0*/  VIADD R5, R21, 0xfffffd9c ;  /* 0xfffffd9c15057836 */ /* 0x004fc40000000000 */
[----:B------:R1:W-:Y:S01]  /*339c0*/  STL.64 [R1+0x810], R22 ;  /* 0x0008101601007387 */ /* 0x0003e20000100a00 */
[----:B------:R-:W2:Y:S01]  /*339d0*/  LDC R231, c[0x0][0x230] ;  /* 0x00008c00ffe77b82 */ /* 0x000ea20000000800 */
[----:B----4-:R-:W-:Y:S01]  /*339e0*/  IMAD.WIDE R222, R0, 0x4, R228 ;  /* 0x0000000400de7825 */ /* 0x010fe200078e02e4 */
[----:B------:R-:W-:-:S03]  /*339f0*/  IADD3 R228, R20, -0x205, RZ ;  /* 0xfffffdfb14e47810 */ /* 0x000fc60007ffe0ff */
[----:B------:R-:W-:-:S04]  /*33a00*/  IMAD.WIDE R20, R0, 0x4, R224 ;  /* 0x0000000400147825 */ /* 0x000fc800078e02e0 */
[C---:B-1----:R-:W-:Y:S01]  /*33a10*/  IMAD.WIDE R22, R0.reuse, 0x4, R226 ;  /* 0x0000000400167825 */ /* 0x042fe200078e02e2 */
[----:B------:R1:W-:Y:S01]  /*33a20*/  STL.64 [R1+0x808], R222 ;  /* 0x000808de01007387 */ /* 0x0003e20000100a00 */
[----:B------:R-:W4:Y:S03]  /*33a30*/  LDC R224, c[0x0][0x230] ;  /* 0x00008c00ffe07b82 */ /* 0x000f260000000800 */
[----:B------:R1:W-:Y:S01]  /*33a40*/  LDGSTS.E [R245+0x28004], desc[UR52][R222.64], !P6 ;  /* 0x28004000def57fae */ /* 0x0003e2000f121874 */
[----:B------:R-:W-:Y:S01]  /*33a50*/  ISETP.GE.U32.AND P6, PT, R5, 0x7ffffd1d, PT ;  /* 0x7ffffd1d0500780c */ /* 0x000fe20003fc6070 */
[----:B------:R-:W-:Y:S02]  /*33a60*/  VIADD R5, R221, 0xfffffdfa ;  /* 0xfffffdfadd057836 */ /* 0x000fe40000000000 */
[----:B------:R3:W-:Y:S01]  /*33a70*/  STL.64 [R1+0x800], R22 ;  /* 0x0008001601007387 */ /* 0x0007e20000100a00 */
[----:B------:R-:W4:Y:S03]  /*33a80*/  LDC R225, c[0x0][0x230] ;  /* 0x00008c00ffe17b82 */ /* 0x000f260000000800 */
[----:B------:R3:W-:Y:S04]  /*33a90*/  STL.64 [R1+0x7f8], R20 ;  /* 0x0007f81401007387 */ /* 0x0007e80000100a00 */
[----:B------:R-:W-:Y:S01]  /*33aa0*/  LDGSTS.E [R245+0x28008], desc[UR52][R22.64], !P4 ;  /* 0x2800800016f57fae */ /* 0x000fe2000e121874 */
[----:B-1----:R-:W-:Y:S01]  /*33ab0*/  IMAD.WIDE R222, R0, 0x4, R18 ;  /* 0x0000000400de7825 */ /* 0x002fe200078e0212 */
[----:B------:R-:W-:Y:S01]  /*33ac0*/  ISETP.GE.U32.AND P4, PT, R228, 0x7ffffd7c, PT ;  /* 0x7ffffd7ce400780c */ /* 0x000fe20003f86070 */
[----:B------:R-:W1:Y:S01]  /*33ad0*/  LDC R19, c[0x0][0x230] ;  /* 0x00008c00ff137b82 */ /* 0x000e620000000800 */
[----:B------:R-:W-:Y:S01]  /*33ae0*/  LDGSTS.E [R245+0x2800c], desc[UR52][R20.64], !P5 ;  /* 0x2800c00014f57fae */ /* 0x000fe2000e921874 */
[----:B------:R-:W-:-:S02]  /*33af0*/  VIADD R18, R220, 0xfffffdf9 ;  /* 0xfffffdf9dc127836 */ /* 0x000fc40000000000 */
[C---:B------:R-:W-:Y:S01]  /*33b00*/  IMAD.WIDE R220, R0.reuse, 0x4, R12 ;  /* 0x0000000400dc7825 */ /* 0x040fe200078e020c */
[----:B------:R-:W-:Y:S03]  /*33b10*/  LDGSTS.E [R245+0x2c000], desc[UR52][R222.64], !P1 ;  /* 0x2c000000def57fae */ /* 0x000fe6000c921874 */
[----:B------:R-:W4:Y:S01]  /*33b20*/  LDC R13, c[0x0][0x230] ;  /* 0x00008c00ff0d7b82 */ /* 0x000f220000000800 */
[----:B---3--:R-:W3:Y:S04]  /*33b30*/  LDL.LU.64 R22, [R1+0x188] ;  /* 0x0001880001167983 */ /* 0x008ee80000300a00 */
[----:B------:R-:W3:Y:S04]  /*33b40*/  LDL.LU.64 R20, [R1+0x180] ;  /* 0x0001800001147983 */ /* 0x000ee80000300a00 */
[----:B------:R-:W3:Y:S04]  /*33b50*/  LDL.LU.64 R228, [R1+0x178] ;  /* 0x0001780001e47983 */ /* 0x000ee80000300a00 */
[----:B------:R2:W-:Y:S04]  /*33b60*/  STL.64 [R1+0x7f0], R222 ;  /* 0x0007f0de01007387 */ /* 0x0005e80000100a00 */
[----:B------:R2:W-:Y:S04]  /*33b70*/  STL.64 [R1+0x7e8], R220 ;  /* 0x0007e8dc01007387 */ /* 0x0005e80000100a00 */
[----:B------:R-:W-:Y:S04]  /*33b80*/  LDGSTS.E [R245+0x2c004], desc[UR52][R220.64], !P0 ;  /* 0x2c004000dcf57fae */ /* 0x000fe8000c121874 */
[----:B--2---:R-:W2:Y:S04]  /*33b90*/  LDL.LU.64 R222, [R1+0x170] ;  /* 0x0001700001de7983 */ /* 0x004ea80000300a00 */
[----:B------:R-:W2:Y:S01]  /*33ba0*/  LDL.LU.64 R220, [R1+0xa8] ;  /* 0x0000a80001dc7983 */ /* 0x000ea20000300a00 */
[----:B------:R-:W-:Y:S01]  /*33bb0*/  IMAD.WIDE R226, R0, 0x4, R16 ;  /* 0x0000000400e27825 */ /* 0x000fe200078e0210 */
[----:B------:R-:W-:Y:S01]  /*33bc0*/  ISETP.GE.U32.AND P5, PT, R5, 0x7ffffd7b, PT ;  /* 0x7ffffd7b0500780c */ /* 0x000fe20003fa6070 */
[----:B------:R-:W2:Y:S02]  /*33bd0*/  LDC R16, c[0x0][0x230] ;  /* 0x00008c00ff107b82 */ /* 0x000ea40000000800 */
[----:B------:R-:W-:-:S02]  /*33be0*/  VIADD R5, R230, 0xfffffdf8 ;  /* 0xfffffdf8e6057836 */ /* 0x000fc40000000000 */
[----:B------:R-:W-:Y:S01]  /*33bf0*/  IMAD.WIDE R14, R0, 0x4, R14 ;  /* 0x00000004000e7825 */ /* 0x000fe200078e020e */
[----:B------:R-:W-:Y:S01]  /*33c00*/  ISETP.GE.U32.AND P1, PT, R18, 0x7ffffd7a, PT ;  /* 0x7ffffd7a1200780c */ /* 0x000fe20003f26070 */
[----:B------:R4:W-:Y:S01]  /*33c10*/  LDGSTS.E [R245+0x2c008], desc[UR52][R226.64], !P3 ;  /* 0x2c008000e2f57fae */ /* 0x0009e2000d921874 */
[----:B------:R-:W-:Y:S01]  /*33c20*/  ISETP.GE.U32.AND P0, PT, R5, 0x7ffffd79, PT ;  /* 0x7ffffd790500780c */ /* 0x000fe20003f06070 */
[----:B-1----:R-:W-:Y:S01]  /*33c30*/  VIADD R5, R19, 0xfffffdda ;  /* 0xfffffdda13057836 */ /* 0x002fe20000000000 */
[----:B------:R-:W-:Y:S01]  /*33c40*/  IADD3 R12, R231, -0x225, RZ ;  /* 0xfffffddbe70c7810 */ /* 0x000fe20007ffe0ff */
[----:B------:R1:W-:Y:S01]  /*33c50*/  LDGSTS.E [R245+0x2c00c], desc[UR52][R14.64], !P6 ;  /* 0x2c00c0000ef57fae */ /* 0x0003e2000f121874 */
[----:B------:R-:W2:Y:S02]  /*33c60*/  LDC R18, c[0x0][0x230] ;  /* 0x00008c00ff127b82 */ /* 0x000ea40000000800 */
[----:B------:R-:W-:Y:S01]  /*33c70*/  ISETP.GE.U32.AND P6, PT, R5, 0x7ffffd5b, PT ;  /* 0x7ffffd5b0500780c */ /* 0x000fe20003fc6070 */
[----:B----4-:R-:W-:Y:S01]  /*33c80*/  VIADD R5, R224, 0xfffffdd9 ;  /* 0xfffffdd9e0057836 */ /* 0x010fe20000000000 */
[----:B------:R4:W-:Y:S01]  /*33c90*/  STL.64 [R1+0x7d8], R226 ;  /* 0x0007d8e201007387 */ /* 0x0009e20000100a00 */
[----:B------:R-:W-:Y:S01]  /*33ca0*/  ISETP.GE.U32.AND P3, PT, R12, 0x7ffffd5c, PT ;  /* 0x7ffffd5c0c00780c */ /* 0x000fe20003f66070 */
[----:B------:R-:W-:-:S02]  /*33cb0*/  VIADD R12, R225, 0xfffffdd8 ;  /* 0xfffffdd8e10c7836 */ /* 0x000fc40000000000 */
[----:B------:R1:W-:Y:S01]  /*33cc0*/  STL.64 [R1+0x7c8], R14 ;  /* 0x0007c80e01007387 */ /* 0x0003e20000100a00 */
[----:B------:R-:W2:Y:S03]  /*33cd0*/  LDC R19, c[0x0][0x230] ;  /* 0x00008c00ff137b82 */ /* 0x000ea60000000800 */
[----:B------:R-:W2:Y:S04]  /*33ce0*/  LDL.LU.64 R230, [R1+0xa0] ;  /* 0x0000a00001e67983 */ /* 0x000ea80000300a00 */
[----:B------:R-:W2:Y:S01]  /*33cf0*/  LDL.LU.64 R224, [R1+0x98] ;  /* 0x0000980001e07983 */ /* 0x000ea20000300a00 */
[----:B----4-:R-:W4:Y:S01]  /*33d00*/  LDC R226, c[0x0][0x230] ;  /* 0x00008c00ffe27b82 */ /* 0x010f220000000800 */
[----:B---3--:R-:W-:-:S04]  /*33d10*/  IMAD.WIDE R22, R0, 0x4, R22 ;  /* 0x0000000400167825 */ /* 0x008fc800078e0216 */
[C---:B------:R-:W-:Y:S01]  /*33d20*/  IMAD.WIDE R20, R0.reuse, 0x4, R20 ;  /* 0x0000000400147825 */ /* 0x040fe200078e0214 */
[----:B------:R-:W-:Y:S01]  /*33d30*/  LDGSTS.E [R252+0x20000], desc[UR52][R22.64], !P4 ;  /* 0x2000000016fc7fae */ /* 0x000fe2000e121874 */
[----:B------:R-:W-:Y:S02]  /*33d40*/  ISETP.GE.U32.AND P4, PT, R5, 0x7ffffd5a, PT ;  /* 0x7ffffd5a0500780c */ /* 0x000fe40003f86070 */
[C---:B-1----:R-:W-:Y:S01]  /*33d50*/  IMAD.WIDE R14, R0.reuse, 0x4, R228 ;  /* 0x00000004000e7825 */ /* 0x042fe200078e02e4 */
[----:B------:R1:W-:Y:S01]  /*33d60*/  STL.64 [R1+0x7c0], R22 ;  /* 0x0007c01601007387 */ /* 0x0003e20000100a00 */
[----:B------:R-:W-:Y:S02]  /*33d70*/  IADD3 R5, R13, -0x245, RZ ;  /* 0xfffffdbb0d057810 */ /* 0x000fe40007ffe0ff */
[----:B------:R-:W3:Y:S01]  /*33d80*/  LDC R13, c[0x0][0x230] ;  /* 0x00008c00ff0d7b82 */ /* 0x000ee20000000800 */
[----:B------:R-:W4:Y:S04]  /*33d90*/  LDL.LU.64 R228, [R1+0x90] ;  /* 0x0000900001e47983 */ /* 0x000f280000300a00 */
[----:B------:R-:W-:Y:S04]  /*33da0*/  LDGSTS.E [R252+0x20004], desc[UR52][R20.64], !P5 ;  /* 0x2000400014fc7fae */ /* 0x000fe8000e921874 */
[----:B-1----:R-:W3:Y:S01]  /*33db0*/  LDL.LU.64 R22, [R1+0x15e8] ;  /* 0x0015e80001167983 */ /* 0x002ee20000300a00 */
[----:B--2---:R-:W-:-:S03]  /*33dc0*/  IMAD.WIDE R222, R0, 0x4, R222 ;  /* 0x0000000400de7825 */ /* 0x004fc600078e02de */
[----:B------:R1:W-:Y:S04]  /*33dd0*/  STL.64 [R1+0x7b8], R20 ;  /* 0x0007b81401007387 */ /* 0x0003e80000100a00 */
[----:B------:R-:W-:Y:S01]  /*33de0*/  STL.64 [R1+0x7b0], R14 ;  /* 0x0007b00e01007387 */ /* 0x000fe20000100a00 */
[----:B------:R-:W-:-:S03]  /*33df0*/  IMAD.WIDE R220, R0, 0x4, R220 ;  /* 0x0000000400dc7825 */ /* 0x000fc600078e02dc */
[----:B------:R2:W-:Y:S01]  /*33e00*/  LDGSTS.E [R252+0x20008], desc[UR52][R14.64], !P1 ;  /* 0x200080000efc7fae */ /* 0x0005e2000c921874 */
[----:B------:R-:W-:Y:S01]  /*33e10*/  ISETP.GE.U32.AND P1, PT, R5, 0x7ffffd3c, PT ;  /* 0x7ffffd3c0500780c */ /* 0x000fe20003f26070 */
[----:B------:R-:W-:Y:S02]  /*33e20*/  VIADD R5, R16, 0xfffffdb9 ;  /* 0xfffffdb910057836 */ /* 0x000fe40000000000 */
[----:B-1----:R-:W4:Y:S01]  /*33e30*/  LDL.LU.64 R20, [R1+0x15e0] ;  /* 0x0015e00001147983 */ /* 0x002f220000300a00 */
[----:B------:R-:W-:Y:S01]  /*33e40*/  IMAD.MOV.U32 R16, RZ, RZ, R220 ;  /* 0x000000ffff107224 */ /* 0x000fe200078e00dc */
[----:B------:R-:W-:Y:S02]  /*33e50*/  MOV R17, R221 ;  /* 0x000000dd00117202 */ /* 0x000fe40000000f00 */
[----:B------:R-:W-:Y:S04]  /*33e60*/  STL.64 [R1+0x7a8], R222 ;  /* 0x0007a8de01007387 */ /* 0x000fe80000100a00 */
[----:B------:R1:W-:Y:S01]  /*33e70*/  STL.64 [R1+0x7a0], R220 ;  /* 0x0007a0dc01007387 */ /* 0x0003e20000100a00 */
[----:B------:R-:W-:-:S03]  /*33e80*/  IMAD.WIDE R230, R0, 0x4, R230 ;  /* 0x0000000400e67825 */ /* 0x000fc600078e02e6 */
[----:B-1----:R-:W3:Y:S01]  /*33e90*/  LDL.LU.64 R220, [R1+0x15d8] ;  /* 0x0015d80001dc7983 */ /* 0x002ee20000300a00 */
[----:B------:R-:W-:-:S03]  /*33ea0*/  IMAD.WIDE R224, R0, 0x4, R224 ;  /* 0x0000000400e07825 */ /* 0x000fc600078e02e0 */
[----:B------:R-:W-:Y:S01]  /*33eb0*/  LDGSTS.E [R252+0x2000c], desc[UR52][R222.64], !P0 ;  /* 0x2000c000defc7fae */ /* 0x000fe2000c121874 */
[----:B------:R-:W-:Y:S01]  /*33ec0*/  ISETP.GE.U32.AND P5, PT, R12, 0x7ffffd59, PT ;  /* 0x7ffffd590c00780c */ /* 0x000fe20003fa6070 */
[----:B--2---:R-:W1:Y:S02]  /*33ed0*/  LDC R14, c[0x0][0x230] ;  /* 0x00008c00ff0e7b82 */ /* 0x004e640000000800 */
[----:B------:R2:W-:Y:S04]  /*33ee0*/  LDGSTS.E [R252+0x24000], desc[UR52][R16.64], !P3 ;  /* 0x2400000010fc7fae */ /* 0x0005e8000d921874 */
[----:B------:R-:W-:Y:S01]  /*33ef0*/  LDGSTS.E [R252+0x24004], desc[UR52][R230.64], !P6 ;  /* 0x24004000e6fc7fae */ /* 0x000fe2000f121874 */
[----:B------:R-:W-:Y:S01]  /*33f00*/  IMAD.WIDE R24, R0, 0x4, R24 ;  /* 0x0000000400187825 */ /* 0x000fe200078e0218 */
[----:B------:R-:W1:Y:S02]  /*33f10*/  LDC R15, c[0x0][0x230] ;  /* 0x00008c00ff0f7b82 */ /* 0x000e640000000800 */
[----:B------:R-:W4:Y:S04]  /*33f20*/  LDL.LU.64 R222, [R1+0x15d0] ;  /* 0x0015d00001de7983 */ /* 0x000f280000300a00 */
[----:B------:R-:W-:Y:S01]  /*33f30*/  STL.64 [R1+0x798], R230 ;  /* 0x000798e601007387 */ /* 0x000fe20000100a00 */
[----:B------:R-:W-:-:S02]  /*33f40*/  VIADD R12, R18, 0xfffffdba ;  /* 0xfffffdba120c7836 */ /* 0x000fc40000000000 */
[C---:B---3--:R-:W-:Y:S01]  /*33f50*/  IMAD.WIDE R220, R0.reuse, 0x4, R220 ;  /* 0x0000000400dc7825 */ /* 0x048fe200078e02dc */
[----:B------:R3:W-:Y:S01]  /*33f60*/  STL.64 [R1+0x790], R224 ;  /* 0x000790e001007387 */ /* 0x0007e20000100a00 */
[----:B--2---:R-:W2:Y:S03]  /*33f70*/  LDC R17, c[0x0][0x230] ;  /* 0x00008c00ff117b82 */ /* 0x004ea60000000800 */
[----:B------:R3:W-:Y:S01]  /*33f80*/  LDGSTS.E [R252+0x24008], desc[UR52][R224.64], !P4 ;  /* 0x24008000e0fc7fae */ /* 0x0007e2000e121874 */
[----:B------:R-:W-:Y:S01]  /*33f90*/  ISETP.GE.U32.AND P3, PT, R5, 0x7ffffd3a, PT ;  /* 0x7ffffd3a0500780c */ /* 0x000fe20003f66070 */
[----:B----4-:R-:W-:-:S03]  /*33fa0*/  IMAD.WIDE R20, R0, 0x4, R20 ;  /* 0x0000000400147825 */ /* 0x010fc600078e0214 */
[----:B------:R-:W4:Y:S01]  /*33fb0*/  LDC R16, c[0x0][0x230] ;  /* 0x00008c00ff107b82 */ /* 0x000f220000000800 */
[----:B------:R-:W-:-:S07]  /*33fc0*/  IMAD.WIDE R222, R0, 0x4, R222 ;  /* 0x0000000400de7825 */ /* 0x000fce00078e02de */
[----:B------:R-:W4:Y:S01]  /*33fd0*/  LDC R18, c[0x0][0x230] ;  /* 0x00008c00ff127b82 */ /* 0x000f220000000800 */
[----:B---3--:R-:W-:-:S05]  /*33fe0*/  IMAD.WIDE R224, R0, 0x4, R228 ;  /* 0x0000000400e07825 */ /* 0x008fca00078e02e4 */
[----:B------:R-:W-:Y:S04]  /*33ff0*/  STL.64 [R1+0x788], R224 ;  /* 0x000788e001007387 */ /* 0x000fe80000100a00 */
[----:B------:R-:W-:Y:S04]  /*34000*/  STL.64 [R1+0x780], R222 ;  /* 0x000780de01007387 */ /* 0x000fe80000100a00 */
[----:B------:R-:W-:Y:S04]  /*34010*/  STL.64 [R1+0x778], R220 ;  /* 0x000778dc01007387 */ /* 0x000fe80000100a00 */
[----:B------:R-:W3:Y:S01]  /*34020*/  LDL.LU.64 R228, [R1+0x168] ;  /* 0x0001680001e47983 */ /* 0x000ee20000300a00 */
[----:B------:R-:W-:Y:S01]  /*34030*/  ISETP.GE.U32.AND P0, PT, R12, 0x7ffffd3b, PT ;  /* 0x7ffffd3b0c00780c */ /* 0x000fe20003f06070 */
[----:B------:R-:W-:-:S02]  /*34040*/  VIADD R12, R19, 0xfffffdb8 ;  /* 0xfffffdb8130c7836 */ /* 0x000fc40000000000 */
[----:B------:R-:W-:Y:S01]  /*34050*/  VIADD R5, R226, 0xfffffd9b ;  /* 0xfffffd9be2057836 */ /* 0x000fe20000000000 */
[----:B------:R-:W-:Y:S01]  /*34060*/  LDGSTS.E [R252+0x2400c], desc[UR52][R224.64], !P5 ;  /* 0x2400c000e0fc7fae */ /* 0x000fe2000e921874 */
[----:B------:R-:W-:Y:S01]  /*34070*/  IMAD.WIDE R22, R0, 0x4, R22 ;  /* 0x0000000400167825 */ /* 0x000fe200078e0216 */
[----:B------:R-:W-:Y:S01]  /*34080*/  ISETP.GE.U32.AND P6, PT, R12, 0x7ffffd39, PT ;  /* 0x7ffffd390c00780c */ /* 0x000fe20003fc6070 */
[----:B------:R-:W4:Y:S01]  /*34090*/  LDC R19, c[0x0][0x230] ;  /* 0x00008c00ff137b82 */ /* 0x000f220000000800 */
[----:B------:R-:W-:Y:S01]  /*340a0*/  ISETP.GE.U32.AND P4, PT, R5, 0x7ffffd1c, PT ;  /* 0x7ffffd1c0500780c */ /* 0x000fe20003f86070 */
[----:B------:R-:W-:Y:S01]  /*340b0*/  VIADD R5, R13, 0xfffffd9a ;  /* 0xfffffd9a0d057836 */ /* 0x000fe20000000000 */
[----:B------:R-:W-:Y:S04]  /*340c0*/  LDGSTS.E [R252+0x28000], desc[UR52][R222.64], !P1 ;  /* 0x28000000defc7fae */ /* 0x000fe8000c921874 */
[----:B------:R-:W-:Y:S01]  /*340d0*/  ISETP.GE.U32.AND P5, PT, R5, 0x7ffffd1b, PT ;  /* 0x7ffffd1b0500780c */ /* 0x000fe20003fa6070 */
[----:B------:R-:W-:Y:S04]  /*340e0*/  LDGSTS.E [R252+0x28004], desc[UR52][R220.64], !P0 ;  /* 0x28004000dcfc7fae */ /* 0x000fe8000c121874 */
[----:B------:R2:W-:Y:S01]  /*340f0*/  STL.64 [R1+0x770], R20 ;  /* 0x0007701401007387 */ /* 0x0005e20000100a00 */
[----:B-1----:R-:W-:Y:S01]  /*34100*/  IADD3 R12, R14, -0x267, RZ ;  /* 0xfffffd990e0c7810 */ /* 0x002fe20007ffe0ff */
[----:B------:R-:W1:Y:S02]  /*34110*/  LDC R13, c[0x0][0x230] ;  /* 0x00008c00ff0d7b82 */ /* 0x000e640000000800 */
[----:B------:R-:W-:Y:S04]  /*34120*/  LDGSTS.E [R252+0x28008], desc[UR52][R20.64], !P3 ;  /* 0x2800800014fc7fae */ /* 0x000fe8000d921874 */
[----:B------:R2:W-:Y:S02]  /*34130*/  STL.64 [R1+0x768], R22 ;  /* 0x0007681601007387 */ /* 0x0005e40000100a00 */
[----:B------:R-:W1:Y:S02]  /*34140*/  LDC R14, c[0x0][0x230] ;  /* 0x00008c00ff0e7b82 */ /* 0x000e640000000800 */
[----:B------:R2:W-:Y:S04]  /*34150*/  LDGSTS.E [R252+0x2800c], desc[UR52][R22.64], !P6 ;  /* 0x2800c00016fc7fae */ /* 0x0005e8000f121874 */
[----:B--2---:R-:W2:Y:S04]  /*34160*/  LDL.LU.64 R20, [R1+0x160] ;  /* 0x0001600001147983 */ /* 0x004ea80000300a00 */
[----:B------:R-:W2:Y:S01]  /*34170*/  LDL.LU.64 R220, [R1+0x158] ;  /* 0x0001580001dc7983 */ /* 0x000ea20000300a00 */
[----:B------:R-:W-:-:S03]  /*34180*/  IMAD.WIDE R22, R0, 0x4, R26 ;  /* 0x0000000400167825 */ /* 0x000fc600078e021a */
[----:B------:R4:W-:Y:S01]  /*34190*/  STL.64 [R1+0x760], R24 ;  /* 0x0007601801007387 */ /* 0x0009e20000100a00 */
[----:B------:R-:W-:-:S03]  /*341a0*/  IMAD.WIDE R26, R0, 0x4, R28 ;  /* 0x00000004001a7825 */ /* 0x000fc600078e021c */
[----:B------:R4:W-:Y:S04]  /*341b0*/  LDGSTS.E [R252+0x2c000], desc[UR52][R24.64], !P4 ;  /* 0x2c00000018fc7fae */ /* 0x0009e8000e121874 */
[----:B------:R3:W-:Y:S04]  /*341c0*/  STL.64 [R1+0x750], R22 ;  /* 0x0007501601007387 */ /* 0x0007e80000100a00 */
[----:B------:R3:W-:Y:S01]  /*341d0*/  LDGSTS.E [R252+0x2c004], desc[UR52][R22.64], !P5 ;  /* 0x2c00400016fc7fae */ /* 0x0007e2000e921874 */
[----:B----4-:R-:W-:-:S03]  /*341e0*/  IMAD.WIDE R24, R0, 0x4, R30 ;  /* 0x0000000400187825 */ /* 0x010fc600078e021e */
[----:B------:R-:W4:Y:S04]  /*341f0*/  LDL.LU.64 R222, [R1+0x150] ;  /* 0x0001500001de7983 */ /* 0x000f280000300a00 */
[----:B------:R-:W4:Y:S04]  /*34200*/  LDL.LU.64 R226, [R1+0x88] ;  /* 0x0000880001e27983 */ /* 0x000f280000300a00 */
[----:B------:R-:W-:Y:S04]  /*34210*/  STL.64 [R1+0x740], R26 ;  /* 0x0007401a01007387 */ /* 0x000fe80000100a00 */
[----:B------:R-:W4:Y:S04]  /*34220*/  LDL.LU.64 R224, [R1+0x80] ;  /* 0x0000800001e07983 */ /* 0x000f280000300a00 */
[----:B------:R-:W-:Y:S01]  /*34230*/  STL.64 [R1+0x738], R24 ;  /* 0x0007381801007387 */ /* 0x000fe20000100a00 */
[----:B---3--:R-:W-:-:S05]  /*34240*/  IMAD.WIDE R22, R0, 0x4, R228 ;  /* 0x0000000400167825 */ /* 0x008fca00078e02e4 */
[----:B------:R2:W-:Y:S04]  /*34250*/  STL.64 [R1+0x730], R22 ;  /* 0x0007301601007387 */ /* 0x0005e80000100a00 */
[----:B------:R-:W3:Y:S04]  /*34260*/  LDL.LU.64 R230, [R1+0x78] ;  /* 0x0000780001e67983 */ /* 0x000ee80000300a00 */
[----:B------:R-:W3:Y:S01]  /*34270*/  LDL.LU.64 R228, [R1+0x70] ;  /* 0x0000700001e47983 */ /* 0x000ee20000300a00 */
[----:B------:R-:W-:Y:S01]  /*34280*/  ISETP.GE.U32.AND P1, PT, R12, 0x7ffffd1a, PT ;  /* 0x7ffffd1a0c00780c */ /* 0x000fe20003f26070 */
[----:B------:R-:W-:-:S02]  /*34290*/  VIADD R5, R15, 0xfffffd98 ;  /* 0xfffffd980f057836 */ /* 0x000fc40000000000 */
[----:B------:R-:W-:Y:S01]  /*342a0*/  VIADD R12, R17, 0xfffffdf7 ;  /* 0xfffffdf7110c7836 */ /* 0x000fe20000000000 */
[----:B------:R-:W2:Y:S02]  /*342b0*/  LDC R15, c[0x0][0x230] ;  /* 0x00008c00ff0f7b82 */ /* 0x000ea40000000800 */
[----:B------:R-:W-:-:S06]  /*342c0*/  ISETP.GE.U32.AND P0, PT, R5, 0x7ffffd19, PT ;  /* 0x7ffffd190500780c */ /* 0x000fcc0003f06070 */
[----:B------:R-:W4:Y:S01]  /*342d0*/  LDC R17, c[0x0][0x230] ;  /* 0x00008c00ff117b82 */ /* 0x000f220000000800 */
[----:B------:R-:W-:Y:S01]  /*342e0*/  VIADD R5, R16, 0xfffffdf6 ;  /* 0xfffffdf610057836 */ /* 0x000fe20000000000 */
[----:B------:R-:W-:Y:S01]  /*342f0*/  ISETP.GE.U32.AND P3, PT, R12, 0x7ffffd78, PT ;  /* 0x7ffffd780c00780c */ /* 0x000fe20003f66070 */
[----:B------:R-:W-:Y:S01]  /*34300*/  LDGSTS.E [R252+0x2c008], desc[UR52][R26.64], !P1 ;  /* 0x2c0080001afc7fae */ /* 0x000fe2000c921874 */
[----:B------:R-:W-:Y:S02]  /*34310*/  IADD3 R12, R18, -0x20b, RZ ;  /* 0xfffffdf5120c7810 */ /* 0x000fe40007ffe0ff */
[----:B------:R-:W-:Y:S01]  /*34320*/  ISETP.GE.U32.AND P6, PT, R5, 0x7ffffd77, PT ;  /* 0x7ffffd770500780c */ /* 0x000fe20003fc6070 */
[----:B------:R-:W-:Y:S01]  /*34330*/  VIADD R5, R19, 0xfffffdf4 ;  /* 0xfffffdf413057836 */ /* 0x000fe20000000000 */
[----:B------:R-:W-:Y:S01]  /*34340*/  ISETP.GE.U32.AND P4, PT, R12, 0x7ffffd76, PT ;  /* 0x7ffffd760c00780c */ /* 0x000fe20003f86070 */
[----:B-1----:R-:W-:Y:S01]  /*34350*/  VIADD R12, R14, 0xfffffdd6 ;  /* 0xfffffdd60e0c7836 */ /* 0x002fe20000000000 */
[----:B------:R-:W-:Y:S01]  /*34360*/  LDGSTS.E [R252+0x2c00c], desc[UR52][R24.64], !P0 ;  /* 0x2c00c00018fc7fae */ /* 0x000fe2000c121874 */
[----:B------:R-:W1:Y:S01]  /*34370*/  LDC R16, c[0x0][0x230] ;  /* 0x00008c00ff107b82 */ /* 0x000e620000000800 */
[----:B------:R-:W-:Y:S01]  /*34380*/  ISETP.GE.U32.AND P5, PT, R5, 0x7ffffd75, PT ;  /* 0x7ffffd750500780c */ /* 0x000fe20003fa6070 */
[----:B------:R-:W-:Y:S01]  /*34390*/  VIADD R5, R13, 0xfffffdd7 ;  /* 0xfffffdd70d057836 */ /* 0x000fe20000000000 */
[----:B------:R-:W-:Y:S01]  /*343a0*/  ISETP.GE.U32.AND P0, PT, R12, 0x7ffffd57, PT ;  /* 0x7ffffd570c00780c */ /* 0x000fe20003f06070 */
[----:B------:R4:W-:Y:S03]  /*343b0*/  LDGSTS.E [R251+0x20000], desc[UR52][R22.64], !P3 ;  /* 0x2000000016fb7fae */ /* 0x0009e6000d921874 */
[----:B------:R-:W-:Y:S01]  /*343c0*/  ISETP.GE.U32.AND P1, PT, R5, 0x7ffffd58, PT ;  /* 0x7ffffd580500780c */ /* 0x000fe20003f26070 */
[----:B------:R-:W1:Y:S01]  /*343d0*/  LDC R18, c[0x0][0x230] ;  /* 0x00008c00ff127b82 */ /* 0x000e620000000800 */
[----:B--2---:R-:W-:Y:S01]  /*343e0*/  IADD3 R5, R15, -0x22b, RZ ;  /* 0xfffffdd50f057810 */ /* 0x004fe20007ffe0ff */
[----:B----4-:R-:W-:-:S02]  /*343f0*/  VIADD R12, R17, 0xfffffdd4 ;  /* 0xfffffdd4110c7836 */ /* 0x010fc40000000000 */
[----:B------:R-:W-:Y:S01]  /*34400*/  IMAD.WIDE R22, R0, 0x4, R20 ;  /* 0x0000000400167825 */ /* 0x000fe200078e0214 */
[----:B------:R-:W-:-:S03]  /*34410*/  ISETP.GE.U32.AND P3, PT, R5, 0x7ffffd56, PT ;  /* 0x7ffffd560500780c */ /* 0x000fc60003f66070 */
[----:B------:R-:W2:Y:S01]  /*34420*/  LDC R19, c[0x0][0x230] ;  /* 0x00008c00ff137b82 */ /* 0x000ea20000000800 */
[----:B------:R-:W-:Y:S01]  /*34430*/  IMAD.WIDE R20, R0, 0x4, R220 ;  /* 0x0000000400147825 */ /* 0x000fe200078e02dc */
[----:B------:R4:W-:Y:S01]  /*34440*/  LDGSTS.E [R251+0x20004], desc[UR52][R22.64], !P6 ;  /* 0x2000400016fb7fae */ /* 0x0009e2000f121874 */
[----:B------:R-:W-:-:S03]  /*34450*/  ISETP.GE.U32.AND P6, PT, R12, 0x7ffffd55, PT ;  /* 0x7ffffd550c00780c */ /* 0x000fc60003fc6070 */
[----:B------:R4:W-:Y:S02]  /*34460*/  STL.64 [R1+0x728], R22 ;  /* 0x0007281601007387 */ /* 0x0009e40000100a00 */
[----:B------:R-:W2:Y:S02]  /*34470*/  LDC R13, c[0x0][0x230] ;  /* 0x00008c00ff0d7b82 */ /* 0x000ea40000000800 */
[----:B------:R1:W-:Y:S04]  /*34480*/  STL.64 [R1+0x720], R20 ;  /* 0x0007201401007387 */ /* 0x0003e80000100a00 */
[----:B------:R1:W-:Y:S02]  /*34490*/  LDGSTS.E [R251+0x20008], desc[UR52][R20.64], !P4 ;  /* 0x2000800014fb7fae */ /* 0x0003e4000e121874 */
[----:B------:R-:W2:Y:S01]  /*344a0*/  LDC R14, c[0x0][0x230] ;  /* 0x00008c00ff0e7b82 */ /* 0x000ea20000000800 */
[----:B----4-:R-:W-:-:S04]  /*344b0*/  IMAD.WIDE R22, R0, 0x4, R222 ;  /* 0x0000000400167825 */ /* 0x010fc800078e02de */
[----:B------:R-:W-:-:S03]  /*344c0*/  IMAD.WIDE R24, R0, 0x4, R224 ;  /* 0x0000000400187825 */ /* 0x000fc600078e02e0 */
[----:B------:R-:W4:Y:S01]  /*344d0*/  LDC R15, c[0x0][0x230] ;  /* 0x00008c00ff0f7b82 */ /* 0x000f220000000800 */
[C---:B-1----:R-:W-:Y:S01]  /*344e0*/  IMAD.WIDE R20, R0.reuse, 0x4, R226 ;  /* 0x0000000400147825 */ /* 0x042fe200078e02e2 */
[----:B------:R3:W-:Y:S04]  /*344f0*/  STL.64 [R1+0x718], R22 ;  /* 0x0007181601007387 */ /* 0x0007e80000100a00 */
[----:B------:R3:W-:Y:S02]  /*34500*/  LDGSTS.E [R251+0x2000c], desc[UR52][R22.64], !P5 ;  /* 0x2000c00016fb7fae */ /* 0x0007e4000e921874 */
[----:B------:R-:W1:Y:S02]  /*34510*/  LDC R17, c[0x0][0x230] ;  /* 0x00008c00ff117b82 */ /* 0x000e640000000800 */
[----:B------:R3:W-:Y:S04]  /*34520*/  STL.64 [R1+0x710], R20 ;  /* 0x0007101401007387 */ /* 0x0007e80000100a00 */
[----:B------:R3:W-:Y:S04]  /*34530*/  LDGSTS.E [R251+0x24000], desc[UR52][R20.64], !P1 ;  /* 0x2400000014fb7fae */ /* 0x0007e8000c921874 */
[----:B------:R-:W-:Y:S04]  /*34540*/  STL.64 [R1+0x708], R24 ;  /* 0x0007081801007387 */ /* 0x000fe80000100a00 */
[----:B------:R-:W-:Y:S01]  /*34550*/  LDGSTS.E [R251+0x24004], desc[UR52][R24.64], !P0 ;  /* 0x2400400018fb7fae */ /* 0x000fe2000c121874 */
[----:B---3--:R-:W-:-:S04]  /*34560*/  IMAD.WIDE R22, R0, 0x4, R230 ;  /* 0x0000000400167825 */ /* 0x008fc800078e02e6 */
[C---:B------:R-:W-:Y:S01]  /*34570*/  IMAD.WIDE R20, R0.reuse, 0x4, R228 ;  /* 0x0000000400147825 */ /* 0x040fe200078e02e4 */
[----:B------:R3:W-:Y:S04]  /*34580*/  STL.64 [R1+0x700], R22 ;  /* 0x0007001601007387 */ /* 0x0007e80000100a00 */
[----:B------:R3:W-:Y:S04]  /*34590*/  LDGSTS.E [R251+0x24008], desc[UR52][R22.64], !P3 ;  /* 0x2400800016fb7fae */ /* 0x0007e8000d921874 */
[----:B------:R2:W-:Y:S04]  /*345a0*/  STL.64 [R1+0x6f8], R20 ;  /* 0x0006f81401007387 */ /* 0x0005e80000100a00 */
[----:B------:R2:W-:Y:S01]  /*345b0*/  LDGSTS.E [R251+0x2400c], desc[UR52][R20.64], !P6 ;  /* 0x2400c00014fb7fae */ /* 0x0005e2000f121874 */
[----:B---3--:R-:W-:-:S04]  /*345c0*/  IMAD.WIDE R22, R0, 0x4, R32 ;  /* 0x0000000400167825 */ /* 0x008fc800078e0220 */
[----:B--2---:R-:W-:Y:S01]  /*345d0*/  IMAD.WIDE R20, R0, 0x4, R34 ;  /* 0x0000000400147825 */ /* 0x004fe200078e0222 */
[----:B------:R2:W-:Y:S04]  /*345e0*/  STL.64 [R1+0x6f0], R22 ;  /* 0x0006f01601007387 */ /* 0x0005e80000100a00 */
[----:B------:R3:W-:Y:S04]  /*345f0*/  STL.64 [R1+0x620], R20 ;  /* 0x0006201401007387 */ /* 0x0007e80000100a00 */
[----:B------:R-:W3:Y:S01]  /*34600*/  LDL.LU.64 R228, [R1+0x148] ;  /* 0x0001480001e47983 */ /* 0x000ee20000300a00 */
[----:B------:R-:W-:-:S02]  /*34610*/  VIADD R5, R16, 0xfffffdb7 ;  /* 0xfffffdb710057836 */ /* 0x000fc40000000000 */
[----:B------:R-:W-:Y:S01]  /*34620*/  VIADD R12, R18, 0xfffffdb6 ;  /* 0xfffffdb6120c7836 */ /* 0x000fe20000000000 */
[----:B------:R-:W3:Y:S02]  /*34630*/  LDC R16, c[0x0][0x230] ;  /* 0x00008c00ff107b82 */ /* 0x000ee40000000800 */
[----:B------:R-:W-:Y:S02]  /*34640*/  ISETP.GE.U32.AND P4, PT, R5, 0x7ffffd38, PT ;  /* 0x7ffffd380500780c */ /* 0x000fe40003f86070 */
[----:B------:R-:W-:Y:S02]  /*34650*/  IADD3 R5, R19, -0x24b, RZ ;  /* 0xfffffdb513057810 */ /* 0x000fe40007ffe0ff */
[----:B------:R-:W-:Y:S02]  /*34660*/  ISETP.GE.U32.AND P5, PT, R12, 0x7ffffd37, PT ;  /* 0x7ffffd370c00780c */ /* 0x000fe40003fa6070 */
[----:B------:R-:W-:Y:S01]  /*34670*/  ISETP.GE.U32.AND P1, PT, R5, 0x7ffffd36, PT ;  /* 0x7ffffd360500780c */ /* 0x000fe20003f26070 */
[----:B------:R-:W-:Y:S01]  /*34680*/  VIADD R5, R13, 0xfffffdb4 ;  /* 0xfffffdb40d057836 */ /* 0x000fe20000000000 */
[----:B------:R-:W3:Y:S01]  /*34690*/  LDC R18, c[0x0][0x230] ;  /* 0x00008c00ff127b82 */ /* 0x000ee20000000800 */
[----:B------:R-:W-:-:S03]  /*346a0*/  VIADD R12, R14, 0xfffffd97 ;  /* 0xfffffd970e0c7836 */ /* 0x000fc60000000000 */
[----:B------:R-:W-:Y:S01]  /*346b0*/  ISETP.GE.U32.AND P0, PT, R5, 0x7ffffd35, PT ;  /* 0x7ffffd350500780c */ /* 0x000fe20003f06070 */
[----:B----4-:R-:W-:Y:S01]  /*346c0*/  VIADD R5, R15, 0xfffffd96 ;  /* 0xfffffd960f057836 */ /* 0x010fe20000000000 */
[----:B------:R-:W-:Y:S01]  /*346d0*/  ISETP.GE.U32.AND P3, PT, R12, 0x7ffffd18, PT ;  /* 0x7ffffd180c00780c */ /* 0x000fe20003f66070 */
[----:B------:R2:W-:Y:S01]  /*346e0*/  LDGSTS.E [R251+0x28000], desc[UR52][R22.64], !P4 ;  /* 0x2800000016fb7fae */ /* 0x0005e2000e121874 */
[----:B-1----:R-:W-:Y:S01]  /*346f0*/  IADD3 R12, R17, -0x26b, RZ ;  /* 0xfffffd95110c7810 */ /* 0x002fe20007ffe0ff */
[----:B------:R-:W-:Y:S01]  /*34700*/  IMAD.WIDE R26, R0, 0x4, R40 ;  /* 0x00000004001a7825 */ /* 0x000fe200078e0228 */
[----:B------:R-:W-:Y:S01]  /*34710*/  ISETP.GE.U32.AND P6, PT, R5, 0x7ffffd17, PT ;  /* 0x7ffffd170500780c */ /* 0x000fe20003fc6070 */
[----:B------:R3:W-:Y:S01]  /*34720*/  LDGSTS.E [R251+0x28004], desc[UR52][R20.64], !P5 ;  /* 0x2800400014fb7fae */ /* 0x0007e2000e921874 */
[----:B------:R-:W-:Y:S01]  /*34730*/  ISETP.GE.U32.AND P4, PT, R12, 0x7ffffd16, PT ;  /* 0x7ffffd160c00780c */ /* 0x000fe20003f86070 */
[C---:B------:R-:W-:Y:S01]  /*34740*/  IMAD.WIDE R24, R0.reuse, 0x4, R42 ;  /* 0x0000000400187825 */ /* 0x040fe200078e022a */
[----:B------:R-:W1:Y:S03]  /*34750*/  LDC R19, c[0x0][0x230] ;  /* 0x00008c00ff137b82 */ /* 0x000e660000000800 */
[----:B--2---:R-:W-:-:S05]  /*34760*/  IMAD.WIDE R22, R0, 0x4, R36 ;  /* 0x0000000400167825 */ /* 0x004fca00078e0224 */
[----:B------:R-:W2:Y:S01]  /*34770*/  LDC R13, c[0x0][0x230] ;  /* 0x00008c00ff0d7b82 */ /* 0x000ea20000000800 */
[C---:B---3--:R-:W-:Y:S01]  /*34780*/  IMAD.WIDE R20, R0.reuse, 0x4, R38 ;  /* 0x0000000400147825 */ /* 0x048fe200078e0226 */
[----:B------:R3:W-:Y:S04]  /*34790*/  STL.64 [R1+0x630], R22 ;  /* 0x0006301601007387 */ /* 0x0007e80000100a00 */
[----:B------:R3:W-:Y:S02]  /*347a0*/  LDGSTS.E [R251+0x28008], desc[UR52][R22.64], !P1 ;  /* 0x2800800016fb7fae */ /* 0x0007e4000c921874 */
[----:B------:R-:W4:Y:S02]  /*347b0*/  LDC R14, c[0x0][0x230] ;  /* 0x00008c00ff0e7b82 */ /* 0x000f240000000800 */
[----:B------:R3:W-:Y:S04]  /*347c0*/  STL.64 [R1+0x6e8], R20 ;  /* 0x0006e81401007387 */ /* 0x0007e80000100a00 */
[----:B------:R-:W-:Y:S02]  /*347d0*/  LDGSTS.E [R251+0x2800c], desc[UR52][R20.64], !P0 ;  /* 0x2800c00014fb7fae */ /* 0x000fe4000c121874 */
[----:B------:R-:W2:Y:S01]  /*347e0*/  LDC R15, c[0x0][0x230] ;  /* 0x00008c00ff0f7b82 */ /* 0x000ea20000000800 */
[C---:B---3--:R-:W-:Y:S01]  /*347f0*/  IMAD.WIDE R22, R0.reuse, 0x4, R44 ;  /* 0x0000000400167825 */ /* 0x048fe200078e022c */
[----:B------:R-:W-:Y:S04]  /*34800*/  LDGSTS.E [R251+0x2c000], desc[UR52][R26.64], !P3 ;  /* 0x2c0000001afb7fae */ /* 0x000fe8000d921874 */
[----:B------:R3:W-:Y:S02]  /*34810*/  LDGSTS.E [R251+0x2c004], desc[UR52][R24.64], !P6 ;  /* 0x2c00400018fb7fae */ /* 0x0007e4000f121874 */
[----:B------:R-:W2:Y:S02]  /*34820*/  LDC R17, c[0x0][0x230] ;  /* 0x00008c00ff117b82 */ /* 0x000ea40000000800 */
[----:B------:R-:W2:Y:S04]  /*34830*/  LDL.LU.64 R20, [R1+0x140] ;  /* 0x0001400001147983 */ /* 0x000ea80000300a00 */
[----:B------:R-:W2:Y:S04]  /*34840*/  LDL.LU.64 R220, [R1+0x138] ;  /* 0x0001380001dc7983 */ /* 0x000ea80000300a00 */
[----:B------:R-:W-:Y:S04]  /*34850*/  STL.64 [R1+0x6e0], R26 ;  /* 0x0006e01a01007387 */ /* 0x000fe80000100a00 */
[----:B------:R3:W-:Y:S04]  /*34860*/  STL.64 [R1+0x6d8], R24 ;  /* 0x0006d81801007387 */ /* 0x0007e80000100a00 */
[----:B------:R1:W-:Y:S04]  /*34870*/  STL.64 [R1+0x6d0], R22 ;  /* 0x0006d01601007387 */ /* 0x0003e80000100a00 */
[----:B------:R-:W2:Y:S04]  /*34880*/  LDL.LU.64 R222, [R1+0x130] ;  /* 0x0001300001de7983 */ /* 0x000ea80000300a00 */
[----:B------:R1:W-:Y:S01]  /*34890*/  LDGSTS.E [R251+0x2c008], desc[UR52][R22.64], !P4 ;  /* 0x2c00800016fb7fae */ /* 0x0003e2000e121874 */
[----:B---3--:R-:W-:-:S03]  /*348a0*/  IMAD.WIDE R24, R0, 0x4, R46 ;  /* 0x0000000400187825 */ /* 0x008fc600078e022e */
[----:B------:R-:W3:Y:S04]  /*348b0*/  LDL.LU.64 R226, [R1+0x68] ;  /* 0x0000680001e27983 */ /* 0x000ee80000300a00 */
[----:B------:R-:W3:Y:S04]  /*348c0*/  LDL.LU.64 R224, [R1+0x60] ;  /* 0x0000600001e07983 */ /* 0x000ee80000300a00 */
[----:B------:R-:W-:Y:S01]  /*348d0*/  STL.64 [R1+0x6c8], R24 ;  /* 0x0006c81801007387 */ /* 0x000fe20000100a00 */
[----:B-1----:R-:W-:-:S05]  /*348e0*/  IMAD.WIDE R22, R0, 0x4, R228 ;  /* 0x0000000400167825 */ /* 0x002fca00078e02e4 */
[----:B------:R1:W-:Y:S04]  /*348f0*/  STL.64 [R1+0x6b8], R22 ;  /* 0x0006b81601007387 */ /* 0x0003e80000100a00 */
[----:B------:R-:W3:Y:S04]  /*34900*/  LDL.LU.64 R230, [R1+0x58] ;  /* 0x0000580001e67983 */ /* 0x000ee80000300a00 */
[----:B------:R-:W3:Y:S01]  /*34910*/  LDL.LU.64 R228, [R1+0x50] ;  /* 0x0000500001e47983 */ /* 0x000ee20000300a00 */
[----:B------:R-:W-:Y:S02]  /*34920*/  VIADD R5, R16, 0xfffffd94 ;  /* 0xfffffd9410057836 */ /* 0x000fe40000000000 */
[----:B------:R-:W-:Y:S01]  /*34930*/  VIADD R12, R18, 0xfffffdf3 ;  /* 0xfffffdf3120c7836 */ /* 0x000fe20000000000 */
[----:B------:R-:W1:Y:S02]  /*34940*/  LDC R16, c[0x0][0x230] ;  /* 0x00008c00ff107b82 */ /* 0x000e640000000800 */
[----:B------:R-:W-:-:S06]  /*34950*/  ISETP.GE.U32.AND P5, PT, R5, 0x7ffffd15, PT ;  /* 0x7ffffd150500780c */ /* 0x000fcc0003fa6070 */
[----:B------:R-:W1:Y:S01]  /*34960*/  LDC R18, c[0x0][0x230] ;  /* 0x00008c00ff127b82 */ /* 0x000e620000000800 */
[----:B------:R-:W-:Y:S01]  /*34970*/  VIADD R5, R19, 0xfffffdf2 ;  /* 0xfffffdf213057836 */ /* 0x000fe20000000000 */
[----:B------:R-:W-:Y:S01]  /*34980*/  ISETP.GE.U32.AND P1, PT, R12, 0x7ffffd74, PT ;  /* 0x7ffffd740c00780c */ /* 0x000fe20003f26070 */
[----:B----4-:R-:W-:-:S03]  /*34990*/  VIADD R12, R14, 0xfffffdf0 ;  /* 0xfffffdf00e0c7836 */ /* 0x010fc60000000000 */
[----:B------:R-:W-:Y:S01]  /*349a0*/  ISETP.GE.U32.AND P0, PT, R5, 0x7ffffd73, PT ;  /* 0x7ffffd730500780c */ /* 0x000fe20003f06070 */
[----:B------:R-:W-:Y:S01]  /*349b0*/  LDGSTS.E [R251+0x2c00c], desc[UR52][R24.64], !P5 ;  /* 0x2c00c00018fb7fae */ /* 0x000fe2000e921874 */
[----:B--2---:R-:W-:Y:S01]  /*349c0*/  IADD3 R5, R13, -0x20f, RZ ;  /* 0xfffffdf10d057810 */ /* 0x004fe20007ffe0ff */
[----:B------:R-:W2:Y:S01]  /*349d0*/  LDC R19, c[0x0][0x230] ;  /* 0x00008c00ff137b82 */ /* 0x000ea20000000800 */
[----:B------:R-:W-:Y:S02]  /*349e0*/  ISETP.GE.U32.AND P6, PT, R12, 0x7ffffd71, PT ;  /* 0x7ffffd710c00780c */ /* 0x000fe40003fc6070 */
[----:B------:R-:W-:Y:S01]  /*349f0*/  ISETP.GE.U32.AND P3, PT, R5, 0x7ffffd72, PT ;  /* 0x7ffffd720500780c */ /* 0x000fe20003f66070 */
[----:B------:R-:W-:Y:S02]  /*34a00*/  VIADD R5, R15, 0xfffffdd3 ;  /* 0xfffffdd30f057836 */ /* 0x000fe40000000000 */
[----:B------:R-:W-:Y:S01]  /*34a10*/  VIADD R12, R17, 0xfffffdd2 ;  /* 0xfffffdd2110c7836 */ /* 0x000fe20000000000 */
[----:B------:R4:W-:Y:S01]  /*34a20*/  LDGSTS.E [R250+0x20000], desc[UR52][R22.64], !P1 ;  /* 0x2000000016fa7fae */ /* 0x0009e2000c921874 */
[----:B------:R-:W2:Y:S01]  /*34a30*/  LDC R13, c[0x0][0x230] ;  /* 0x00008c00ff0d7b82 */ /* 0x000ea20000000800 */
[----:B------:R-:W-:-:S02]  /*34a40*/  ISETP.GE.U32.AND P4, PT, R5, 0x7ffffd54, PT ;  /* 0x7ffffd540500780c */ /* 0x000fc40003f86070 */
[----:B------:R-:W-:Y:S02]  /*34a50*/  ISETP.GE.U32.AND P5, PT, R12, 0x7ffffd53, PT ;  /* 0x7ffffd530c00780c */ /* 0x000fe40003fa6070 */
[----:B-1----:R-:W-:Y:S01]  /*34a60*/  IADD3 R5, R16, -0x22f, RZ ;  /* 0xfffffdd110057810 */ /* 0x002fe20007ffe0ff */
[----:B------:R-:W-:Y:S02]  /*34a70*/  VIADD R12, R18, 0xfffffdd0 ;  /* 0xfffffdd0120c7836 */ /* 0x000fe40000000000 */
[----:B------:R-:W1:Y:S01]  /*34a80*/  LDC R14, c[0x0][0x230] ;  /* 0x00008c00ff0e7b82 */ /* 0x000e620000000800 */
[----:B------:R-:W-:-:S07]  /*34a90*/  ISETP.GE.U32.AND P1, PT, R5, 0x7ffffd52, PT ;  /* 0x7ffffd520500780c */ /* 0x000fce0003f26070 */
[----:B------:R-:W1:Y:S01]  /*34aa0*/  LDC R15, c[0x0][0x230] ;  /* 0x00008c00ff0f7b82 */ /* 0x000e620000000800 */
[----:B----4-:R-:W-:-:S07]  /*34ab0*/  IMAD.WIDE R22, R0, 0x4, R20 ;  /* 0x0000000400167825 */ /* 0x010fce00078e0214 */
[----:B------:R-:W4:Y:S01]  /*34ac0*/  LDC R17, c[0x0][0x230] ;  /* 0x00008c00ff117b82 */ /* 0x000f220000000800 */
[----:B------:R-:W-:Y:S01]  /*34ad0*/  IMAD.WIDE R20, R0, 0x4, R220 ;  /* 0x0000000400147825 */ /* 0x000fe200078e02dc */
[----:B------:R3:W-:Y:S01]  /*34ae0*/  LDGSTS.E [R250+0x20004], desc[UR52][R22.64], !P0 ;  /* 0x2000400016fa7fae */ /* 0x0007e2000c121874 */
[----:B------:R-:W-:-:S03]  /*34af0*/  ISETP.GE.U32.AND P0, PT, R12, 0x7ffffd51, PT ;  /* 0x7ffffd510c00780c */ /* 0x000fc60003f06070 */
[----:B------:R3:W-:Y:S02]  /*34b00*/  STL.64 [R1+0x6b0], R22 ;  /* 0x0006b01601007387 */ /* 0x0007e40000100a00 */
[----:B------:R-:W4:Y:S02]  /*34b10*/  LDC R16, c[0x0][0x230] ;  /* 0x00008c00ff107b82 */ /* 0x000f240000000800 */
[----:B------:R2:W-:Y:S04]  /*34b20*/  STL.64 [R1+0x6a8], R20 ;  /* 0x0006a81401007387 */ /* 0x0005e80000100a00 */
[----:B------:R2:W-:Y:S02]  /*34b30*/  LDGSTS.E [R250+0x20008], desc[UR52][R20.64], !P3 ;  /* 0x2000800014fa7fae */ /* 0x0005e4000d921874 */
[----:B------:R-:W4:Y:S01]  /*34b40*/  LDC R18, c[0x0][0x230] ;  /* 0x00008c00ff127b82 */ /* 0x000f220000000800 */
[----:B------:R-:W-:-:S04]  /*34b50*/  IMAD.WIDE R24, R0, 0x4, R222 ;  /* 0x0000000400187825 */ /* 0x000fc800078e02de */
[C---:B---3--:R-:W-:Y:S01]  /*34b60*/  IMAD.WIDE R22, R0.reuse, 0x4, R226 ;  /* 0x0000000400167825 */ /* 0x048fe200078e02e2 */
[----:B------:R-:W-:Y:S03]  /*34b70*/  STL.64 [R1+0x6a0], R24 ;  /* 0x0006a01801007387 */ /* 0x000fe60000100a00 */
[C---:B--2---:R-:W-:Y:S01]  /*34b80*/  IMAD.WIDE R20, R0.reuse, 0x4, R224 ;  /* 0x0000000400147825 */ /* 0x044fe200078e02e0 */
[----:B------:R-:W-:Y:S04]  /*34b90*/  LDGSTS.E [R250+0x2000c], desc[UR52][R24.64], !P6 ;  /* 0x2000c00018fa7fae */ /* 0x000fe8000f121874 */
[----:B------:R2:W-:Y:S04]  /*34ba0*/  STL.64 [R1+0x698], R22 ;  /* 0x0006981601007387 */ /* 0x0005e80000100a00 */
[----:B------:R2:W-:Y:S04]  /*34bb0*/  LDGSTS.E [R250+0x24000], desc[UR52][R22.64], !P4 ;  /* 0x2400000016fa7fae */ /* 0x0005e8000e121874 */
[----:B------:R3:W-:Y:S04]  /*34bc0*/  STL.64 [R1+0x690], R20 ;  /* 0x0006901401007387 */ /* 0x0007e80000100a00 */
[----:B------:R3:W-:Y:S01]  /*34bd0*/  LDGSTS.E [R250+0x24004], desc[UR52][R20.64], !P5 ;  /* 0x2400400014fa7fae */ /* 0x0007e2000e921874 */
[----:B--2---:R-:W-:-:S04]  /*34be0*/  IMAD.WIDE R22, R0, 0x4, R230 ;  /* 0x0000000400167825 */ /* 0x004fc800078e02e6 */
[C---:B---3--:R-:W-:Y:S01]  /*34bf0*/  IMAD.WIDE R20, R0.reuse, 0x4, R228 ;  /* 0x0000000400147825 */ /* 0x048fe200078e02e4 */
[----:B------:R2:W-:Y:S04]  /*34c00*/  STL.64 [R1+0x688], R22 ;  /* 0x0006881601007387 */ /* 0x0005e80000100a00 */
[----:B------:R2:W-:Y:S04]  /*34c10*/  LDGSTS.E [R250+0x24008], desc[UR52][R22.64], !P1 ;  /* 0x2400800016fa7fae */ /* 0x0005e8000c921874 */
[----:B------:R3:W-:Y:S04]  /*34c20*/  STL.64 [R1+0x678], R20 ;  /* 0x0006781401007387 */ /* 0x0007e80000100a00 */
[----:B------:R3:W-:Y:S01]  /*34c30*/  LDGSTS.E [R250+0x2400c], desc[UR52][R20.64], !P0 ;  /* 0x2400c00014fa7fae */ /* 0x0007e2000c121874 */
[----:B--2---:R-:W-:-:S04]  /*34c40*/  IMAD.WIDE R22, R0, 0x4, R48 ;  /* 0x0000000400167825 */ /* 0x004fc800078e0230 */
[----:B---3--:R-:W-:Y:S01]  /*34c50*/  IMAD.WIDE R20, R0, 0x4, R50 ;  /* 0x0000000400147825 */ /* 0x008fe200078e0232 */
[----:B------:R2:W-:Y:S04]  /*34c60*/  STL.64 [R1+0x648], R22 ;  /* 0x0006481601007387 */ /* 0x0005e80000100a00 */
[----:B------:R3:W-:Y:S04]  /*34c70*/  STL.64 [R1+0x660], R20 ;  /* 0x0006601401007387 */ /* 0x0007e80000100a00 */
[----:B------:R-:W3:Y:S01]  /*34c80*/  LDL.LU.64 R228, [R1+0x128] ;  /* 0x0001280001e47983 */ /* 0x000ee20000300a00 */
[----:B------:R-:W-:Y:S01]  /*34c90*/  VIADD R5, R19, 0xfffffdb3 ;  /* 0xfffffdb313057836 */ /* 0x000fe20000000000 */
[----:B-1----:R-:W-:Y:S01]  /*34ca0*/  IADD3 R12, R14, -0x24f, RZ ;  /* 0xfffffdb10e0c7810 */ /* 0x002fe20007ffe0ff */
[----:B------:R-:W-:Y:S01]  /*34cb0*/  IMAD.WIDE R24, R0, 0x4, R52 ;  /* 0x0000000400187825 */ /* 0x000fe200078e0234 */
[----:B------:R-:W1:Y:S02]  /*34cc0*/  LDC R19, c[0x0][0x230] ;  /* 0x00008c00ff137b82 */ /* 0x000e640000000800 */
[----:B------:R-:W-:Y:S01]  /*34cd0*/  ISETP.GE.U32.AND P3, PT, R5, 0x7ffffd34, PT ;  /* 0x7ffffd340500780c */ /* 0x000fe20003f66070 */
[----:B------:R-:W-:Y:S01]  /*34ce0*/  VIADD R5, R13, 0xfffffdb2 ;  /* 0xfffffdb20d057836 */ /* 0x000fe20000000000 */
[----:B------:R-:W-:Y:S01]  /*34cf0*/  ISETP.GE.U32.AND P4, PT, R12, 0x7ffffd32, PT ;  /* 0x7ffffd320c00780c */ /* 0x000fe20003f86070 */
[----:B----4-:R-:W-:-:S03]  /*34d00*/  VIADD R12, R17, 0xfffffd93 ;  /* 0xfffffd93110c7836 */ /* 0x010fc60000000000 */
[----:B------:R-:W-:Y:S01]  /*34d10*/  ISETP.GE.U32.AND P6, PT, R5, 0x7ffffd33, PT ;  /* 0x7ffffd330500780c */ /* 0x000fe20003fc6070 */
[----:B------:R-:W-:Y:S01]  /*34d20*/  VIADD R5, R15, 0xfffffdb0 ;  /* 0xfffffdb00f057836 */ /* 0x000fe20000000000 */
[----:B------:R-:W-:Y:S01]  /*34d30*/  ISETP.GE.U32.AND P1, PT, R12, 0x7ffffd14, PT ;  /* 0x7ffffd140c00780c */ /* 0x000fe20003f26070 */
[----:B------:R4:W-:Y:S01]  /*34d40*/  STL.64 [R1+0x668], R24 ;  /* 0x0006681801007387 */ /* 0x0009e20000100a00 */
[----:B------:R-:W1:Y:S02]  /*34d50*/  LDC R13, c[0x0][0x230] ;  /* 0x00008c00ff0d7b82 */ /* 0x000e640000000800 */
[----:B------:R-:W-:Y:S01]  /*34d60*/  ISETP.GE.U32.AND P5, PT, R5, 0x7ffffd31, PT ;  /* 0x7ffffd310500780c */ /* 0x000fe20003fa6070 */
[----:B------:R-:W-:Y:S01]  /*34d70*/  VIADD R5, R16, 0xfffffd92 ;  /* 0xfffffd9210057836 */ /* 0x000fe20000000000 */
[----:B------:R-:W-:Y:S01]  /*34d80*/  IADD3 R12, R18, -0x26f, RZ ;  /* 0xfffffd91120c7810 */ /* 0x000fe20007ffe0ff */
[----:B------:R2:W-:Y:S03]  /*34d90*/  LDGSTS.E [R250+0x28000], desc[UR52][R22.64], !P3 ;  /* 0x2800000016fa7fae */ /* 0x0005e6000d921874 */
[----:B------:R-:W-:Y:S01]  /*34da0*/  ISETP.GE.U32.AND P0, PT, R5, 0x7ffffd13, PT ;  /* 0x7ffffd130500780c */ /* 0x000fe20003f06070 */
[----:B------:R3:W-:Y:S01]  /*34db0*/  LDGSTS.E [R250+0x28004], desc[UR52][R20.64], !P6 ;  /* 0x2800400014fa7fae */ /* 0x0007e2000f121874 */
[----:B------:R-:W-:Y:S01]  /*34dc0*/  ISETP.GE.U32.AND P3, PT, R12, 0x7ffffd12, PT ;  /* 0x7ffffd120c00780c */ /* 0x000fe20003f66070 */
[----:B------:R-:W1:Y:S02]  /*34dd0*/  LDC R14, c[0x0][0x230] ;  /* 0x00008c00ff0e7b82 */ /* 0x000e640000000800 */
[----:B------:R4:W-:Y:S01]  /*34de0*/  LDGSTS.E [R250+0x28008], desc[UR52][R24.64], !P4 ;  /* 0x2800800018fa7fae */ /* 0x0009e2000e121874 */
[----:B--2---:R-:W-:-:S05]  /*34df0*/  IMAD.WIDE R22, R0, 0x4, R54 ;  /* 0x0000000400167825 */ /* 0x004fca00078e0236 */
[----:B------:R-:W2:Y:S01]  /*34e00*/  LDC R15, c[0x0][0x230] ;  /* 0x00008c00ff0f7b82 */ /* 0x000ea20000000800 */
[C---:B---3--:R-:W-:Y:S01]  /*34e10*/  IMAD.WIDE R20, R0.reuse, 0x4, R56 ;  /* 0x0000000400147825 */ /* 0x048fe200078e0238 */
[----:B------:R3:W-:Y:S04]  /*34e20*/  STL.64 [R1+0x670], R22 ;  /* 0x0006701601007387 */ /* 0x0007e80000100a00 */
[----:B------:R3:W-:Y:S01]  /*34e30*/  LDGSTS.E [R250+0x2800c], desc[UR52][R22.64], !P5 ;  /* 0x2800c00016fa7fae */ /* 0x0007e2000e921874 */
[C---:B----4-:R-:W-:Y:S01]  /*34e40*/  IMAD.WIDE R24, R0.reuse, 0x4, R58 ;  /* 0x0000000400187825 */ /* 0x050fe200078e023a */
[----:B------:R-:W4:Y:S02]  /*34e50*/  LDC R17, c[0x0][0x230] ;  /* 0x00008c00ff117b82 */ /* 0x000f240000000800 */
[----:B------:R3:W-:Y:S04]  /*34e60*/  STL.64 [R1+0x658], R20 ;  /* 0x0006581401007387 */ /* 0x0007e80000100a00 */
[----:B------:R-:W-:Y:S02]  /*34e70*/  LDGSTS.E [R250+0x2c000], desc[UR52][R20.64], !P1 ;  /* 0x2c00000014fa7fae */ /* 0x000fe4000c921874 */
[----:B------:R-:W4:Y:S01]  /*34e80*/  LDC R16, c[0x0][0x230] ;  /* 0x00008c00ff107b82 */ /* 0x000f220000000800 */
[C---:B---3--:R-:W-:Y:S01]  /*34e90*/  IMAD.WIDE R22, R0.reuse, 0x4, R60 ;  /* 0x0000000400167825 */ /* 0x048fe200078e023c */
[----:B------:R3:W-:Y:S04]  /*34ea0*/  LDGSTS.E [R250+0x2c004], desc[UR52][R24.64], !P0 ;  /* 0x2c00400018fa7fae */ /* 0x0007e8000c121874 */
[----:B------:R1:W-:Y:S02]  /*34eb0*/  LDGSTS.E [R250+0x2c008], desc[UR52][R22.64], !P3 ;  /* 0x2c00800016fa7fae */ /* 0x0003e4000d921874 */
[----:B------:R-:W4:Y:S02]  /*34ec0*/  LDC R18, c[0x0][0x230] ;  /* 0x00008c00ff127b82 */ /* 0x000f240000000800 */
[----:B------:R-:W4:Y:S04]  /*34ed0*/  LDL.LU.64 R20, [R1+0x120] ;  /* 0x0001200001147983 */ /* 0x000f280000300a00 */
[----:B------:R-:W4:Y:S04]  /*34ee0*/  LDL.LU.64 R220, [R1+0x118] ;  /* 0x0001180001dc7983 */ /* 0x000f280000300a00 */
[----:B------:R-:W4:Y:S04]  /*34ef0*/  LDL.LU.64 R222, [R1+0x110] ;  /* 0x0001100001de7983 */ /* 0x000f280000300a00 */
[----:B------:R3:W-:Y:S04]  /*34f00*/  STL.64 [R1+0x638], R24 ;  /* 0x0006381801007387 */ /* 0x0007e80000100a00 */
[----:B------:R1:W-:Y:S04]  /*34f10*/  STL.64 [R1+0x628], R22 ;  /* 0x0006281601007387 */ /* 0x0003e80000100a00 */
[----:B------:R-:W4:Y:S01]  /*34f20*/  LDL.LU.64 R226, [R1+0x48] ;  /* 0x0000480001e27983 */ /* 0x000f220000300a00 */
[----:B---3--:R-:W-:-:S03]  /*34f30*/  IMAD.WIDE R24, R0, 0x4, R62 ;  /* 0x0000000400187825 */ /* 0x008fc600078e023e */
[----:B------:R-:W3:Y:S04]  /*34f40*/  LDL.LU.64 R224, [R1+0x40] ;  /* 0x0000400001e07983 */ /* 0x000ee80000300a00 */
[----:B------:R4:W-:Y:S01]  /*34f50*/  STL.64 [R1+0x618], R24 ;  /* 0x0006181801007387 */ /* 0x0009e20000100a00 */
[----:B-1----:R-:W-:-:S05]  /*34f60*/  IMAD.WIDE R22, R0, 0x4, R228 ;  /* 0x0000000400167825 */ /* 0x002fca00078e02e4 */
[----:B------:R1:W-:Y:S04]  /*34f70*/  STL.64 [R1+0x608], R22 ;  /* 0x0006081601007387 */ /* 0x0003e80000100a00 */
[----:B------:R-:W3:Y:S04]  /*34f80*/  LDL.LU.64 R230, [R1+0x38] ;  /* 0x0000380001e67983 */ /* 0x000ee80000300a00 */
[----:B------:R-:W3:Y:S01]  /*34f90*/  LDL.LU.64 R228, [R1+0x30] ;  /* 0x0000300001e47983 */ /* 0x000ee20000300a00 */
[----:B------:R-:W-:Y:S02]  /*34fa0*/  VIADD R5, R19, 0xfffffd90 ;  /* 0xfffffd9013057836 */ /* 0x000fe40000000000 */
[----:B------:R-:W1:Y:S03]  /*34fb0*/  LDC R19, c[0x0][0x230] ;  /* 0x00008c00ff137b82 */ /* 0x000e660000000800 */
[----:B------:R-:W-:Y:S01]  /*34fc0*/  ISETP.GE.U32.AND P6, PT, R5, 0x7ffffd11, PT ;  /* 0x7ffffd110500780c */ /* 0x000fe20003fc6070 */
[----:B------:R-:W-:-:S04]  /*34fd0*/  VIADD R5, R13, 0xfffffdef ;  /* 0xfffffdef0d057836 */ /* 0x000fc80000000000 */
[----:B------:R-:W1:Y:S01]  /*34fe0*/  LDC R13, c[0x0][0x230] ;  /* 0x00008c00ff0d7b82 */ /* 0x000e620000000800 */
[----:B------:R-:W-:Y:S01]  /*34ff0*/  VIADD R12, R14, 0xfffffdee ;  /* 0xfffffdee0e0c7836 */ /* 0x000fe20000000000 */
[----:B------:R-:W-:Y:S02]  /*35000*/  ISETP.GE.U32.AND P4, PT, R5, 0x7ffffd70, PT ;  /* 0x7ffffd700500780c */ /* 0x000fe40003f86070 */
[----:B--2---:R-:W-:Y:S02]  /*35010*/  IADD3 R5, R15, -0x213, RZ ;  /* 0xfffffded0f057810 */ /* 0x004fe40007ffe0ff */
[----:B------:R-:W-:Y:S01]  /*35020*/  ISETP.GE.U32.AND P5, PT, R12, 0x7ffffd6f, PT ;  /* 0x7ffffd6f0c00780c */ /* 0x000fe20003fa6070 */
[----:B----4-:R-:W-:Y:S01]  /*35030*/  VIADD R12, R17, 0xfffffdec ;  /* 0xfffffdec110c7836 */ /* 0x010fe20000000000 */
[----:B------:R-:W-:Y:S01]  /*35040*/  ISETP.GE.U32.AND P1, PT, R5, 0x7ffffd6e, PT ;  /* 0x7ffffd6e0500780c */ /* 0x000fe20003f26070 */
[----:B------:R-:W-:Y:S01]  /*35050*/  VIADD R5, R16, 0xfffffdcf ;  /* 0xfffffdcf10057836 */ /* 0x000fe20000000000 */
[----:B------:R2:W-:Y:S01]  /*35060*/  LDGSTS.E [R250+0x2c00c], desc[UR52][R24.64], !P6 ;  /* 0x2c00c00018fa7fae */ /* 0x0005e2000f121874 */
[----:B------:R-:W4:Y:S01]  /*35070*/  LDC R14, c[0x0][0x230] ;  /* 0x00008c00ff0e7b82 */ /* 0x000f220000000800 */
[----:B------:R-:W-:Y:S01]  /*35080*/  ISETP.GE.U32.AND P0, PT, R12, 0x7ffffd6d, PT ;  /* 0x7ffffd6d0c00780c */ /* 0x000fe20003f06070 */
[----:B------:R-:W-:Y:S01]  /*35090*/  VIADD R12, R18, 0xfffffdce ;  /* 0xfffffdce120c7836 */ /* 0x000fe20000000000 */
[----:B------:R-:W-:Y:S01]  /*350a0*/  ISETP.GE.U32.AND P3, PT, R5, 0x7ffffd50, PT ;  /* 0x7ffffd500500780c */ /* 0x000fe20003f66070 */
[----:B------:R2:W-:Y:S01]  /*350b0*/  LDGSTS.E [R249+0x20000], desc[UR52][R22.64], !P4 ;  /* 0x2000000016f97fae */ /* 0x0005e2000e121874 */
[----:B-1----:R-:W-:-:S02]  /*350c0*/  IADD3 R5, R19, -0x233, RZ ;  /* 0xfffffdcd13057810 */ /* 0x002fc40007ffe0ff */
[----:B------:R-:W-:Y:S01]  /*350d0*/  ISETP.GE.U32.AND P6, PT, R12, 0x7ffffd4f, PT ;  /* 0x7ffffd4f0c00780c */ /* 0x000fe20003fc6070 */
[----:B------:R-:W1:Y:S01]  /*350e0*/  LDC R15, c[0x0][0x230] ;  /* 0x00008c00ff0f7b82 */ /* 0x000e620000000800 */
[----:B------:R-:W-:Y:S01]  /*350f0*/  ISETP.GE.U32.AND P4, PT, R5, 0x7ffffd4e, PT ;  /* 0x7ffffd4e0500780c */ /* 0x000fe20003f86070 */
[----:B------:R-:W-:-:S06]  /*35100*/  VIADD R5, R13, 0xfffffdcc ;  /* 0xfffffdcc0d057836 */ /* 0x000fcc0000000000 */
[----:B------:R-:W1:Y:S08]  /*35110*/  LDC R17, c[0x0][0x230] ;  /* 0x00008c00ff117b82 */ /* 0x000e700000000800 */
[----:B------:R-:W1:Y:S01]  /*35120*/  LDC R16, c[0x0][0x230] ;  /* 0x00008c00ff107b82 */ /* 0x000e620000000800 */
[----:B--2---:R-:W-:-:S04]  /*35130*/  IMAD.WIDE R24, R0, 0x4, R20 ;  /* 0x0000000400187825 */ /* 0x004fc800078e0214 */
[C---:B------:R-:W-:Y:S01]  /*35140*/  IMAD.WIDE R22, R0.reuse, 0x4, R220 ;  /* 0x0000000400167825 */ /* 0x040fe200078e02dc */
[----:B------:R-:W-:Y:S02]  /*35150*/  STL.64 [R1+0x5f8], R24 ;  /* 0x0005f81801007387 */ /* 0x000fe40000100a00 */
[----:B------:R-:W2:Y:S01]  /*35160*/  LDC R18, c[0x0][0x230] ;  /* 0x00008c00ff127b82 */ /* 0x000ea20000000800 */
[----:B------:R-:W-:Y:S01]  /*35170*/  IMAD.WIDE R20, R0, 0x4, R222 ;  /* 0x0000000400147825 */ /* 0x000fe200078e02de */
[----:B------:R-:W-:Y:S01]  /*35180*/  LDGSTS.E [R249+0x20004], desc[UR52][R24.64], !P5 ;  /* 0x2000400018f97fae */ /* 0x000fe2000e921874 */
[----:B------:R-:W-:-:S03]  /*35190*/  ISETP.GE.U32.AND P5, PT, R5, 0x7ffffd4d, PT ;  /* 0x7ffffd4d0500780c */ /* 0x000fc60003fa6070 */
[----:B------:R4:W-:Y:S02]  /*351a0*/  STL.64 [R1+0x5f0], R22 ;  /* 0x0005f01601007387 */ /* 0x0009e40000100a00 */
[----:B------:R-:W2:Y:S02]  /*351b0*/  LDC R19, c[0x0][0x230] ;  /* 0x00008c00ff137b82 */ /* 0x000ea40000000800 */
[----:B------:R4:W-:Y:S04]  /*351c0*/  LDGSTS.E [R249+0x20008], desc[UR52][R22.64], !P1 ;  /* 0x2000800016f97fae */ /* 0x0009e8000c921874 */
[----:B------:R3:W-:Y:S01]  /*351d0*/  STL.64 [R1+0x5e8], R20 ;  /* 0x0005e81401007387 */ /* 0x0007e20000100a00 */
[----:B----4-:R-:W-:Y:S01]  /*351e0*/  VIADD R12, R14, 0xfffffdaf ;  /* 0xfffffdaf0e0c7836 */ /* 0x010fe20000000000 */
[----:B------:R-:W4:Y:S02]  /*351f0*/  LDC R13, c[0x0][0x230] ;  /* 0x00008c00ff0d7b82 */ /* 0x000f240000000800 */
[----:B------:R3:W-:Y:S01]  /*35200*/  LDGSTS.E [R249+0x2000c], desc[UR52][R20.64], !P0 ;  /* 0x2000c00014f97fae */ /* 0x0007e2000c121874 */
[----:B------:R-:W-:-:S05]  /*35210*/  IMAD.WIDE R22, R0, 0x4, R226 ;  /* 0x0000000400167825 */ /* 0x000fca00078e02e2 */
[----:B------:R-:W4:Y:S01]  /*35220*/  LDC R14, c[0x0][0x230] ;  /* 0x00008c00ff0e7b82 */ /* 0x000f220000000800 */
[C---:B---3--:R-:W-:Y:S01]  /*35230*/  IMAD.WIDE R20, R0.reuse, 0x4, R224 ;  /* 0x0000000400147825 */ /* 0x048fe200078e02e0 */
[----:B------:R3:W-:Y:S04]  /*35240*/  STL.64 [R1+0x490], R22 ;  /* 0x0004901601007387 */ /* 0x0007e80000100a00 */
[----:B------:R3:W-:Y:S04]  /*35250*/  LDGSTS.E [R249+0x24000], desc[UR52][R22.64], !P3 ;  /* 0x2400000016f97fae */ /* 0x0007e8000d921874 */
[----:B------:R1:W-:Y:S04]  /*35260*/  STL.64 [R1+0x498], R20 ;  /* 0x0004981401007387 */ /* 0x0003e80000100a00 */
[----:B------:R1:W-:Y:S01]  /*35270*/  LDGSTS.E [R249+0x24004], desc[UR52][R20.64], !P6 ;  /* 0x2400400014f97fae */ /* 0x0003e2000f121874 */
[----:B------:R-:W-:-:S04]  /*35280*/  IMAD.WIDE R24, R0, 0x4, R64 ;  /* 0x0000000400187825 */ /* 0x000fc800078e0240 */
[----:B---3--:R-:W-:-:S04]  /*35290*/  IMAD.WIDE R22, R0, 0x4, R230 ;  /* 0x0000000400167825 */ /* 0x008fc800078e02e6 */
[C---:B-1----:R-:W-:Y:S01]  /*352a0*/  IMAD.WIDE R20, R0.reuse, 0x4, R228 ;  /* 0x0000000400147825 */ /* 0x042fe200078e02e4 */
[----:B------:R1:W-:Y:S04]  /*352b0*/  STL.64 [R1+0x4a8], R22 ;  /* 0x0004a81601007387 */ /* 0x0003e80000100a00 */
[----:B------:R1:W-:Y:S04]  /*352c0*/  LDGSTS.E [R249+0x24008], desc[UR52][R22.64], !P4 ;  /* 0x2400800016f97fae */ /* 0x0003e8000e121874 */
[----:B------:R3:W-:Y:S04]  /*352d0*/  STL.64 [R1+0x4b0], R20 ;  /* 0x0004b01401007387 */ /* 0x0007e80000100a00 */
[----:B------:R3:W-:Y:S01]  /*352e0*/  LDGSTS.E [R249+0x2400c], desc[UR52][R20.64], !P5 ;  /* 0x2400c00014f97fae */ /* 0x0007e2000e921874 */
[----:B-1----:R-:W-:-:S03]  /*352f0*/  IMAD.WIDE R22, R0, 0x4, R66 ;  /* 0x0000000400167825 */ /* 0x002fc600078e0242 */
[----:B------:R1:W-:Y:S01]  /*35300*/  STL.64 [R1+0x5d8], R24 ;  /* 0x0005d81801007387 */ /* 0x0003e20000100a00 */
[----:B---3--:R-:W-:-:S03]  /*35310*/  IMAD.WIDE R20, R0, 0x4, R68 ;  /* 0x0000000400147825 */ /* 0x008fc600078e0244 */
[----:B------:R3:W-:Y:S04]  /*35320*/  STL.64 [R1+0x5d0], R22 ;  /* 0x0005d01601007387 */ /* 0x0007e80000100a00 */
[----:B------:R3:W-:Y:S04]  /*35330*/  STL.64 [R1+0x5c8], R20 ;  /* 0x0005c81401007387 */ /* 0x0007e80000100a00 */
[----:B------:R-:W3:Y:S04]  /*35340*/  LDL.LU.64 R230, [R1+0x108] ;  /* 0x0001080001e67983 */ /* 0x000ee80000300a00 */
[----:B------:R-:W3:Y:S01]  /*35350*/  LDL.LU.64 R228, [R1+0x100] ;  /* 0x0001000001e47983 */ /* 0x000ee20000300a00 */
[----:B------:R-:W-:Y:S01]  /*35360*/  VIADD R5, R15, 0xfffffdae ;  /* 0xfffffdae0f057836 */ /* 0x000fe20000000000 */
[----:B------:R-:W-:Y:S01]  /*35370*/  ISETP.GE.U32.AND P1, PT, R12, 0x7ffffd30, PT ;  /* 0x7ffffd300c00780c */ /* 0x000fe20003f26070 */
[----:B------:R-:W3:Y:S01]  /*35380*/  LDC R15, c[0x0][0x230] ;  /* 0x00008c00ff0f7b82 */ /* 0x000ee20000000800 */
[----:B------:R-:W-:-:S02]  /*35390*/  IADD3 R12, R17, -0x253, RZ ;  /* 0xfffffdad110c7810 */ /* 0x000fc40007ffe0ff */
[----:B------:R-:W-:Y:S01]  /*353a0*/  ISETP.GE.U32.AND P0, PT, R5, 0x7ffffd2f, PT ;  /* 0x7ffffd2f0500780c */ /* 0x000fe20003f06070 */
[----:B------:R-:W-:Y:S01]  /*353b0*/  VIADD R5, R16, 0xfffffdac ;  /* 0xfffffdac10057836 */ /* 0x000fe20000000000 */
[----:B------:R-:W-:Y:S01]  /*353c0*/  ISETP.GE.U32.AND P3, PT, R12, 0x7ffffd2e, PT ;  /* 0x7ffffd2e0c00780c */ /* 0x000fe20003f66070 */
[----:B--2---:R-:W-:Y:S02]  /*353d0*/  VIADD R12, R18, 0xfffffd8f ;  /* 0xfffffd8f120c7836 */ /* 0x004fe40000000000 */
[----:B------:R-:W2:Y:S01]  /*353e0*/  LDC R17, c[0x0][0x230] ;  /* 0x00008c00ff117b82 */ /* 0x000ea20000000800 */
[----:B------:R-:W-:Y:S02]  /*353f0*/  ISETP.GE.U32.AND P6, PT, R5, 0x7ffffd2d, PT ;  /* 0x7ffffd2d0500780c */ /* 0x000fe40003fc6070 */
[----:B------:R-:W-:Y:S01]  /*35400*/  ISETP.GE.U32.AND P4, PT, R12, 0x7ffffd10, PT ;  /* 0x7ffffd100c00780c */ /* 0x000fe20003f86070 */
[----:B------:R-:W-:Y:S01]  /*35410*/  VIADD R5, R19, 0xfffffd8e ;  /* 0xfffffd8e13057836 */ /* 0x000fe20000000000 */
[----:B------:R1:W-:Y:S03]  /*35420*/  LDGSTS.E [R249+0x28000], desc[UR52][R24.64], !P1 ;  /* 0x2800000018f97fae */ /* 0x0003e6000c921874 */
[----:B------:R-:W2:Y:S01]  /*35430*/  LDC R16, c[0x0][0x230] ;  /* 0x00008c00ff107b82 */ /* 0x000ea20000000800 */
[----:B------:R3:W-:Y:S01]  /*35440*/  LDGSTS.E [R249+0x28004], desc[UR52][R22.64], !P0 ;  /* 0x2800400016f97fae */ /* 0x0007e2000c121874 */
[----:B------:R-:W-:-:S02]  /*35450*/  ISETP.GE.U32.AND P5, PT, R5, 0x7ffffd0f, PT ;  /* 0x7ffffd0f0500780c */ /* 0x000fc40003fa6070 */
[----:B----4-:R-:W-:Y:S01]  /*35460*/  IADD3 R5, R13, -0x273, RZ ;  /* 0xfffffd8d0d057810 */ /* 0x010fe20007ffe0ff */
[----:B------:R4:W-:Y:S03]  /*35470*/  LDGSTS.E [R249+0x28008], desc[UR52][R20.64], !P3 ;  /* 0x2800800014f97fae */ /* 0x0009e6000d921874 */
[----:B------:R-:W-:Y:S01]  /*35480*/  ISETP.GE.U32.AND P1, PT, R5, 0x7ffffd0e, PT ;  /* 0x7ffffd0e0500780c */ /* 0x000fe20003f26070 */
[C---:B-1----:R-:W-:Y:S01]  /*35490*/  IMAD.WIDE R24, R0.reuse, 0x4, R78 ;  /* 0x0000000400187825 */ /* 0x042fe200078e024e */
[----:B------:R-:W1:Y:S03]  /*354a0*/  LDC R18, c[0x0][0x230] ;  /* 0x00008c00ff127b82 */ /* 0x000e660000000800 */
[----:B---3--:R-:W-:-:S04]  /*354b0*/  IMAD.WIDE R22, R0, 0x4, R70 ;  /* 0x0000000400167825 */ /* 0x008fc800078e0246 */
[----:B----4-:R-:W-:Y:S01]  /*354c0*/  IMAD.WIDE R20, R0, 0x4, R72 ;  /* 0x0000000400147825 */ /* 0x010fe200078e0248 */
[----:B------:R3:W-:Y:S01]  /*354d0*/  STL.64 [R1+0x5b8], R22 ;  /* 0x0005b81601007387 */ /* 0x0007e20000100a00 */
[----:B------:R-:W4:Y:S03]  /*354e0*/  LDC R19, c[0x0][0x230] ;  /* 0x00008c00ff137b82 */ /* 0x000f260000000800 */
[----:B------:R3:W-:Y:S04]  /*354f0*/  LDGSTS.E [R249+0x2800c], desc[UR52][R22.64], !P6 ;  /* 0x2800c00016f97fae */ /* 0x0007e8000f121874 */
[----:B------:R3:W-:Y:S01]  /*35500*/  STL.64 [R1+0x5a8], R20 ;  /* 0x0005a81401007387 */ /* 0x0007e20000100a00 */
[----:B------:R-:W-:Y:S01]  /*35510*/  VIADD R12, R14, 0xfffffd8c ;  /* 0xfffffd8c0e0c7836 */ /* 0x000fe20000000000 */
[----:B------:R-:W4:Y:S02]  /*35520*/  LDC R13, c[0x0][0x230] ;  /* 0x00008c00ff0d7b82 */ /* 0x000f240000000800 */
[----:B------:R2:W-:Y:S01]  /*35530*/  LDGSTS.E [R249+0x2c000], desc[UR52][R20.64], !P4 ;  /* 0x2c00000014f97fae */ /* 0x0005e2000e121874 */
[----:B---3--:R-:W-:-:S03]  /*35540*/  IMAD.WIDE R22, R0, 0x4, R74 ;  /* 0x0000000400167825 */ /* 0x008fc600078e024a */
[----:B------:R-:W3:Y:S02]  /*35550*/  LDL.LU.64 R220, [R1+0xf8] ;  /* 0x0000f80001dc7983 */ /* 0x000ee40000300a00 */
[----:B------:R-:W4:Y:S02]  /*35560*/  LDC R14, c[0x0][0x230] ;  /* 0x00008c00ff0e7b82 */ /* 0x000f240000000800 */
[----:B------:R-:W3:Y:S01]  /*35570*/  LDL.LU.64 R222, [R1+0xf0] ;  /* 0x0000f00001de7983 */ /* 0x000ee20000300a00 */
[----:B--2---:R-:W-:-:S03]  /*35580*/  IMAD.WIDE R20, R0, 0x4, R76 ;  /* 0x0000000400147825 */ /* 0x004fc600078e024c */
[----:B------:R2:W-:Y:S04]  /*35590*/  STL.64 [R1+0x590], R22 ;  /* 0x0005901601007387 */ /* 0x0005e80000100a00 */
[----:B------:R1:W-:Y:S04]  /*355a0*/  STL.64 [R1+0x578], R20 ;  /* 0x0005781401007387 */ /* 0x0003e80000100a00 */
[----:B------:R2:W-:Y:S04]  /*355b0*/  LDGSTS.E [R249+0x2c004], desc[UR52][R22.64], !P5 ;  /* 0x2c00400016f97fae */ /* 0x0005e8000e921874 */
[----:B------:R-:W3:Y:S04]  /*355c0*/  LDL.LU.64 R226, [R1+0x28] ;  /* 0x0000280001e27983 */ /* 0x000ee80000300a00 */
[----:B------:R-:W3:Y:S04]  /*355d0*/  LDL.LU.64 R224, [R1+0x20] ;  /* 0x0000200001e07983 */ /* 0x000ee80000300a00 */
[----:B------:R-:W-:Y:S04]  /*355e0*/  STL.64 [R1+0x570], R24 ;  /* 0x0005701801007387 */ /* 0x000fe80000100a00 */
[----:B------:R1:W-:Y:S01]  /*355f0*/  LDGSTS.E [R249+0x2c008], desc[UR52][R20.64], !P1 ;  /* 0x2c00800014f97fae */ /* 0x0003e2000c921874 */
[----:B--2---:R-:W-:-:S03]  /*35600*/  IMAD.WIDE R22, R0, 0x4, R230 ;  /* 0x0000000400167825 */ /* 0x004fc600078e02e6 */
[----:B------:R-:W2:Y:S01]  /*35610*/  LDL.LU.64 R230, [R1+0x18] ;  /* 0x0000180001e67983 */ /* 0x000ea20000300a00 */
[----:B-1----:R-:W-:-:S03]  /*35620*/  IMAD.WIDE R20, R0, 0x4, R228 ;  /* 0x0000000400147825 */ /* 0x002fc600078e02e4 */
[----:B------:R3:W-:Y:S04]  /*35630*/  STL.64 [R1+0x568], R22 ;  /* 0x0005681601007387 */ /* 0x0007e80000100a00 */
[----:B------:R-:W2:Y:S01]  /*35640*/  LDL.LU.64 R228, [R1+0x10] ;  /* 0x0000100001e47983 */ /* 0x000ea20000300a00 */
[----:B------:R-:W-:Y:S01]  /*35650*/  VIADD R5, R15, 0xfffffdeb ;  /* 0xfffffdeb0f057836 */ /* 0x000fe20000000000 */
[----:B------:R-:W-:Y:S01]  /*35660*/  ISETP.GE.U32.AND P0, PT, R12, 0x7ffffd0d, PT ;  /* 0x7ffffd0d0c00780c */ /* 0x000fe20003f06070 */
[----:B------:R-:W-:Y:S01]  /*35670*/  VIADD R12, R17, 0xfffffdea ;  /* 0xfffffdea110c7836 */ /* 0x000fe20000000000 */
[----:B------:R-:W1:Y:S02]  /*35680*/  LDC R15, c[0x0][0x230] ;  /* 0x00008c00ff0f7b82 */ /* 0x000e640000000800 */
[----:B------:R-:W-:-:S02]  /*35690*/  ISETP.GE.U32.AND P3, PT, R5, 0x7ffffd6c, PT ;  /* 0x7ffffd6c0500780c */ /* 0x000fc40003f66070 */
[----:B------:R-:W-:-:S04]  /*356a0*/  IADD3 R5, R16, -0x217, RZ ;  /* 0xfffffde910057810 */ /* 0x000fc80007ffe0ff */
[----:B------:R-:W3:Y:S01]  /*356b0*/  LDC R17, c[0x0][0x230] ;  /* 0x00008c00ff117b82 */ /* 0x000ee20000000800 */
[----:B------:R-:W-:Y:S01]  /*356c0*/  ISETP.GE.U32.AND P6, PT, R12, 0x7ffffd6b, PT ;  /* 0x7ffffd6b0c00780c */ /* 0x000fe20003fc6070 */
[----:B------:R-:W-:Y:S01]  /*356d0*/  VIADD R12, R18, 0xfffffde8 ;  /* 0xfffffde8120c7836 */ /* 0x000fe20000000000 */
[----:B------:R-:W-:Y:S01]  /*356e0*/  ISETP.GE.U32.AND P4, PT, R5, 0x7ffffd6a, PT ;  /* 0x7ffffd6a0500780c */ /* 0x000fe20003f86070 */
[----:B------:R-:W-:Y:S04]  /*356f0*/  LDGSTS.E [R249+0x2c00c], desc[UR52][R24.64], !P0 ;  /* 0x2c00c00018f97fae */ /* 0x000fe8000c121874 */
[----:B------:R-:W3:Y:S01]  /*35700*/  LDC R16, c[0x0][0x230] ;  /* 0x00008c00ff107b82 */ /* 0x000ee20000000800 */
[----:B----4-:R-:W-:-:S07]  /*35710*/  VIADD R5, R19, 0xfffffdcb ;  /* 0xfffffdcb13057836 */ /* 0x010fce0000000000 */
[----:B------:R-:W4:Y:S01]  /*35720*/  LDC R18, c[0x0][0x230] ;  /* 0x00008c00ff127b82 */ /* 0x000f220000000800 */
[----:B------:R-:W-:Y:S01]  /*35730*/  ISETP.GE.U32.AND P1, PT, R5, 0x7ffffd4c, PT ;  /* 0x7ffffd4c0500780c */ /* 0x000fe20003f26070 */
[----:B------:R-:W-:Y:S01]  /*35740*/  VIADD R5, R13, 0xfffffdca ;  /* 0xfffffdca0d057836 */ /* 0x000fe20000000000 */
[----:B------:R-:W-:Y:S01]  /*35750*/  ISETP.GE.U32.AND P5, PT, R12, 0x7ffffd69, PT ;  /* 0x7ffffd690c00780c */ /* 0x000fe20003fa6070 */
[----:B------:R3:W-:Y:S04]  /*35760*/  LDGSTS.E [R248+0x20000], desc[UR52][R22.64], !P3 ;  /* 0x2000000016f87fae */ /* 0x0007e8000d921874 */
[----:B------:R-:W4:Y:S01]  /*35770*/  LDC R19, c[0x0][0x230] ;  /* 0x00008c00ff137b82 */ /* 0x000f220000000800 */
[----:B------:R-:W-:Y:S01]  /*35780*/  IADD3 R12, R14, -0x237, RZ ;  /* 0xfffffdc90e0c7810 */ /* 0x000fe20007ffe0ff */
[----:B------:R3:W-:Y:S01]  /*35790*/  STL.64 [R1+0x328], R20 ;  /* 0x0003281401007387 */ /* 0x0007e20000100a00 */
[----:B------:R-:W-:Y:S01]  /*357a0*/  ISETP.GE.U32.AND P0, PT, R5, 0x7ffffd4b, PT ;  /* 0x7ffffd4b0500780c */ /* 0x000fe20003f06070 */
[----:B-1----:R-:W-:Y:S01]  /*357b0*/  VIADD R5, R15, 0xfffffdc8 ;  /* 0xfffffdc80f057836 */ /* 0x002fe20000000000 */
[----:B------:R-:W-:Y:S01]  /*357c0*/  ISETP.GE.U32.AND P3, PT, R12, 0x7ffffd4a, PT ;  /* 0x7ffffd4a0c00780c */ /* 0x000fe20003f66070 */
[----:B------:R1:W-:Y:S01]  /*357d0*/  LDGSTS.E [R248+0x20004], desc[UR52][R20.64], !P6 ;  /* 0x2000400014f87fae */ /* 0x0003e2000f121874 */
[----:B---3--:R-:W-:Y:S01]  /*357e0*/  VIADD R12, R17, 0xfffffdab ;  /* 0xfffffdab110c7836 */ /* 0x008fe20000000000 */
[----:B------:R-:W3:Y:S01]  /*357f0*/  LDC R13, c[0x0][0x230] ;  /* 0x00008c00ff0d7b82 */ /* 0x000ee20000000800 */
[----:B------:R-:W-:Y:S01]  /*35800*/  IMAD.WIDE R22, R0, 0x4, R220 ;  /* 0x0000000400167825 */ /* 0x000fe200078e02dc */
[----:B------:R-:W-:-:S06]  /*35810*/  ISETP.GE.U32.AND P6, PT, R5, 0x7ffffd49, PT ;  /* 0x7ffffd490500780c */ /* 0x000fcc0003fc6070 */
[----:B------:R-:W3:Y:S01]  /*35820*/  LDC R14, c[0x0][0x230] ;  /* 0x00008c00ff0e7b82 */ /* 0x000ee20000000800 */
[----:B-1----:R-:W-:Y:S01]  /*35830*/  IMAD.WIDE R20, R0, 0x4, R222 ;  /* 0x0000000400147825 */ /* 0x002fe200078e02de */
[----:B------:R1:W-:Y:S03]  /*35840*/  STL.64 [R1+0x560], R22 ;  /* 0x0005601601007387 */ /* 0x0003e60000100a00 */
[----:B------:R-:W-:Y:S01]  /*35850*/  VIADD R5, R16, 0xfffffdaa ;  /* 0xfffffdaa10057836 */ /* 0x000fe20000000000 */
[----:B------:R1:W-:Y:S01]  /*35860*/  LDGSTS.E [R248+0x20008], desc[UR52][R22.64], !P4 ;  /* 0x2000800016f87fae */ /* 0x0003e2000e121874 */
[----:B------:R-:W-:Y:S01]  /*35870*/  ISETP.GE.U32.AND P4, PT, R12, 0x7ffffd2c, PT ;  /* 0x7ffffd2c0c00780c */ /* 0x000fe20003f86070 */
[----:B------:R-:W3:Y:S01]  /*35880*/  LDC R15, c[0x0][0x230] ;  /* 0x00008c00ff0f7b82 */ /* 0x000ee20000000800 */
[----:B----4-:R-:W-:Y:S01]  /*35890*/  IADD3 R12, R18, -0x257, RZ ;  /* 0xfffffda9120c7810 */ /* 0x010fe20007ffe0ff */
[----:B------:R4:W-:Y:S04]  /*358a0*/  STL.64 [R1+0x558], R20 ;  /* 0x0005581401007387 */ /* 0x0009e80000100a00 */
[----:B------:R4:W-:Y:S02]  /*358b0*/  LDGSTS.E [R248+0x2000c], desc[UR52][R20.64], !P5 ;  /* 0x2000c00014f87fae */ /* 0x0009e4000e921874 */
[----:B------:R-:W3:Y:S01]  /*358c0*/  LDC R16, c[0x0][0x230] ;  /* 0x00008c00ff107b82 */ /* 0x000ee20000000800 */
[----:B-1----:R-:W-:Y:S01]  /*358d0*/  IMAD.WIDE R22, R0, 0x4, R226 ;  /* 0x0000000400167825 */ /* 0x002fe200078e02e2 */
[----:B------:R-:W-:-:S04]  /*358e0*/  ISETP.GE.U32.AND P5, PT, R5, 0x7ffffd2b, PT ;  /* 0x7ffffd2b0500780c */ /* 0x000fc80003fa6070 */
[----:B------:R-:W-:Y:S02]  /*358f0*/  LDGSTS.E [R248+0x24000], desc[UR52][R22.64], !P1 ;  /* 0x2400000016f87fae */ /* 0x000fe4000c921874 */
[----:B------:R-:W1:Y:S01]  /*35900*/  LDC R17, c[0x0][0x230] ;  /* 0x00008c00ff117b82 */ /* 0x000e620000000800 */
[----:B----4-:R-:W-:Y:S01]  /*35910*/  IMAD.WIDE R20, R0, 0x4, R224 ;  /* 0x0000000400147825 */ /* 0x010fe200078e02e0 */
[----:B------:R-:W-:Y:S01]  /*35920*/  STL.64 [R1+0x4b8], R22 ;  /* 0x0004b81601007387 */ /* 0x000fe20000100a00 */
[----:B------:R-:W-:Y:S02]  /*35930*/  ISETP.GE.U32.AND P1, PT, R12, 0x7ffffd2a, PT ;  /* 0x7ffffd2a0c00780c */ /* 0x000fe40003f26070 */
[----:B------:R-:W-:Y:S01]  /*35940*/  VIADD R5, R19, 0xfffffda8 ;  /* 0xfffffda813057836 */ /* 0x000fe20000000000 */
[----:B------:R4:W-:Y:S02]  /*35950*/  STL.64 [R1+0x4c8], R20 ;  /* 0x0004c81401007387 */ /* 0x0009e40000100a00 */
[----:B------:R-:W1:Y:S02]  /*35960*/  LDC R18, c[0x0][0x230] ;  /* 0x00008c00ff127b82 */ /* 0x000e640000000800 */
[----:B------:R4:W-:Y:S01]  /*35970*/  LDGSTS.E [R248+0x24004], desc[UR52][R20.64], !P0 ;  /* 0x2400400014f87fae */ /* 0x0009e2000c121874 */
[----:B------:R-:W-:-:S05]  /*35980*/  ISETP.GE.U32.AND P0, PT, R5, 0x7ffffd29, PT ;  /* 0x7ffffd290500780c */ /* 0x000fca0003f06070 */
[----:B------:R-:W1:Y:S01]  /*35990*/  LDC R19, c[0x0][0x230] ;  /* 0x00008c00ff137b82 */ /* 0x000e620000000800 */
[----:B----4-:R-:W-:-:S04]  /*359a0*/  IMAD.WIDE R20, R0, 0x4, R80 ;  /* 0x0000000400147825 */ /* 0x010fc800078e0250 */
[----:B--2---:R-:W-:-:S04]  /*359b0*/  IMAD.WIDE R24, R0, 0x4, R230 ;  /* 0x0000000400187825 */ /* 0x004fc800078e02e6 */
[C---:B------:R-:W-:Y:S01]  /*359c0*/  IMAD.WIDE R22, R0.reuse, 0x4, R228 ;  /* 0x0000000400167825 */ /* 0x040fe200078e02e4 */
[----:B------:R-:W-:Y:S04]  /*359d0*/  STL.64 [R1+0x500], R24 ;  /* 0x0005001801007387 */ /* 0x000fe80000100a00 */
[----:B------:R-:W-:Y:S04]  /*359e0*/  LDGSTS.E [R248+0x24008], desc[UR52][R24.64], !P3 ;  /* 0x2400800018f87fae */ /* 0x000fe8000d921874 */
[----:B------:R2:W-:Y:S04]  /*359f0*/  STL.64 [R1+0x508], R22 ;  /* 0x0005081601007387 */ /* 0x0005e80000100a00 */
[----:B------:R2:W-:Y:S04]  /*35a00*/  LDGSTS.E [R248+0x2400c], desc[UR52][R22.64], !P6 ;  /* 0x2400c00016f87fae */ /* 0x0005e8000f121874 */
[----:B------:R4:W-:Y:S04]  /*35a10*/  STL.64 [R1+0x550], R20 ;  /* 0x0005501401007387 */ /* 0x0009e80000100a00 */
[----:B------:R4:W-:Y:S01]  /*35a20*/  LDGSTS.E [R248+0x28000], desc[UR52][R20.64], !P4 ;  /* 0x2800000014f87fae */ /* 0x0009e2000e121874 */
[----:B--2---:R-:W-:-:S04]  /*35a30*/  IMAD.WIDE R22, R0, 0x4, R82 ;  /* 0x0000000400167825 */ /* 0x004fc800078e0252 */
[C---:B----4-:R-:W-:Y:S01]  /*35a40*/  IMAD.WIDE R20, R0.reuse, 0x4, R84 ;  /* 0x0000000400147825 */ /* 0x050fe200078e0254 */
[----:B------:R2:W-:Y:S04]  /*35a50*/  STL.64 [R1+0x548], R22 ;  /* 0x0005481601007387 */ /* 0x0005e80000100a00 */
[----:B------:R2:W-:Y:S04]  /*35a60*/  LDGSTS.E [R248+0x28004], desc[UR52][R22.64], !P5 ;  /* 0x2800400016f87fae */ /* 0x0005e8000e921874 */
[----:B------:R4:W-:Y:S04]  /*35a70*/  STL.64 [R1+0x540], R20 ;  /* 0x0005401401007387 */ /* 0x0009e80000100a00 */
[----:B------:R4:W-:Y:S01]  /*35a80*/  LDGSTS.E [R248+0x28008], desc[UR52][R20.64], !P1 ;  /* 0x2800800014f87fae */ /* 0x0009e2000c921874 */
[----:B--2---:R-:W-:-:S03]  /*35a90*/  IMAD.WIDE R22, R0, 0x4, R86 ;  /* 0x0000000400167825 */ /* 0x004fc600078e0256 */
[----:B------:R-:W2:Y:S04]  /*35aa0*/  LDL.LU.64 R220, [R1+0xe8] ;  /* 0x0000e80001dc7983 */ /* 0x000ea80000300a00 */
[----:B------:R-:W2:Y:S01]  /*35ab0*/  LDL.LU.64 R222, [R1+0xe0] ;  /* 0x0000e00001de7983 */ /* 0x000ea20000300a00 */
[----:B----4-:R-:W-:-:S03]  /*35ac0*/  IMAD.WIDE R20, R0, 0x4, R88 ;  /* 0x0000000400147825 */ /* 0x010fc600078e0258 */
[----:B------:R4:W-:Y:S01]  /*35ad0*/  STL.64 [R1+0x530], R22 ;  /* 0x0005301601007387 */ /* 0x0009e20000100a00 */
[----:B------:R-:W-:-:S03]  /*35ae0*/  IMAD.WIDE R24, R0, 0x4, R90 ;  /* 0x0000000400187825 */ /* 0x000fc600078e025a */
[----:B------:R1:W-:Y:S04]  /*35af0*/  STL.64 [R1+0x520], R20 ;  /* 0x0005201401007387 */ /* 0x0003e80000100a00 */
[----:B------:R4:W-:Y:S04]  /*35b00*/  LDGSTS.E [R248+0x2800c], desc[UR52][R22.64], !P0 ;  /* 0x2800c00016f87fae */ /* 0x0009e8000c121874 */
[----:B------:R-:W2:Y:S04]  /*35b10*/  LDL.LU.64 R226, [R1+0xd8] ;  /* 0x0000d80001e27983 */ /* 0x000ea80000300a00 */
[----:B------:R-:W2:Y:S01]  /*35b20*/  LDL.LU.64 R224, [R1+0xd0] ;  /* 0x0000d00001e07983 */ /* 0x000ea20000300a00 */
[----:B----4-:R-:W-:-:S03]  /*35b30*/  IMAD.WIDE R22, R0, 0x4, R92 ;  /* 0x0000000400167825 */ /* 0x010fc600078e025c */
[----:B------:R-:W-:Y:S04]  /*35b40*/  STL.64 [R1+0x518], R24 ;  /* 0x0005181801007387 */ /* 0x000fe80000100a00 */
[----:B------:R-:W4:Y:S04]  /*35b50*/  LDL.LU.64 R230, [R1+0x8] ;  /* 0x0000080001e67983 */ /* 0x000f280000300a00 */
[----:B------:R2:W-:Y:S04]  /*35b60*/  STL.64 [R1+0x4f8], R22 ;  /* 0x0004f81601007387 */ /* 0x0005e80000100a00 */
[----:B------:R-:W4:Y:S01]  /*35b70*/  LDL.LU.64 R228, [R1] ;  /* 0x0000000001e47983 */ /* 0x000f220000300a00 */
[----:B---3--:R-:W-:-:S02]  /*35b80*/  VIADD R5, R13, 0xfffffd8b ;  /* 0xfffffd8b0d057836 */ /* 0x008fc40000000000 */
[----:B------:R-:W-:Y:S01]  /*35b90*/  VIADD R12, R14, 0xfffffd8a ;  /* 0xfffffd8a0e0c7836 */ /* 0x000fe20000000000 */
[----:B------:R-:W3:Y:S02]  /*35ba0*/  LDC R13, c[0x0][0x230] ;  /* 0x00008c00ff0d7b82 */ /* 0x000ee40000000800 */
[----:B------:R-:W-:Y:S02]  /*35bb0*/  ISETP.GE.U32.AND P3, PT, R5, 0x7ffffd0c, PT ;  /* 0x7ffffd0c0500780c */ /* 0x000fe40003f66070 */
[----:B------:R-:W-:-:S04]  /*35bc0*/  IADD3 R5, R15, -0x277, RZ ;  /* 0xfffffd890f057810 */ /* 0x000fc80007ffe0ff */
[----:B------:R-:W3:Y:S01]  /*35bd0*/  LDC R14, c[0x0][0x230] ;  /* 0x00008c00ff0e7b82 */ /* 0x000ee20000000800 */
[----:B------:R-:W-:Y:S01]  /*35be0*/  ISETP.GE.U32.AND P6, PT, R12, 0x7ffffd0b, PT ;  /* 0x7ffffd0b0c00780c */ /* 0x000fe20003fc6070 */
[----:B------:R-:W-:Y:S01]  /*35bf0*/  VIADD R12, R16, 0xfffffd88 ;  /* 0xfffffd88100c7836 */ /* 0x000fe20000000000 */
[----:B------:R-:W-:Y:S01]  /*35c00*/  ISETP.GE.U32.AND P4, PT, R5, 0x7ffffd0a, PT ;  /* 0x7ffffd0a0500780c */ /* 0x000fe20003f86070 */
[----:B-1----:R-:W-:-:S03]  /*35c10*/  VIADD R5, R17, 0xfffffde7 ;  /* 0xfffffde711057836 */ /* 0x002fc60000000000 */
[----:B------:R1:W-:Y:S01]  /*35c20*/  LDGSTS.E [R248+0x2c000], desc[UR52][R20.64], !P3 ;  /* 0x2c00000014f87fae */ /* 0x0003e2000d921874 */
[----:B------:R-:W3:Y:S01]  /*35c30*/  LDC R15, c[0x0][0x230] ;  /* 0x00008c00ff0f7b82 */ /* 0x000ee20000000800 */
[----:B------:R-:W-:Y:S01]  /*35c40*/  ISETP.GE.U32.AND P5, PT, R12, 0x7ffffd09, PT ;  /* 0x7ffffd090c00780c */ /* 0x000fe20003fa6070 */
[----:B------:R-:W-:-:S06]  /*35c50*/  VIADD R12, R18, 0xfffffde6 ;  /* 0xfffffde6120c7836 */ /* 0x000fcc0000000000 */
[----:B------:R-:W3:Y:S01]  /*35c60*/  LDC R17, c[0x0][0x230] ;  /* 0x00008c00ff117b82 */ /* 0x000ee20000000800 */
[----:B------:R-:W-:Y:S01]  /*35c70*/  ISETP.GE.U32.AND P1, PT, R5, 0x7ffffd68, PT ;  /* 0x7ffffd680500780c */ /* 0x000fe20003f26070 */
[----:B------:R-:W-:Y:S06]  /*35c80*/  LDGSTS.E [R248+0x2c004], desc[UR52][R24.64], !P6 ;  /* 0x2c00400018f87fae */ /* 0x000fec000f121874 */
[----:B------:R-:W3:Y:S01]  /*35c90*/  LDC R16, c[0x0][0x230] ;  /* 0x00008c00ff107b82 */ /* 0x000ee20000000800 */
[----:B------:R-:W-:Y:S01]  /*35ca0*/  IADD3 R5, R19, -0x21b, RZ ;  /* 0xfffffde513057810 */ /* 0x000fe20007ffe0ff */
[----:B-1----:R-:W-:-:S06]  /*35cb0*/  IMAD.WIDE R20, R0, 0x4, R94 ;  /* 0x0000000400147825 */ /* 0x002fcc00078e025e */
[----:B------:R-:W1:Y:S01]  /*35cc0*/  LDC R18, c[0x0][0x230] ;  /* 0x00008c00ff127b82 */ /* 0x000e620000000800 */
[----:B------:R-:W-:Y:S01]  /*35cd0*/  ISETP.GE.U32.AND P3, PT, R5, 0x7ffffd66, PT ;  /* 0x7ffffd660500780c */ /* 0x000fe20003f66070 */
[----:B---3--:R-:W-:Y:S01]  /*35ce0*/  VIADD R5, R13, 0xfffffde4 ;  /* 0xfffffde40d057836 */ /* 0x008fe20000000000 */
[----:B------:R-:W-:Y:S01]  /*35cf0*/  ISETP.GE.U32.AND P0, PT, R12, 0x7ffffd67, PT ;  /* 0x7ffffd670c00780c */ /* 0x000fe20003f06070 */
[----:B------:R-:W-:Y:S01]  /*35d00*/  VIADD R12, R14, 0xfffffdc7 ;  /* 0xfffffdc70e0c7836 */ /* 0x000fe20000000000 */
[----:B------:R2:W-:Y:S02]  /*35d10*/  LDGSTS.E [R248+0x2c008], desc[UR52][R22.64], !P4 ;  /* 0x2c00800016f87fae */ /* 0x0005e4000e121874 */
[----:B------:R-:W-:Y:S01]  /*35d20*/  ISETP.GE.U32.AND P6, PT, R5, 0x7ffffd65, PT ;  /* 0x7ffffd650500780c */ /* 0x000fe20003fc6070 */
[----:B------:R-:W-:Y:S01]  /*35d30*/  VIADD R5, R15, 0xfffffdc6 ;  /* 0xfffffdc60f057836 */ /* 0x000fe20000000000 */
[----:B------:R3:W-:Y:S01]  /*35d40*/  STL.64 [R1+0x4f0], R20 ;  /* 0x0004f01401007387 */ /* 0x0007e20000100a00 */
[----:B------:R-:W-:Y:S01]  /*35d50*/  ISETP.GE.U32.AND P4, PT, R12, 0x7ffffd48, PT ;  /* 0x7ffffd480c00780c */ /* 0x000fe20003f86070 */
[----:B------:R-:W4:Y:S01]  /*35d60*/  LDC R19, c[0x0][0x230] ;  /* 0x00008c00ff137b82 */ /* 0x000f220000000800 */
[----:B------:R-:W-:Y:S01]  /*35d70*/  IADD3 R12, R17, -0x23b, RZ ;  /* 0xfffffdc5110c7810 */ /* 0x000fe20007ffe0ff */
[----:B------:R3:W-:Y:S01]  /*35d80*/  LDGSTS.E [R248+0x2c00c], desc[UR52][R20.64], !P5 ;  /* 0x2c00c00014f87fae */ /* 0x0007e2000e921874 */
[----:B------:R-:W-:Y:S01]  /*35d90*/  ISETP.GE.U32.AND P5, PT, R5, 0x7ffffd47, PT ;  /* 0x7ffffd470500780c */ /* 0x000fe20003fa6070 */
[----:B------:R-:W-:-:S04]  /*35da0*/  VIADD R5, R16, 0xfffffdc4 ;  /* 0xfffffdc410057836 */ /* 0x000fc80000000000 */
[----:B------:R-:W4:Y:S08]  /*35db0*/  LDC R13, c[0x0][0x230] ;  /* 0x00008c00ff0d7b82 */ /* 0x000f300000000800 */
[----:B------:R-:W4:Y:S08]  /*35dc0*/  LDC R14, c[0x0][0x230] ;  /* 0x00008c00ff0e7b82 */ /* 0x000f300000000800 */
[----:B------:R-:W4:Y:S08]  /*35dd0*/  LDC R15, c[0x0][0x230] ;  /* 0x00008c00ff0f7b82 */ /* 0x000f300000000800 */
[----:B------:R-:W4:Y:S08]  /*35de0*/  LDC R17, c[0x0][0x230] ;  /* 0x00008c00ff117b82 */ /* 0x000f300000000800 */
[----:B------:R-:W4:Y:S01]  /*35df0*/  LDC R16, c[0x0][0x230] ;  /* 0x00008c00ff107b82 */ /* 0x000f220000000800 */
[----:B--2---:R-:W-:-:S04]  /*35e00*/  IMAD.WIDE R22, R0, 0x4, R220 ;  /* 0x0000000400167825 */ /* 0x004fc800078e02dc */
[----:B---3--:R-:W-:Y:S01]  /*35e10*/  IMAD.WIDE R20, R0, 0x4, R222 ;  /* 0x0000000400147825 */ /* 0x008fe200078e02de */
[----:B------:R2:W-:Y:S04]  /*35e20*/  STL.64 [R1+0x4e8], R22 ;  /* 0x0004e81601007387 */ /* 0x0005e80000100a00 */
[----:B------:R2:W-:Y:S01]  /*35e30*/  LDGSTS.E [R247+0x20000], desc[UR52][R22.64], !P1 ;  /* 0x2000000016f77fae */ /* 0x0005e2000c921874 */
[----:B------:R-:W-:Y:S01]  /*35e40*/  ISETP.GE.U32.AND P1, PT, R12, 0x7ffffd46, PT ;  /* 0x7ffffd460c00780c */ /* 0x000fe20003f26070 */
[----:B-1----:R-:W-:Y:S02]  /*35e50*/  VIADD R12, R18, 0xfffffda7 ;  /* 0xfffffda7120c7836 */ /* 0x002fe40000000000 */
[----:B------:R1:W-:Y:S01]  /*35e60*/  STL.64 [R1+0x4e0], R20 ;  /* 0x0004e01401007387 */ /* 0x0003e20000100a00 */
[----:B------:R-:W3:Y:S03]  /*35e70*/  LDC R18, c[0x0][0x230] ;  /* 0x00008c00ff127b82 */ /* 0x000ee60000000800 */
[----:B------:R1:W-:Y:S01]  /*35e80*/  LDGSTS.E [R247+0x20004], desc[UR52][R20.64], !P0 ;  /* 0x2000400014f77fae */ /* 0x0003e2000c121874 */
[----:B--2---:R-:W-:Y:S01]  /*35e90*/  IMAD.WIDE R22, R0, 0x4, R226 ;  /* 0x0000000400167825 */ /* 0x004fe200078e02e2 */
[----:B------:R-:W-:-:S04]  /*35ea0*/  ISETP.GE.U32.AND P0, PT, R5, 0x7ffffd45, PT ;  /* 0x7ffffd450500780c */ /* 0x000fc80003f06070 */
[----:B------:R2:W-:Y:S01]  /*35eb0*/  LDGSTS.E [R247+0x20008], desc[UR52][R22.64], !P3 ;  /* 0x2000800016f77fae */ /* 0x0005e2000d921874 */
[----:B-1----:R-:W-:-:S03]  /*35ec0*/  IMAD.WIDE R20, R0, 0x4, R224 ;  /* 0x0000000400147825 */ /* 0x002fc600078e02e0 */
[----:B------:R2:W-:Y:S01]  /*35ed0*/  STL.64 [R1+0x348], R22 ;  /* 0x0003481601007387 */ /* 0x0005e20000100a00 */
[----:B------:R-:W-:Y:S01]  /*35ee0*/  ISETP.GE.U32.AND P3, PT, R12, 0x7ffffd28, PT ;  /* 0x7ffffd280c00780c */ /* 0x000fe20003f66070 */
[C---:B----4-:R-:W-:Y:S02]  /*35ef0*/  IMAD.WIDE R24, R0.reuse, 0x4, R230 ;  /* 0x0000000400187825 */ /* 0x050fe400078e02e6 */
[----:B------:R1:W-:Y:S04]  /*35f00*/  STL.64 [R1+0x350], R20 ;  /* 0x0003501401007387 */ /* 0x0003e80000100a00 */
[----:B------:R1:W-:Y:S01]  /*35f10*/  LDGSTS.E [R247+0x2000c], desc[UR52][R20.64], !P6 ;  /* 0x2000c00014f77fae */ /* 0x0003e2000f121874 */
[----:B--2---:R-:W-:-:S03]  /*35f20*/  IMAD.WIDE R22, R0, 0x4, R228 ;  /* 0x0000000400167825 */ /* 0x004fc600078e02e4 */
[----:B------:R-:W-:Y:S04]  /*35f30*/  STL.64 [R1+0x4d8], R24 ;  /* 0x0004d81801007387 */ /* 0x000fe80000100a00 */
[----:B------:R-:W-:Y:S01]  /*35f40*/  LDGSTS.E [R247+0x24000], desc[UR52][R24.64], !P4 ;  /* 0x2400000018f77fae */ /* 0x000fe2000e121874 */
[----:B-1----:R-:W-:-:S03]  /*35f50*/  IMAD.WIDE R20, R0, 0x4, R240 ;  /* 0x0000000400147825 */ /* 0x002fc600078e02f0 */
[----:B------:R1:W-:Y:S04]  /*35f60*/  STL.64 [R1+0x4d0], R22 ;  /* 0x0004d01601007387 */ /* 0x0003e80000100a00 */
[----:B------:R1:W-:Y:S04]  /*35f70*/  LDGSTS.E [R247+0x24004], desc[UR52][R22.64], !P5 ;  /* 0x2400400016f77fae */ /* 0x0003e8000e921874 */
[----:B------:R2:W-:Y:S04]  /*35f80*/  STL.64 [R1+0x4c0], R20 ;  /* 0x0004c01401007387 */ /* 0x0005e80000100a00 */
[----:B------:R2:W-:Y:S01]  /*35f90*/  LDGSTS.E [R247+0x24008], desc[UR52][R20.64], !P1 ;  /* 0x2400800014f77fae */ /* 0x0005e2000c921874 */
[----:B-1----:R-:W-:-:S04]  /*35fa0*/  IMAD.WIDE R22, R0, 0x4, R238 ;  /* 0x0000000400167825 */ /* 0x002fc800078e02ee */
[C---:B--2---:R-:W-:Y:S01]  /*35fb0*/  IMAD.WIDE R20, R0.reuse, 0x4, R96 ;  /* 0x0000000400147825 */ /* 0x044fe200078e0260 */
[----:B------:R1:W-:Y:S04]  /*35fc0*/  STL.64 [R1+0x4a0], R22 ;  /* 0x0004a01601007387 */ /* 0x0003e80000100a00 */
[----:B------:R1:W-:Y:S04]  /*35fd0*/  LDGSTS.E [R247+0x2400c], desc[UR52][R22.64], !P0 ;  /* 0x2400c00016f77fae */ /* 0x0003e8000c121874 */
[----:B------:R2:W-:Y:S04]  /*35fe0*/  STL.64 [R1+0x470], R20 ;  /* 0x0004701401007387 */ /* 0x0005e80000100a00 */
[----:B------:R2:W-:Y:S01]  /*35ff0*/  LDGSTS.E [R247+0x28000], desc[UR52][R20.64], !P3 ;  /* 0x2800000014f77fae */ /* 0x0005e2000d921874 */
[----:B-1----:R-:W-:-:S04]  /*36000*/  IMAD.WIDE R22, R0, 0x4, R98 ;  /* 0x0000000400167825 */ /* 0x002fc800078e0262 */
[C---:B--2---:R-:W-:Y:S01]  /*36010*/  IMAD.WIDE R20, R0.reuse, 0x4, R100 ;  /* 0x0000000400147825 */ /* 0x044fe200078e0264 */
[----:B------:R1:W-:Y:S04]  /*36020*/  STL.64 [R1+0x468], R22 ;  /* 0x0004681601007387 */ /* 0x0003e80000100a00 */
[----:B------:R2:W-:Y:S04]  /*36030*/  STL.64 [R1+0x538], R20 ;  /* 0x0005381401007387 */ /* 0x0005e80000100a00 */
[----:B------:R-:W4:Y:S01]  /*36040*/  LDL.LU.64 R228, [R1+0xc8] ;  /* 0x0000c80001e47983 */ /* 0x000f220000300a00 */
[----:B------:R-:W-:-:S03]  /*36050*/  IMAD.WIDE R24, R0, 0x4, R102 ;  /* 0x0000000400187825 */ /* 0x000fc600078e0266 */
[----:B------:R-:W3:Y:S01]  /*36060*/  LDL.LU.64 R226, [R1+0xc0] ;  /* 0x0000c00001e27983 */ /* 0x000ee20000300a00 */
[----:B------:R-:W-:Y:S02]  /*36070*/  VIADD R5, R19, 0xfffffda6 ;  /* 0xfffffda613057836 */ /* 0x000fe40000000000 */
[----:B------:R-:W-:Y:S01]  /*36080*/  VIADD R12, R14, 0xfffffda4 ;  /* 0xfffffda40e0c7836 */ /* 0x000fe20000000000 */
[----:B------:R-:W-:Y:S01]  /*36090*/  STL.64 [R1+0x528], R24 ;  /* 0x0005281801007387 */ /* 0x000fe20000100a00 */
[----:B------:R-:W3:Y:S03]  /*360a0*/  LDC R19, c[0x0][0x230] ;  /* 0x00008c00ff137b82 */ /* 0x000ee60000000800 */
[----:B------:R-:W3:Y:S01]  /*360b0*/  LDL.LU.64 R224, [R1+0xb8] ;  /* 0x0000b80001e07983 */ /* 0x000ee20000300a00 */
[----:B------:R-:W-:Y:S02]  /*360c0*/  ISETP.GE.U32.AND P6, PT, R5, 0x7ffffd27, PT ;  /* 0x7ffffd270500780c */ /* 0x000fe40003fc6070 */
[----:B------:R-:W-:-:S02]  /*360d0*/  IADD3 R5, R13, -0x25b, RZ ;  /* 0xfffffda50d057810 */ /* 0x000fc40007ffe0ff */
[----:B------:R-:W-:Y:S01]  /*360e0*/  ISETP.GE.U32.AND P5, PT, R12, 0x7ffffd25, PT ;  /* 0x7ffffd250c00780c */ /* 0x000fe20003fa6070 */
[----:B------:R-:W3:Y:S01]  /*360f0*/  LDC R13, c[0x0][0x230] ;  /* 0x00008c00ff0d7b82 */ /* 0x000ee20000000800 */
[----:B------:R-:W-:Y:S01]  /*36100*/  ISETP.GE.U32.AND P4, PT, R5, 0x7ffffd26, PT ;  /* 0x7ffffd260500780c */ /* 0x000fe20003f86070 */
[----:B------:R-:W-:Y:S02]  /*36110*/  VIADD R5, R15, 0xfffffd87 ;  /* 0xfffffd870f057836 */ /* 0x000fe40000000000 */
[----:B------:R-:W-:-:S04]  /*36120*/  VIADD R12, R17, 0xfffffd86 ;  /* 0xfffffd86110c7836 */ /* 0x000fc80000000000 */
[----:B------:R1:W-:Y:S01]  /*36130*/  LDGSTS.E [R247+0x28004], desc[UR52][R22.64], !P6 ;  /* 0x2800400016f77fae */ /* 0x0003e2000f121874 */
[----:B------:R-:W-:Y:S01]  /*36140*/  ISETP.GE.U32.AND P1, PT, R5, 0x7ffffd08, PT ;  /* 0x7ffffd080500780c */ /* 0x000fe20003f26070 */
[----:B------:R-:W3:Y:S01]  /*36150*/  LDC R14, c[0x0][0x230] ;  /* 0x00008c00ff0e7b82 */ /* 0x000ee20000000800 */
[----:B------:R-:W-:-:S03]  /*36160*/  ISETP.GE.U32.AND P0, PT, R12, 0x7ffffd07, PT ;  /* 0x7ffffd070c00780c */ /* 0x000fc60003f06070 */
[----:B------:R2:W-:Y:S01]  /*36170*/  LDGSTS.E [R247+0x28008], desc[UR52][R20.64], !P4 ;  /* 0x2800800014f77fae */ /* 0x0005e2000e121874 */
[----:B------:R-:W-:-:S03]  /*36180*/  IADD3 R5, R16, -0x27b, RZ ;  /* 0xfffffd8510057810 */ /* 0x000fc60007ffe0ff */
[----:B------:R-:W-:Y:S01]  /*36190*/  LDGSTS.E [R247+0x2800c], desc[UR52][R24.64], !P5 ;  /* 0x2800c00018f77fae */ /* 0x000fe2000e921874 */
[----:B------:R-:W3:Y:S01]  /*361a0*/  LDC R15, c[0x0][0x230] ;  /* 0x00008c00ff0f7b82 */ /* 0x000ee20000000800 */
[----:B-1----:R-:W-:-:S04]  /*361b0*/  IMAD.WIDE R22, R0, 0x4, R104 ;  /* 0x0000000400167825 */ /* 0x002fc800078e0268 */
[C---:B--2---:R-:W-:Y:S01]  /*361c0*/  IMAD.WIDE R20, R0.reuse, 0x4, R106 ;  /* 0x0000000400147825 */ /* 0x044fe200078e026a */
[----:B------:R1:W-:Y:S01]  /*361d0*/  STL.64 [R1+0x650], R22 ;  /* 0x0006501601007387 */ /* 0x0003e20000100a00 */
[----:B------:R-:W-:Y:S01]  /*361e0*/  ISETP.GE.U32.AND P3, PT, R5, 0x7ffffd06, PT ;  /* 0x7ffffd060500780c */ /* 0x000fe20003f66070 */
[----:B------:R-:W2:Y:S02]  /*361f0*/  LDC R16, c[0x0][0x230] ;  /* 0x00008c00ff107b82 */ /* 0x000ea40000000800 */
[----:B------:R1:W-:Y:S04]  /*36200*/  STL.64 [R1+0x510], R20 ;  /* 0x0005101401007387 */ /* 0x0003e80000100a00 */
[----:B------:R-:W2:Y:S02]  /*36210*/  LDL.LU.64 R230, [R1+0xb0] ;  /* 0x0000b00001e67983 */ /* 0x000ea40000300a00 */
[----:B------:R-:W2:Y:S02]  /*36220*/  LDC R17, c[0x0][0x230] ;  /* 0x00008c00ff117b82 */ /* 0x000ea40000000800 */
[----:B------:R1:W-:Y:S04]  /*36230*/  LDGSTS.E [R247+0x2c000], desc[UR52][R22.64], !P1 ;  /* 0x2c00000016f77fae */ /* 0x0003e8000c921874 */
[----:B------:R1:W-:Y:S02]  /*36240*/  LDGSTS.E [R247+0x2c004], desc[UR52][R20.64], !P0 ;  /* 0x2c00400014f77fae */ /* 0x0003e4000c121874 */
[----:B-1----:R-:W-:-:S04]  /*36250*/  IMAD.WIDE R22, R0, 0x4, R108 ;  /* 0x0000000400167825 */ /* 0x002fc800078e026c */
[C---:B------:R-:W-:Y:S01]  /*36260*/  IMAD.WIDE R20, R0.reuse, 0x4, R110 ;  /* 0x0000000400147825 */ /* 0x040fe200078e026e */
[----:B------:R4:W-:Y:S04]  /*36270*/  STL.64 [R1+0x440], R22 ;  /* 0x0004401601007387 */ /* 0x0009e80000100a00 */
[----:B------:R4:W-:Y:S04]  /*36280*/  LDGSTS.E [R247+0x2c008], desc[UR52][R22.64], !P3 ;  /* 0x2c00800016f77fae */ /* 0x0009e8000d921874 */
[----:B------:R1:W-:Y:S01]  /*36290*/  STL.64 [R1+0x438], R20 ;  /* 0x0004381401007387 */ /* 0x0003e20000100a00 */
[----:B----4-:R-:W-:-:S03]  /*362a0*/  IMAD.WIDE R22, R0, 0x4, R228 ;  /* 0x0000000400167825 */ /* 0x010fc600078e02e4 */
[----:B------:R-:W4:Y:S01]  /*362b0*/  LDL.LU.64 R228, [R1+0x3c0] ;  /* 0x0003c00001e47983 */ /* 0x000f220000300a00 */
[----:B---3--:R-:W-:-:S03]  /*362c0*/  VIADD R12, R18, 0xfffffd84 ;  /* 0xfffffd84120c7836 */ /* 0x008fc60000000000 */
[----:B------:R3:W-:Y:S01]  /*362d0*/  STL.64 [R1+0x358], R22 ;  /* 0x0003581601007387 */ /* 0x0007e20000100a00 */
[----:B------:R-:W-:Y:S01]  /*362e0*/  IMAD.WIDE R26, R0, 0x4, R224 ;  /* 0x00000004001a7825 */ /* 0x000fe200078e02e0 */
[----:B------:R-:W-:Y:S01]  /*362f0*/  ISETP.GE.U32.AND P6, PT, R12, 0x7ffffd05, PT ;  /* 0x7ffffd050c00780c */ /* 0x000fe20003fc6070 */
[----:B------:R-:W3:-:S12]  /*36300*/  LDC R18, c[0x0][0x230] ;  /* 0x00008c00ff127b82 */ /* 0x000ed80000000800 */
[----:B------:R1:W-:Y:S02]  /*36310*/  LDGSTS.E [R247+0x2c00c], desc[UR52][R20.64], !P6 ;  /* 0x2c00c00014f77fae */ /* 0x0003e4000f121874 */
[----:B-1----:R-:W-:-:S05]  /*36320*/  IMAD.WIDE R20, R0, 0x4, R226 ;  /* 0x0000000400147825 */ /* 0x002fca00078e02e2 */
[----:B------:R-:W-:Y:S04]  /*36330*/  STL.64 [R1+0x360], R20 ;  /* 0x0003601401007387 */ /* 0x000fe80000100a00 */
[----:B------:R-:W4:Y:S04]  /*36340*/  LDL.LU.64 R222, [R1+0xa58] ;  /* 0x000a580001de7983 */ /* 0x000f280000300a00 */
[----:B------:R1:W-:Y:S04]  /*36350*/  STL.64 [R1+0x3e8], R26 ;  /* 0x0003e81a01007387 */ /* 0x0003e80000100a00 */
[----:B------:R-:W4:Y:S01]  /*36360*/  LDL.LU.64 R226, [R1+0xac8] ;  /* 0x000ac80001e27983 */ /* 0x000f220000300a00 */
[----:B------:R-:W-:Y:S01]  /*36370*/  VIADD R5, R19, 0xfffffde3 ;  /* 0xfffffde313057836 */ /* 0x000fe20000000000 */
[----:B------:R-:W-:Y:S01]  /*36380*/  IADD3 R12, R14, -0x21f, RZ ;  /* 0xfffffde10e0c7810 */ /* 0x000fe20007ffe0ff */
[----:B--2---:R-:W-:Y:S01]  /*36390*/  IMAD.WIDE R24, R0, 0x4, R230 ;  /* 0x0000000400187825 */ /* 0x004fe200078e02e6 */
[----:B------:R-:W2:Y:S02]  /*363a0*/  LDC R19, c[0x0][0x230] ;  /* 0x00008c00ff137b82 */ /* 0x000ea40000000800 */
[----:B------:R-:W-:Y:S01]  /*363b0*/  ISETP.GE.U32.AND P4, PT, R5, 0x7ffffd64, PT ;  /* 0x7ffffd640500780c */ /* 0x000fe20003f86070 */
[----:B------:R-:W-:Y:S01]  /*363c0*/  VIADD R5, R13, 0xfffffde2 ;  /* 0xfffffde20d057836 */ /* 0x000fe20000000000 */
[----:B------:R-:W-:-:S04]  /*363d0*/  ISETP.GE.U32.AND P1, PT, R12, 0x7ffffd62, PT ;  /* 0x7ffffd620c00780c */ /* 0x000fc80003f26070 */
[----:B------:R-:W-:Y:S01]  /*363e0*/  ISETP.GE.U32.AND P5, PT, R5, 0x7ffffd63, PT ;  /* 0x7ffffd630500780c */ /* 0x000fe20003fa6070 */
[----:B------:R-:W-:Y:S01]  /*363f0*/  VIADD R5, R15, 0xfffffde0 ;  /* 0xfffffde00f057836 */ /* 0x000fe20000000000 */
[----:B------:R-:W-:Y:S01]  /*36400*/  STL.64 [R1+0x3e0], R24 ;  /* 0x0003e01801007387 */ /* 0x000fe20000100a00 */
[----:B------:R-:W-:Y:S01]  /*36410*/  VIADD R12, R16, 0xfffffdc3 ;  /* 0xfffffdc3100c7836 */ /* 0x000fe20000000000 */
[----:B------:R-:W2:Y:S02]  /*36420*/  LDC R13, c[0x0][0x230] ;  /* 0x00008c00ff0d7b82 */ /* 0x000ea40000000800 */
[----:B------:R-:W-:Y:S01]  /*36430*/  ISETP.GE.U32.AND P0, PT, R5, 0x7ffffd61, PT ;  /* 0x7ffffd610500780c */ /* 0x000fe20003f06070 */
[----:B------:R3:W-:Y:S01]  /*36440*/  LDGSTS.E [R246+0x20000], desc[UR52][R22.64], !P4 ;  /* 0x2000000016f67fae */ /* 0x0007e2000e121874 */
[----:B------:R-:W-:-:S03]  /*36450*/  ISETP.GE.U32.AND P3, PT, R12, 0x7ffffd44, PT ;  /* 0x7ffffd440c00780c */ /* 0x000fc60003f66070 */
[----:B------:R-:W2:Y:S01]  /*36460*/  LDL.LU.64 R224, [R1+0xad0] ;  /* 0x000ad00001e07983 */ /* 0x000ea20000300a00 */
[----:B------:R-:W2:Y:S03]  /*36470*/  LDC R16, c[0x0][0x230] ;  /* 0x00008c00ff107b82 */ /* 0x000ea60000000800 */
[----:B------:R-:W-:Y:S01]  /*36480*/  LDGSTS.E [R246+0x20004], desc[UR52][R20.64], !P5 ;  /* 0x2000400014f67fae */ /* 0x000fe2000e921874 */
[----:B---3--:R-:W-:-:S03]  /*36490*/  IMAD.WIDE R22, R0, 0x4, R236 ;  /* 0x0000000400167825 */ /* 0x008fc600078e02ec */
[----:B------:R1:W-:Y:S01]  /*364a0*/  LDGSTS.E [R246+0x20008], desc[UR52][R26.64], !P1 ;  /* 0x200080001af67fae */ /* 0x0003e2000c921874 */
[----:B------:R-:W3:Y:S03]  /*364b0*/  LDC R14, c[0x0][0x230] ;  /* 0x00008c00ff0e7b82 */ /* 0x000ee60000000800 */
[----:B------:R4:W-:Y:S04]  /*364c0*/  STL.64 [R1+0x3d8], R22 ;  /* 0x0003d81601007387 */ /* 0x0009e80000100a00 */
[----:B------:R-:W-:Y:S01]  /*364d0*/  LDGSTS.E [R246+0x2000c], desc[UR52][R24.64], !P0 ;  /* 0x2000c00018f67fae */ /* 0x000fe2000c121874 */
[----:B------:R-:W-:Y:S01]  /*364e0*/  VIADD R5, R17, 0xfffffdc2 ;  /* 0xfffffdc211057836 */ /* 0x000fe20000000000 */
[----:B------:R-:W-:Y:S01]  /*364f0*/  IADD3 R12, R18, -0x23f, RZ ;  /* 0xfffffdc1120c7810 */ /* 0x000fe20007ffe0ff */
[----:B------:R-:W3:Y:S01]  /*36500*/  LDC R17, c[0x0][0x230] ;  /* 0x00008c00ff117b82 */ /* 0x000ee20000000800 */
[C---:B-1----:R-:W-:Y:S01]  /*36510*/  IMAD.WIDE R26, R0.reuse, 0x4, R234 ;  /* 0x00000004001a7825 */ /* 0x042fe200078e02ea */
[----:B------:R4:W-:Y:S04]  /*36520*/  LDGSTS.E [R246+0x24000], desc[UR52][R22.64], !P3 ;  /* 0x2400000016f67fae */ /* 0x0009e8000d921874 */
[----:B------:R-:W-:Y:S01]  /*36530*/  STL.64 [R1+0x3d0], R26 ;  /* 0x0003d01a01007387 */ /* 0x000fe20000100a00 */
[----:B------:R-:W-:Y:S01]  /*36540*/  ISETP.GE.U32.AND P6, PT, R5, 0x7ffffd43, PT ;  /* 0x7ffffd430500780c */ /* 0x000fe20003fc6070 */
[----:B------:R-:W1:Y:S02]  /*36550*/  LDC R18, c[0x0][0x230] ;  /* 0x00008c00ff127b82 */ /* 0x000e640000000800 */
[----:B------:R-:W3:Y:S06]  /*36560*/  LDL.LU.64 R230, [R1+0xad8] ;  /* 0x000ad80001e67983 */ /* 0x000eec0000300a00 */
[----:B------:R-:W1:Y:S08]  /*36570*/  LDC R15, c[0x0][0x230] ;  /* 0x00008c00ff0f7b82 */ /* 0x000e700000000800 */
[----:B------:R-:W1:Y:S01]  /*36580*/  LDC R20, c[0x0][0x230] ;  /* 0x00008c00ff147b82 */ /* 0x000e620000000800 */
[----:B----4-:R-:W-:Y:S01]  /*36590*/  IMAD.WIDE R22, R0, 0x4, R228 ;  /* 0x0000000400167825 */ /* 0x010fe200078e02e4 */
[----:B------:R-:W-:Y:S01]  /*365a0*/  ISETP.GE.U32.AND P4, PT, R12, 0x7ffffd42, PT ;  /* 0x7ffffd420c00780c */ /* 0x000fe20003f86070 */
[----:B------:R-:W4:Y:S02]  /*365b0*/  LDL.LU.64 R228, [R1+0xac0] ;  /* 0x000ac00001e47983 */ /* 0x000f240000300a00 */
[----:B--2---:R-:W-:-:S02]  /*365c0*/  VIADD R5, R19, 0xfffffdc0 ;  /* 0xfffffdc013057836 */ /* 0x004fc40000000000 */
[----:B------:R-:W-:Y:S01]  /*365d0*/  IMAD.WIDE R24, R0, 0x4, R232 ;  /* 0x0000000400187825 */ /* 0x000fe200078e02e8 */
[----:B------:R-:W-:Y:S01]  /*365e0*/  LDGSTS.E [R246+0x24004], desc[UR52][R26.64], !P6 ;  /* 0x240040001af67fae */ /* 0x000fe2000f121874 */
[----:B------:R-:W2:Y:S01]  /*365f0*/  LDC R19, c[0x0][0x230] ;  /* 0x00008c00ff137b82 */ /* 0x000ea20000000800 */
[----:B------:R-:W-:Y:S01]  /*36600*/  ISETP.GE.U32.AND P5, PT, R5, 0x7ffffd41, PT ;  /* 0x7ffffd410500780c */ /* 0x000fe20003fa6070 */
[----:B------:R-:W-:Y:S02]  /*36610*/  VIADD R5, R13, 0xfffffda3 ;  /* 0xfffffda30d057836 */ /* 0x000fe40000000000 */
[----:B---3--:R-:W-:Y:S01]  /*36620*/  VIADD R12, R14, 0xfffffda2 ;  /* 0xfffffda20e0c7836 */ /* 0x008fe20000000000 */
[----:B------:R3:W-:Y:S02]  /*36630*/  STL.64 [R1+0x3c8], R24 ;  /* 0x0003c81801007387 */ /* 0x0007e40000100a00 */
[----:B------:R-:W-:Y:S02]  /*36640*/  ISETP.GE.U32.AND P1, PT, R5, 0x7ffffd24, PT ;  /* 0x7ffffd240500780c */ /* 0x000fe40003f26070 */
[----:B------:R-:W-:Y:S01]  /*36650*/  IADD3 R5, R16, -0x25f, RZ ;  /* 0xfffffda110057810 */ /* 0x000fe20007ffe0ff */
[----:B------:R-:W-:Y:S03]  /*36660*/  LDGSTS.E [R246+0x24008], desc[UR52][R24.64], !P4 ;  /* 0x2400800018f67fae */ /* 0x000fe6000e121874 */
[----:B------:R-:W-:Y:S01]  /*36670*/  ISETP.GE.U32.AND P3, PT, R5, 0x7ffffd22, PT ;  /* 0x7ffffd220500780c */ /* 0x000fe20003f66070 */
[----:B------:R-:W-:Y:S01]  /*36680*/  VIADD R5, R17, 0xfffffda0 ;  /* 0xfffffda011057836 */ /* 0x000fe20000000000 */
[----:B------:R-:W-:Y:S01]  /*36690*/  ISETP.GE.U32.AND P0, PT, R12, 0x7ffffd23, PT ;  /* 0x7ffffd230c00780c */ /* 0x000fe20003f06070 */
[----:B------:R1:W-:Y:S03]  /*366a0*/  STL.64 [R1+0x3c0], R22 ;  /* 0x0003c01601007387 */ /* 0x0003e60000100a00 */
[----:B------:R-:W-:Y:S01]  /*366b0*/  ISETP.GE.U32.AND P6, PT, R5, 0x7ffffd21, PT ;  /* 0x7ffffd210500780c */ /* 0x000fe20003fc6070 */
[----:B------:R1:W-:Y:S01]  /*366c0*/  LDGSTS.E [R246+0x2400c], desc[UR52][R22.64], !P5 ;  /* 0x2400c00016f67fae */ /* 0x0003e2000e921874 */
[----:B------:R-:W-:-:S03]  /*366d0*/  IMAD.WIDE R16, R0, 0x4, R226 ;  /* 0x0000000400107825 */ /* 0x000fc600078e02e2 */
[----:B---3--:R-:W3:Y:S01]  /*366e0*/  LDL.LU.64 R24, [R1+0xab8] ;  /* 0x000ab80001187983 */ /* 0x008ee20000300a00 */
[----:B------:R-:W2:Y:S01]  /*366f0*/  S2R R227, SR_TID.X ;  /* 0x0000000000e37919 */ /* 0x000ea20000002100 */
[----:B-1----:R-:W-:Y:S02]  /*36700*/  IMAD.WIDE R22, R0, 0x4, R222 ;  /* 0x0000000400167825 */ /* 0x002fe400078e02de */
[----:B------:R-:W3:Y:S02]  /*36710*/  LDL.LU.64 R36, [R1+0xab0] ;  /* 0x000ab00001247983 */ /* 0x000ee40000300a00 */
[----:B------:R-:W-:Y:S02]  /*36720*/  VIADD R5, R18, 0xfffffd82 ;  /* 0xfffffd8212057836 */ /* 0x000fe40000000000 */
[----:B------:R-:W3:Y:S01]  /*36730*/  LDL.LU.64 R34, [R1+0xaa8] ;  /* 0x000aa80001227983 */ /* 0x000ee20000300a00 */
[----:B------:R-:W-:-:S03]  /*36740*/  VIADD R12, R15, 0xfffffd83 ;  /* 0xfffffd830f0c7836 */ /* 0x000fc60000000000 */
[----:B------:R-:W3:Y:S01]  /*36750*/  LDL.LU.64 R32, [R1+0xaa0] ;  /* 0x000aa00001207983 */ /* 0x000ee20000300a00 */
[----:B------:R-:W-:-:S03]  /*36760*/  ISETP.GE.U32.AND P5, PT, R5, 0x7ffffd03, PT ;  /* 0x7ffffd030500780c */ /* 0x000fc60003fa6070 */
[----:B------:R-:W3:Y:S01]  /*36770*/  LDL.LU.64 R30, [R1+0xa60] ;  /* 0x000a6000011e7983 */ /* 0x000ee20000300a00 */
[----:B------:R-:W-:-:S03]  /*36780*/  IMAD.WIDE R14, R0, 0x4, R224 ;  /* 0x00000004000e7825 */ /* 0x000fc600078e02e0 */
[----:B------:R1:W-:Y:S01]  /*36790*/  STL.64 [R1+0x3b8], R22 ;  /* 0x0003b81601007387 */ /* 0x0003e20000100a00 */
[----:B------:R-:W-:-:S03]  /*367a0*/  VIADD R5, R20, 0xfffffd80 ;  /* 0xfffffd8014057836 */ /* 0x000fc60000000000 */
[----:B------:R-:W-:Y:S04]  /*367b0*/  LDGSTS.E [R246+0x28000], desc[UR52][R22.64], !P1 ;  /* 0x2800000016f67fae */ /* 0x000fe8000c921874 */
[----:B------:R-:W-:Y:S01]  /*367c0*/  STL.64 [R1+0x3a8], R16 ;  /* 0x0003a81001007387 */ /* 0x000fe20000100a00 */
[----:B--2---:R-:W-:-:S03]  /*367d0*/  LOP3.LUT R224, R227, 0x7f, RZ, 0xc0, !PT ;  /* 0x0000007fe3e07812 */ /* 0x004fc600078ec0ff */
[----:B------:R-:W-:Y:S04]  /*367e0*/  LDGSTS.E [R246+0x28004], desc[UR52][R16.64], !P0 ;  /* 0x2800400010f67fae */ /* 0x000fe8000c121874 */
[----:B-1----:R-:W2:Y:S04]  /*367f0*/  LDL.LU.64 R22, [R1+0xa18] ;  /* 0x000a180001167983 */ /* 0x002ea80000300a00 */
[----:B------:R-:W2:Y:S04]  /*36800*/  LDL.LU.64 R220, [R1+0x9d8] ;  /* 0x0009d80001dc7983 */ /* 0x000ea80000300a00 */
[----:B------:R1:W-:Y:S01]  /*36810*/  STL.64 [R1+0x3a0], R14 ;  /* 0x0003a00e01007387 */ /* 0x0003e20000100a00 */
[----:B------:R-:W-:-:S03]  /*36820*/  IMAD.WIDE R28, R0, 0x4, R230 ;  /* 0x00000004001c7825 */ /* 0x000fc600078e02e6 */
[----:B------:R-:W2:Y:S04]  /*36830*/  LDL.LU.64 R222, [R1+0x998] ;  /* 0x0009980001de7983 */ /* 0x000ea80000300a00 */
[----:B------:R1:W-:Y:S01]  /*36840*/  LDGSTS.E [R246+0x28008], desc[UR52][R14.64], !P3 ;  /* 0x280080000ef67fae */ /* 0x0003e2000d921874 */
[----:B------:R-:W-:-:S03]  /*36850*/  ISETP.GE.AND P3, PT, R224, R5, PT ;  /* 0x00000005e000720c */ /* 0x000fc60003f66270 */
[----:B------:R-:W2:Y:S04]  /*36860*/  LDL.LU.64 R226, [R1+0x958] ;  /* 0x0009580001e27983 */ /* 0x000ea80000300a00 */
[----:B------:R-:W2:Y:S04]  /*36870*/  LDL.LU.64 R224, [R1+0x258] ;  /* 0x0002580001e07983 */ /* 0x000ea80000300a00 */
[----:B------:R-:W2:Y:S04]  /*36880*/  LDL.LU.64 R230, [R1+0x248] ;  /* 0x0002480001e67983 */ /* 0x000ea80000300a00 */
[----:B------:R-:W-:Y:S01]  /*36890*/  STL.64 [R1+0x398], R28 ;  /* 0x0003981c01007387 */ /* 0x000fe20000100a00 */
[----:B----4-:R-:W-:Y:S01]  /*368a0*/  IMAD.WIDE R26, R0, 0x4, R228 ;  /* 0x00000004001a7825 */ /* 0x010fe200078e02e4 */
[----:B------:R-:W-:-:S02]  /*368b0*/  ISETP.GE.U32.AND P4, PT, R12, 0x7ffffd04, PT ;  /* 0x7ffffd040c00780c */ /* 0x000fc40003f86070 */
[----:B------:R-:W4:Y:S01]  /*368c0*/  LDL.LU.64 R228, [R1+0x1f8] ;  /* 0x0001f80001e47983 */ /* 0x000f220000300a00 */
[----:B------:R-:W-:Y:S02]  /*368d0*/  IADD3 R12, R19, -0x27f, RZ ;  /* 0xfffffd81130c7810 */ /* 0x000fe40007ffe0ff */
[----:B------:R-:W-:Y:S01]  /*368e0*/  ISETP.GE.U32.AND P0, PT, R5, 0x7ffffd01, PT ;  /* 0x7ffffd010500780c */ /* 0x000fe20003f06070 */
[----:B------:R-:W-:Y:S01]  /*368f0*/  LDGSTS.E [R246+0x2800c], desc[UR52][R28.64], !P6 ;  /* 0x2800c0001cf67fae */ /* 0x000fe2000f121874 */
[----:B------:R-:W-:Y:S01]  /*36900*/  ISETP.GE.U32.AND P1, PT, R12, 0x7ffffd02, PT ;  /* 0x7ffffd020c00780c */ /* 0x000fe20003f26070 */
[C---:B------:R-:W-:Y:S02]  /*36910*/  VIADD R5, R2.reuse, 0x100000 ;  /* 0x0010000002057836 */ /* 0x040fe40000000000 */
[----:B------:R-:W-:Y:S04]  /*36920*/  STL.64 [R1+0x390], R26 ;  /* 0x0003901a01007387 */ /* 0x000fe80000100a00 */
[----:B------:R-:W-:Y:S01]  /*36930*/  LDGSTS.E [R246+0x2c000], desc[UR52][R26.64], !P4 ;  /* 0x2c0000001af67fae */ /* 0x000fe2000e121874 */
[----:B------:R-:W-:-:S02]  /*36940*/  VIADD R12, R2, 0x100000 ;  /* 0x00100000020c7836 */ /* 0x000fc40000000000 */
[----:B------:R-:W-:Y:S02]  /*36950*/  VIADD R13, R2, 0x100000 ;  /* 0x00100000020d7836 */ /* 0x000fe40000000000 */
[----:B---3--:R-:W-:-:S05]  /*36960*/  IMAD.WIDE R24, R0, 0x4, R24 ;  /* 0x0000000400187825 */ /* 0x008fca00078e0218 */
[----:B------:R-:W-:Y:S01]  /*36970*/  LDGSTS.E [R246+0x2c004], desc[UR52][R24.64], !P5 ;  /* 0x2c00400018f67fae */ /* 0x000fe2000e921874 */
[----:B------:R-:W-:-:S04]  /*36980*/  IMAD.WIDE R20, R0, 0x4, R36 ;  /* 0x0000000400147825 */ /* 0x000fc800078e0224 */
[----:B------:R-:W-:Y:S01]  /*36990*/  IMAD.WIDE R18, R0, 0x4, R34 ;  /* 0x0000000400127825 */ /* 0x000fe200078e0222 */
[----:B------:R-:W-:Y:S03]  /*369a0*/  STL.64 [R1+0x388], R24 ;  /* 0x0003881801007387 */ /* 0x000fe60000100a00 */
[C---:B-1----:R-:W-:Y:S01]  /*369b0*/  IMAD.WIDE R14, R4.reuse, 0x4, R32 ;  /* 0x00000004040e7825 */ /* 0x042fe200078e0220 */
[----:B------:R1:W-:Y:S03]  /*369c0*/  LDGSTS.E [R246+0x2c008], desc[UR52][R20.64], !P1 ;  /* 0x2c00800014f67fae */ /* 0x0003e6000c921874 */
[C---:B------:R-:W-:Y:S01]  /*369d0*/  IMAD.WIDE R16, R4.reuse, 0x4, R30 ;  /* 0x0000000404107825 */ /* 0x040fe200078e021e */
[----:B------:R1:W-:Y:S04]  /*369e0*/  STL.64 [R1+0x378], R20 ;  /* 0x0003781401007387 */ /* 0x0003e80000100a00 */
[----:B------:R-:W-:Y:S04]  /*369f0*/  LDGSTS.E [R246+0x2c00c], desc[UR52][R18.64], !P0 ;  /* 0x2c00c00012f67fae */ /* 0x000fe8000c121874 */
[----:B------:R-:W-:Y:S04]  /*36a00*/  STL.64 [R1+0x370], R18 ;  /* 0x0003701201007387 */ /* 0x000fe80000100a00 */
[----:B------:R-:W0:Y:S04]  /*36a10*/  LDGDEPBAR ;  /* 0x00000000000079af */ /* 0x000e280000000000 */
[----:B------:R3:W-:Y:S04]  /*36a20*/  STL.64 [R1+0x368], R14 ;  /* 0x0003680e01007387 */ /* 0x0007e80000100a00 */
[----:B------:R3:W-:Y:S01]  /*36a30*/  LDGSTS.E [R5+-0x80000], desc[UR52][R14.64], P2 ;  /* 0x800000000e057fae */ /* 0x0007e20009121874 */
[----:B--2---:R-:W-:-:S04]  /*36a40*/  IMAD.WIDE R22, R4, 0x4, R22 ;  /* 0x0000000404167825 */ /* 0x004fc800078e0216 */
[----:B-1----:R-:W-:Y:S01]  /*36a50*/  IMAD.WIDE R20, R4, 0x4, R220 ;  /* 0x0000000404147825 */ /* 0x002fe200078e02dc */
[----:B------:R1:W-:Y:S04]  /*36a60*/  STL.64 [R1+0x8a8], R16 ;  /* 0x0008a81001007387 */ /* 0x0003e80000100a00 */
[----:B------:R1:W-:Y:S01]  /*36a70*/  LDGSTS.E [R12+-0x7fc00], desc[UR52][R16.64], P2 ;  /* 0x80400000100c7fae */ /* 0x0003e20009121874 */
[----:B---3--:R-:W-:Y:S01]  /*36a80*/  IADD3 R14, R2, 0x100000, RZ ;  /* 0x00100000020e7810 */ /* 0x008fe20007ffe0ff */
[C---:B------:R-:W-:Y:S02]  /*36a90*/  IMAD.WIDE R18, R4.reuse, 0x4, R222 ;  /* 0x0000000404127825 */ /* 0x040fe400078e02de */
[----:B------:R2:W-:Y:S04]  /*36aa0*/  STL.64 [R1+0x918], R22 ;  /* 0x0009181601007387 */ /* 0x0005e80000100a00 */
[----:B------:R2:W-:Y:S01]  /*36ab0*/  LDGSTS.E [R14+-0x7f800], desc[UR52][R22.64], P2 ;  /* 0x80800000160e7fae */ /* 0x0005e20009121874 */
[----:B-1----:R-:W-:-:S03]  /*36ac0*/  IMAD.WIDE R16, R4, 0x4, R226 ;  /* 0x0000000404107825 */ /* 0x002fc600078e02e2 */
[----:B------:R1:W-:Y:S04]  /*36ad0*/  STL.64 [R1+0x970], R20 ;  /* 0x0009701401007387 */ /* 0x0003e80000100a00 */
[----:B------:R1:W-:Y:S01]  /*36ae0*/  LDGSTS.E [R13+-0x7f400], desc[UR52][R20.64], P2 ;  /* 0x80c00000140d7fae */ /* 0x0003e20009121874 */
[----:B--2---:R-:W-:-:S03]  /*36af0*/  IMAD.WIDE R22, R4, 0x4, R224 ;  /* 0x0000000404167825 */ /* 0x004fc600078e02e0 */
[----:B------:R-:W-:Y:S04]  /*36b00*/  STL.64 [R1+0x998], R18 ;  /* 0x0009981201007387 */ /* 0x000fe80000100a00 */
[----:B------:R-:W-:Y:S01]  /*36b10*/  LDGSTS.E [R12+-0x7f000], desc[UR52][R18.64], P2 ;  /* 0x81000000120c7fae */ /* 0x000fe20009121874 */
[----:B-1----:R-:W-:-:S03]  /*36b20*/  IMAD.WIDE R20, R4, 0x4, R230 ;  /* 0x0000000404147825 */ /* 0x002fc600078e02e6 */
[----:B------:R1:W-:Y:S04]  /*36b30*/  STL.64 [R1+0x9d8], R16 ;  /* 0x0009d81001007387 */ /* 0x0003e80000100a00 */
[----:B------:R1:W-:Y:S04]  /*36b40*/  LDGSTS.E [R5+-0x7ec00], desc[UR52][R16.64], P2 ;  /* 0x8140000010057fae */ /* 0x0003e80009121874 */
[----:B------:R2:W-:Y:S04]  /*36b50*/  STL.64 [R1+0x9f8], R22 ;  /* 0x0009f81601007387 */ /* 0x0005e80000100a00 */
[----:B------:R2:W-:Y:S01]  /*36b60*/  LDGSTS.E [R14+-0x7e800], desc[UR52][R22.64], P2 ;  /* 0x81800000160e7fae */ /* 0x0005e20009121874 */
[----:B-1----:R-:W-:-:S03]  /*36b70*/  IMAD.WIDE R16, R4, 0x4, R112 ;  /* 0x0000000404107825 */ /* 0x002fc600078e0270 */
[----:B------:R1:W-:Y:S04]  /*36b80*/  STL.64 [R1+0xa18], R20 ;  /* 0x000a181401007387 */ /* 0x0003e80000100a00 */
[----:B------:R1:W-:Y:S01]  /*36b90*/  LDGSTS.E [R13+-0x7e400], desc[UR52][R20.64], P2 ;  /* 0x81c00000140d7fae */ /* 0x0003e20009121874 */
[----:B--2---:R-:W-:-:S04]  /*36ba0*/  IMAD.WIDE R22, R4, 0x4, R116 ;  /* 0x0000000404167825 */ /* 0x004fc800078e0274 */
[----:B-1----:R-:W-:-:S04]  /*36bb0*/  IMAD.WIDE R20, R4, 0x4, R120 ;  /* 0x0000000404147825 */ /* 0x002fc800078e0278 */
[----:B------:R-:W-:-:S04]  /*36bc0*/  IMAD.WIDE R28, R4, 0x4, R196 ;  /* 0x00000004041c7825 */ /* 0x000fc800078e02c4 */
[----:B----4-:R-:W-:-:S05]  /*36bd0*/  IMAD.WIDE R18, R4, 0x4, R228 ;  /* 0x0000000404127825 */ /* 0x010fca00078e02e4 */
[----:B------:R1:W-:Y:S04]  /*36be0*/  STL.64 [R1+0xa58], R18 ;  /* 0x000a581201007387 */ /* 0x0003e80000100a00 */
[----:B------:R1:W-:Y:S04]  /*36bf0*/  LDGSTS.E [R12+-0x7e000], desc[UR52][R18.64], P2 ;  /* 0x82000000120c7fae */ /* 0x0003e80009121874 */
[----:B------:R2:W-:Y:S04]  /*36c00*/  STL.64 [R1+0xa60], R16 ;  /* 0x000a601001007387 */ /* 0x0005e80000100a00 */
[----:B------:R2:W-:Y:S01]  /*36c10*/  LDGSTS.E [R5+-0x7dc00], desc[UR52][R16.64], P2 ;  /* 0x8240000010057fae */ /* 0x0005e20009121874 */
[----:B-1----:R-:W-:-:S03]  /*36c20*/  IMAD.WIDE R18, R4, 0x4, R126 ;  /* 0x0000000404127825 */ /* 0x002fc600078e027e */
[----:B------:R1:W-:Y:S04]  /*36c30*/  STL.64 [R1+0xaa0], R22 ;  /* 0x000aa01601007387 */ /* 0x0003e80000100a00 */
[----:B------:R1:W-:Y:S01]  /*36c40*/  LDGSTS.E [R14+-0x7d800], desc[UR52][R22.64], P2 ;  /* 0x82800000160e7fae */ /* 0x0003e20009121874 */
[----:B--2---:R-:W-:-:S03]  /*36c50*/  IMAD.WIDE R16, R4, 0x4, R132 ;  /* 0x0000000404107825 */ /* 0x004fc600078e0284 */
        /* <DEDUP_REMOVED lines=33> */
[----:B------:R-:W3:Y:S04]  /*36e70*/  LDL.LU.64 R26, [R1+0xa98] ;  /* 0x000a9800011a7983 */ /* 0x000ee80000300a00 */
[----:B------:R1:W-:Y:S01]  /*36e80*/  STL.64 [R1+0xd08], R22 ;  /* 0x000d081601007387 */ /* 0x0003e20000100a00 */
[----:B--2---:R-:W-:-:S03]  /*36e90*/  IMAD.WIDE R16, R4, 0x4, R192 ;  /* 0x0000000404107825 */ /* 0x004fc600078e02c0 */
[----:B------:R2:W-:Y:S04]  /*36ea0*/  STL.64 [R1+0xd30], R20 ;  /* 0x000d301401007387 */ /* 0x0005e80000100a00 */
[----:B------:R4:W-:Y:S04]  /*36eb0*/  STL.64 [R1+0xd48], R18 ;  /* 0x000d481201007387 */ /* 0x0009e80000100a00 */
[----:B------:R-:W-:Y:S04]  /*36ec0*/  LDGSTS.E [R14+-0x7a800], desc[UR52][R22.64], P2 ;  /* 0x85800000160e7fae */ /* 0x000fe80009121874 */
[----:B------:R-:W3:Y:S04]  /*36ed0*/  LDL.LU.64 R24, [R1+0xa50] ;  /* 0x000a500001187983 */ /* 0x000ee80000300a00 */
[----:B------:R2:W-:Y:S04]  /*36ee0*/  LDGSTS.E [R13+-0x7a400], desc[UR52][R20.64], P2 ;  /* 0x85c00000140d7fae */ /* 0x0005e80009121874 */
[----:B------:R4:W-:Y:S04]  /*36ef0*/  STL.64 [R1+0xd60], R16 ;  /* 0x000d601001007387 */ /* 0x0009e80000100a00 */
[----:B------:R4:W-:Y:S04]  /*36f00*/  LDGSTS.E [R12+-0x7a000], desc[UR52][R18.64], P2 ;  /* 0x86000000120c7fae */ /* 0x0009e80009121874 */
[----:B-1----:R-:W3:Y:S01]  /*36f10*/  LDL.LU.64 R22, [R1+0xa10] ;  /* 0x000a100001167983 */ /* 0x002ee20000300a00 */
[----:B--2---:R-:W-:-:S03]  /*36f20*/  IMAD.WIDE R20, R4, 0x4, R200 ;  /* 0x0000000404147825 */ /* 0x004fc600078e02c8 */
[----:B------:R1:W-:Y:S04]  /*36f30*/  LDGSTS.E [R5+-0x79c00], desc[UR52][R16.64], P2 ;  /* 0x8640000010057fae */ /* 0x0003e80009121874 */
[----:B------:R-:W2:Y:S01]  /*36f40*/  LDL.LU.64 R220, [R1+0x9d0] ;  /* 0x0009d00001dc7983 */ /* 0x000ea20000300a00 */
[----:B----4-:R-:W-:-:S03]  /*36f50*/  IMAD.WIDE R18, R4, 0x4, R204 ;  /* 0x0000000404127825 */ /* 0x010fc600078e02cc */
[----:B------:R-:W4:Y:S01]  /*36f60*/  LDL.LU.64 R222, [R1+0x990] ;  /* 0x0009900001de7983 */ /* 0x000f220000300a00 */
[----:B-1----:R-:W-:-:S03]  /*36f70*/  IMAD.WIDE R16, R4, 0x4, R208 ;  /* 0x0000000404107825 */ /* 0x002fc600078e02d0 */
[----:B------:R-:W4:Y:S04]  /*36f80*/  LDL.LU.64 R226, [R1+0x950] ;  /* 0x0009500001e27983 */ /* 0x000f280000300a00 */
[----:B------:R-:W-:Y:S04]  /*36f90*/  STL.64 [R1+0xd80], R28 ;  /* 0x000d801c01007387 */ /* 0x000fe80000100a00 */
[----:B------:R1:W-:Y:S04]  /*36fa0*/  STL.64 [R1+0xd98], R20 ;  /* 0x000d981401007387 */ /* 0x0003e80000100a00 */
[----:B------:R1:W-:Y:S04]  /*36fb0*/  STL.64 [R1+0xdb0], R18 ;  /* 0x000db01201007387 */ /* 0x0003e80000100a00 */
[----:B------:R3:W-:Y:S04]  /*36fc0*/  STL.64 [R1+0xde0], R16 ;  /* 0x000de01001007387 */ /* 0x0007e80000100a00 */
[----:B------:R-:W4:Y:S04]  /*36fd0*/  LDL.LU.64 R224, [R1+0x260] ;  /* 0x0002600001e07983 */ /* 0x000f280000300a00 */
[----:B------:R-:W4:Y:S04]  /*36fe0*/  LDL.LU.64 R230, [R1+0x250] ;  /* 0x0002500001e67983 */ /* 0x000f280000300a00 */
[----:B------:R-:W4:Y:S04]  /*36ff0*/  LDL.LU.64 R228, [R1+0x218] ;  /* 0x0002180001e47983 */ /* 0x000f280000300a00 */
[----:B------:R-:W-:Y:S04]  /*37000*/  LDGSTS.E [R14+-0x79800], desc[UR52][R28.64], P2 ;  /* 0x868000001c0e7fae */ /* 0x000fe80009121874 */
[----:B------:R1:W-:Y:S04]  /*37010*/  LDGSTS.E [R13+-0x79400], desc[UR52][R20.64], P2 ;  /* 0x86c00000140d7fae */ /* 0x0003e80009121874 */
[----:B------:R1:W-:Y:S04]  /*37020*/  LDGSTS.E [R12+-0x79000], desc[UR52][R18.64], P2 ;  /* 0x87000000120c7fae */ /* 0x0003e80009121874 */
[----:B------:R1:W-:Y:S02]  /*37030*/  LDGSTS.E [R5+-0x78c00], desc[UR52][R16.64], P2 ;  /* 0x8740000010057fae */ /* 0x0003e40009121874 */
[----:B-1----:R-:W-:-:S02]  /*37040*/  IMAD.WIDE R20, R4, 0x4, R212 ;  /* 0x0000000404147825 */ /* 0x002fc400078e02d4 */
[----:B------:R1:W-:Y:S02]  /*37050*/  STL.64 [R1+0x13c0], R2 ;  /* 0x0013c00201007387 */ /* 0x0003e40000100a00 */
[----:B------:R-:W-:Y:S02]  /*37060*/  IMAD.WIDE R18, R4, 0x4, R216 ;  /* 0x0000000404127825 */ /* 0x000fe400078e02d8 */
[----:B------:R1:W-:Y:S02]  /*37070*/  STL.64 [R1+0xe20], R20 ;  /* 0x000e201401007387 */ /* 0x0003e40000100a00 */
[C---:B------:R-:W-:Y:S02]  /*37080*/  VIADD R12, R244.reuse, 0x100000 ;  /* 0x00100000f40c7836 */ /* 0x040fe40000000000 */
[----:B------:R1:W-:Y:S01]  /*37090*/  LDGSTS.E [R14+-0x78800], desc[UR52][R20.64], P2 ;  /* 0x87800000140e7fae */ /* 0x0003e20009121874 */
[----:B------:R-:W-:-:S03]  /*370a0*/  VIADD R5, R244, 0x100000 ;  /* 0x00100000f4057836 */ /* 0x000fc60000000000 */
[----:B------:R2:W-:Y:S04]  /*370b0*/  STL.64 [R1+0xe60], R18 ;  /* 0x000e601201007387 */ /* 0x0005e80000100a00 */
[----:B------:R1:W-:Y:S02]  /*370c0*/  LDGSTS.E [R13+-0x78400], desc[UR52][R18.64], P2 ;  /* 0x87c00000120d7fae */ /* 0x0003e40009121874 */
[C---:B-1----:R-:W-:Y:S01]  /*370d0*/  IADD3 R14, R244.reuse, 0x100000, RZ ;  /* 0x00100000f40e7810 */ /* 0x042fe20007ffe0ff */
[----:B------:R-:W-:Y:S02]  /*370e0*/  VIADD R13, R244, 0x100000 ;  /* 0x00100000f40d7836 */ /* 0x000fe40000000000 */
[----:B---3--:R-:W-:-:S05]  /*370f0*/  IMAD.WIDE R16, R4, 0x4, R26 ;  /* 0x0000000404107825 */ /* 0x008fca00078e021a */
[----:B------:R4:W-:Y:S04]  /*37100*/  STL.64 [R1+0x2d8], R16 ;  /* 0x0002d81001007387 */ /* 0x0009e80000100a00 */
[----:B------:R4:W-:Y:S01]  /*37110*/  LDGSTS.E [R12+-0x7ff80], desc[UR52][R16.64], P2 ;  /* 0x80080000100c7fae */ /* 0x0009e20009121874 */
[----:B------:R-:W-:-:S05]  /*37120*/  IMAD.WIDE R2, R4, 0x4, R24 ;  /* 0x0000000404027825 */ /* 0x000fca00078e0218 */
[----:B------:R1:W-:Y:S04]  /*37130*/  STL.64 [R1+0x2d0], R2 ;  /* 0x0002d00201007387 */ /* 0x0003e80000100a00 */
[----:B------:R1:W-:Y:S01]  /*37140*/  LDGSTS.E [R5+-0x7fb80], desc[UR52][R2.64], P2 ;  /* 0x8048000002057fae */ /* 0x0003e20009121874 */
[----:B------:R-:W-:-:S04]  /*37150*/  IMAD.WIDE R20, R4, 0x4, R22 ;  /* 0x0000000404147825 */ /* 0x000fc800078e0216 */
[C---:B--2---:R-:W-:Y:S01]  /*37160*/  IMAD.WIDE R18, R4.reuse, 0x4, R220 ;  /* 0x0000000404127825 */ /* 0x044fe200078e02dc */
[----:B------:R2:W-:Y:S03]  /*37170*/  STL.64 [R1+0x2c8], R20 ;  /* 0x0002c81401007387 */ /* 0x0005e60000100a00 */
[C---:B----4-:R-:W-:Y:S01]  /*37180*/  IMAD.WIDE R16, R4.reuse, 0x4, R222 ;  /* 0x0000000404107825 */ /* 0x050fe200078e02de */
[----:B------:R2:W-:Y:S03]  /*37190*/  LDGSTS.E [R14+-0x7f780], desc[UR52][R20.64], P2 ;  /* 0x80880000140e7fae */ /* 0x0005e60009121874 */
[C---:B-1----:R-:W-:Y:S01]  /*371a0*/  IMAD.WIDE R2, R4.reuse, 0x4, R226 ;  /* 0x0000000404027825 */ /* 0x042fe200078e02e2 */
[----:B------:R1:W-:Y:S04]  /*371b0*/  STL.64 [R1+0x2c0], R18 ;  /* 0x0002c01201007387 */ /* 0x0003e80000100a00 */
[----:B------:R1:W-:Y:S04]  /*371c0*/  LDGSTS.E [R13+-0x7f380], desc[UR52][R18.64], P2 ;  /* 0x80c80000120d7fae */ /* 0x0003e80009121874 */
[----:B------:R3:W-:Y:S04]  /*371d0*/  STL.64 [R1+0x8a0], R16 ;  /* 0x0008a01001007387 */ /* 0x0007e80000100a00 */
[----:B------:R3:W-:Y:S04]  /*371e0*/  LDGSTS.E [R12+-0x7ef80], desc[UR52][R16.64], P2 ;  /* 0x81080000100c7fae */ /* 0x0007e80009121874 */
[----:B------:R4:W-:Y:S01]  /*371f0*/  STL.64 [R1+0x900], R2 ;  /* 0x0009000201007387 */ /* 0x0009e20000100a00 */
[----:B--2---:R-:W-:-:S03]  /*37200*/  IMAD.WIDE R20, R4, 0x4, R224 ;  /* 0x0000000404147825 */ /* 0x004fc600078e02e0 */
[----:B------:R4:W-:Y:S01]  /*37210*/  LDGSTS.E [R5+-0x7eb80], desc[UR52][R2.64], P2 ;  /* 0x8148000002057fae */ /* 0x0009e20009121874 */
[----:B-1----:R-:W-:-:S03]  /*37220*/  IMAD.WIDE R18, R4, 0x4, R230 ;  /* 0x0000000404127825 */ /* 0x002fc600078e02e6 */
[----:B------:R1:W-:Y:S01]  /*37230*/  STL.64 [R1+0x930], R20 ;  /* 0x0009301401007387 */ /* 0x0003e20000100a00 */
[----:B---3--:R-:W-:-:S03]  /*37240*/  IMAD.WIDE R16, R4, 0x4, R228 ;  /* 0x0000000404107825 */ /* 0x008fc600078e02e4 */
[----:B------:R1:W-:Y:S01]  /*37250*/  LDGSTS.E [R14+-0x7e780], desc[UR52][R20.64], P2 ;  /* 0x81880000140e7fae */ /* 0x0003e20009121874 */
[----:B----4-:R-:W-:-:S03]  /*37260*/  IMAD.WIDE R2, R4, 0x4, R114 ;  /* 0x0000000404027825 */ /* 0x010fc600078e0272 */
        /* <DEDUP_REMOVED lines=43> */
[----:B------:R-:W3:Y:S01]  /*37520*/  LDL.LU.64 R28, [R1+0xae0] ;  /* 0x000ae000011c7983 */ /* 0x000ee20000300a00 */
[----:B-1----:R-:W-:-:S03]  /*37530*/  IMAD.WIDE R16, R4, 0x4, R190 ;  /* 0x0000000404107825 */ /* 0x002fc600078e02be */
[----:B------:R1:W-:Y:S04]  /*37540*/  STL.64 [R1+0xc58], R20 ;  /* 0x000c581401007387 */ /* 0x0003e80000100a00 */
[----:B------:R4:W-:Y:S04]  /*37550*/  STL.64 [R1+0xc88], R18 ;  /* 0x000c881201007387 */ /* 0x0009e80000100a00 */
[----:B------:R4:W-:Y:S04]  /*37560*/  STL.64 [R1+0xcb0], R16 ;  /* 0x000cb01001007387 */ /* 0x0009e80000100a00 */
[----:B------:R-:W3:Y:S04]  /*37570*/  LDL.LU.64 R228, [R1+0xa68] ;  /* 0x000a680001e47983 */ /* 0x000ee80000300a00 */
[----:B------:R2:W-:Y:S04]  /*37580*/  LDGSTS.E [R5+-0x7ab80], desc[UR52][R2.64], P2 ;  /* 0x8548000002057fae */ /* 0x0005e80009121874 */
[----:B------:R1:W-:Y:S04]  /*37590*/  LDGSTS.E [R14+-0x7a780], desc[UR52][R20.64], P2 ;  /* 0x85880000140e7fae */ /* 0x0003e80009121874 */
[----:B------:R4:W-:Y:S01]  /*375a0*/  LDGSTS.E [R13+-0x7a380], desc[UR52][R18.64], P2 ;  /* 0x85c80000120d7fae */ /* 0x0009e20009121874 */
[----:B--2---:R-:W-:-:S03]  /*375b0*/  IMAD.WIDE R2, R4, 0x4, R194 ;  /* 0x0000000404027825 */ /* 0x004fc600078e02c2 */
[----:B------:R2:W-:Y:S01]  /*375c0*/  LDGSTS.E [R12+-0x79f80], desc[UR52][R16.64], P2 ;  /* 0x86080000100c7fae */ /* 0x0005e20009121874 */
[----:B-1----:R-:W-:-:S03]  /*375d0*/  IMAD.WIDE R20, R4, 0x4, R198 ;  /* 0x0000000404147825 */ /* 0x002fc600078e02c6 */
[----:B------:R1:W-:Y:S01]  /*375e0*/  STL.64 [R1+0xce8], R2 ;  /* 0x000ce80201007387 */ /* 0x0003e20000100a00 */
[----:B----4-:R-:W-:-:S03]  /*375f0*/  IMAD.WIDE R18, R4, 0x4, R202 ;  /* 0x0000000404127825 */ /* 0x010fc600078e02ca */
[----:B------:R-:W4:Y:S04]  /*37600*/  LDL.LU.64 R26, [R1+0xa20] ;  /* 0x000a2000011a7983 */ /* 0x000f280000300a00 */
[----:B------:R1:W-:Y:S01]  /*37610*/  LDGSTS.E [R5+-0x79b80], desc[UR52][R2.64], P2 ;  /* 0x8648000002057fae */ /* 0x0003e20009121874 */
[----:B--2---:R-:W-:-:S03]  /*37620*/  IMAD.WIDE R16, R4, 0x4, R206 ;  /* 0x0000000404107825 */ /* 0x004fc600078e02ce */
[----:B------:R-:W2:Y:S04]  /*37630*/  LDL.LU.64 R24, [R1+0x9c8] ;  /* 0x0009c80001187983 */ /* 0x000ea80000300a00 */
[----:B------:R-:W2:Y:S01]  /*37640*/  LDL.LU.64 R22, [R1+0x988] ;  /* 0x0009880001167983 */ /* 0x000ea20000300a00 */
[----:B-1----:R-:W-:-:S03]  /*37650*/  IMAD.WIDE R2, R4, 0x4, R210 ;  /* 0x0000000404027825 */ /* 0x002fc600078e02d2 */
[----:B------:R-:W2:Y:S04]  /*37660*/  LDL.LU.64 R220, [R1+0x948] ;  /* 0x0009480001dc7983 */ /* 0x000ea80000300a00 */
[----:B------:R1:W-:Y:S04]  /*37670*/  STL.64 [R1+0xd28], R20 ;  /* 0x000d281401007387 */ /* 0x0003e80000100a00 */
[----:B------:R3:W-:Y:S04]  /*37680*/  STL.64 [R1+0xd68], R18 ;  /* 0x000d681201007387 */ /* 0x0007e80000100a00 */
[----:B------:R3:W-:Y:S04]  /*37690*/  STL.64 [R1+0xda8], R16 ;  /* 0x000da81001007387 */ /* 0x0007e80000100a00 */
[----:B------:R1:W-:Y:S04]  /*376a0*/  LDGSTS.E [R14+-0x79780], desc[UR52][R20.64], P2 ;  /* 0x86880000140e7fae */ /* 0x0003e80009121874 */
[----:B------:R3:W-:Y:S04]  /*376b0*/  STL.64 [R1+0xde8], R2 ;  /* 0x000de80201007387 */ /* 0x0007e80000100a00 */
[----:B------:R3:W-:Y:S04]  /*376c0*/  LDGSTS.E [R13+-0x79380], desc[UR52][R18.64], P2 ;  /* 0x86c80000120d7fae */ /* 0x0007e80009121874 */
[----:B------:R-:W2:Y:S01]  /*376d0*/  LDL.LU.64 R222, [R1+0x908] ;  /* 0x0009080001de7983 */ /* 0x000ea20000300a00 */
[----:B-1----:R-:W-:-:S03]  /*376e0*/  IMAD.WIDE R20, R4, 0x4, R214 ;  /* 0x0000000404147825 */ /* 0x002fc600078e02d6 */
[----:B------:R-:W2:Y:S04]  /*376f0*/  LDL.LU.64 R226, [R1+0x8c8] ;  /* 0x0008c80001e27983 */ /* 0x000ea80000300a00 */
[----:B------:R-:W2:Y:S04]  /*37700*/  LDL.LU.64 R224, [R1+0x888] ;  /* 0x0008880001e07983 */ /* 0x000ea80000300a00 */
[----:B------:R-:W2:Y:S04]  /*37710*/  LDL.LU.64 R230, [R1+0x208] ;  /* 0x0002080001e67983 */ /* 0x000ea80000300a00 */
[----:B------:R1:W-:Y:S04]  /*37720*/  LDGSTS.E [R12+-0x78f80], desc[UR52][R16.64], P2 ;  /* 0x87080000100c7fae */ /* 0x0003e80009121874 */
[----:B------:R4:W-:Y:S04]  /*37730*/  STL.64 [R1+0xe28], R20 ;  /* 0x000e281401007387 */ /* 0x0009e80000100a00 */
[----:B------:R1:W-:Y:S01]  /*37740*/  LDGSTS.E [R5+-0x78b80], desc[UR52][R2.64], P2 ;  /* 0x8748000002057fae */ /* 0x0003e20009121874 */
[----:B---3--:R-:W-:-:S03]  /*37750*/  IMAD.WIDE R18, R4, 0x4, R28 ;  /* 0x0000000404127825 */ /* 0x008fc600078e021c */
[----:B------:R3:W-:Y:S04]  /*37760*/  LDGSTS.E [R14+-0x78780], desc[UR52][R20.64], P2 ;  /* 0x87880000140e7fae */ /* 0x0007e80009121874 */
[----:B------:R2:W-:Y:S01]  /*37770*/  STL.64 [R1+0x260], R18 ;  /* 0x0002601201007387 */ /* 0x0005e20000100a00 */
[----:B-1----:R-:W-:-:S03]  /*37780*/  IMAD.WIDE R16, R4, 0x4, R228 ;  /* 0x0000000404107825 */ /* 0x002fc600078e02e4 */
[----:B------:R-:W2:Y:S01]  /*37790*/  LDL.LU.64 R228, [R1+0x1e8] ;  /* 0x0001e80001e47983 */ /* 0x000ea20000300a00 */
[----:B------:R-:W-:-:S04]  /*377a0*/  IMAD.WIDE R2, R4, 0x4, R218 ;  /* 0x0000000404027825 */ /* 0x000fc800078e02da */
[C---:B------:R-:W-:Y:S01]  /*377b0*/  VIADD R12, R243.reuse, 0x100000 ;  /* 0x00100000f30c7836 */ /* 0x040fe20000000000 */
[----:B------:R1:W-:Y:S01]  /*377c0*/  LDGSTS.E [R13+-0x78380], desc[UR52][R2.64], P2 ;  /* 0x87c80000020d7fae */ /* 0x0003e20009121874 */
[C---:B------:R-:W-:Y:S01]  /*377d0*/  VIADD R5, R243.reuse, 0x100000 ;  /* 0x00100000f3057836 */ /* 0x040fe20000000000 */
[C---:B---3--:R-:W-:Y:S02]  /*377e0*/  IADD3 R14, R243.reuse, 0x100000, RZ ;  /* 0x00100000f30e7810 */ /* 0x048fe40007ffe0ff */
[----:B------:R2:W-:Y:S04]  /*377f0*/  LDGSTS.E [R12+-0x7ff00], desc[UR52][R18.64], P2 ;  /* 0x80100000120c7fae */ /* 0x0005e80009121874 */
[----:B------:R3:W-:Y:S04]  /*37800*/  STL.64 [R1+0x258], R16 ;  /* 0x0002581001007387 */ /* 0x0007e80000100a00 */
[----:B------:R3:W-:Y:S01]  /*37810*/  LDGSTS.E [R5+-0x7fb00], desc[UR52][R16.64], P2 ;  /* 0x8050000010057fae */ /* 0x0007e20009121874 */
[----:B-1----:R-:W-:-:S02]  /*37820*/  VIADD R13, R243, 0x100000 ;  /* 0x00100000f30d7836 */ /* 0x002fc40000000000 */
[C---:B----4-:R-:W-:Y:S01]  /*37830*/  IMAD.WIDE R20, R4.reuse, 0x4, R26 ;  /* 0x0000000404147825 */ /* 0x050fe200078e021a */
[----:B------:R1:W-:Y:S03]  /*37840*/  STL.64 [R1+0x13c8], R2 ;  /* 0x0013c80201007387 */ /* 0x0003e60000100a00 */
[C---:B--2---:R-:W-:Y:S01]  /*37850*/  IMAD.WIDE R18, R4.reuse, 0x4, R24 ;  /* 0x0000000404127825 */ /* 0x044fe200078e0218 */
[----:B------:R2:W-:Y:S03]  /*37860*/  STL.64 [R1+0x250], R20 ;  /* 0x0002501401007387 */ /* 0x0005e60000100a00 */
[C---:B---3--:R-:W-:Y:S01]  /*37870*/  IMAD.WIDE R16, R4.reuse, 0x4, R22 ;  /* 0x0000000404107825 */ /* 0x048fe200078e0216 */
[----:B------:R2:W-:Y:S03]  /*37880*/  LDGSTS.E [R14+-0x7f700], desc[UR52][R20.64], P2 ;  /* 0x80900000140e7fae */ /* 0x0005e60009121874 */
[C---:B-1----:R-:W-:Y:S01]  /*37890*/  IMAD.WIDE R2, R4.reuse, 0x4, R220 ;  /* 0x0000000404027825 */ /* 0x042fe200078e02dc */
[----:B------:R1:W-:Y:S04]  /*378a0*/  STL.64 [R1+0x248], R18 ;  /* 0x0002481201007387 */ /* 0x0003e80000100a00 */
[----:B------:R1:W-:Y:S04]  /*378b0*/  LDGSTS.E [R13+-0x7f300], desc[UR52][R18.64], P2 ;  /* 0x80d00000120d7fae */ /* 0x0003e80009121874 */
[----:B------:R3:W-:Y:S04]  /*378c0*/  STL.64 [R1+0x240], R16 ;  /* 0x0002401001007387 */ /* 0x0007e80000100a00 */
[----:B------:R3:W-:Y:S04]  /*378d0*/  LDGSTS.E [R12+-0x7ef00], desc[UR52][R16.64], P2 ;  /* 0x81100000100c7fae */ /* 0x0007e80009121874 */
[----:B------:R4:W-:Y:S04]  /*378e0*/  STL.64 [R1+0x238], R2 ;  /* 0x0002380201007387 */ /* 0x0009e80000100a00 */
[----:B------:R4:W-:Y:S01]  /*378f0*/  LDGSTS.E [R5+-0x7eb00], desc[UR52][R2.64], P2 ;  /* 0x8150000002057fae */ /* 0x0009e20009121874 */
[----:B--2---:R-:W-:-:S04]  /*37900*/  IMAD.WIDE R20, R4, 0x4, R222 ;  /* 0x0000000404147825 */ /* 0x004fc800078e02de */
[C---:B-1----:R-:W-:Y:S01]  /*37910*/  IMAD.WIDE R18, R4.reuse, 0x4, R226 ;  /* 0x0000000404127825 */ /* 0x042fe200078e02e2 */
[----:B------:R-:W-:Y:S03]  /*37920*/  STL.64 [R1+0x230], R20 ;  /* 0x0002301401007387 */ /* 0x000fe60000100a00 */
[C---:B---3--:R-:W-:Y:S01]  /*37930*/  IMAD.WIDE R16, R4.reuse, 0x4, R224 ;  /* 0x0000000404107825 */ /* 0x048fe200078e02e0 */
[----:B------:R1:W-:Y:S03]  /*37940*/  STL.64 [R1+0x228], R18 ;  /* 0x0002281201007387 */ /* 0x0003e60000100a00 */
[C---:B----4-:R-:W-:Y:S01]  /*37950*/  IMAD.WIDE R2, R4.reuse, 0x4, R230 ;  /* 0x0000000404027825 */ /* 0x050fe200078e02e6 */
[----:B------:R-:W-:Y:S04]  /*37960*/  LDGSTS.E [R14+-0x7e700], desc[UR52][R20.64], P2 ;  /* 0x81900000140e7fae */ /* 0x000fe80009121874 */
[----:B------:R2:W-:Y:S04]  /*37970*/  STL.64 [R1+0x220], R16 ;  /* 0x0002201001007387 */ /* 0x0005e80000100a00 */
[----:B------:R1:W-:Y:S04]  /*37980*/  LDGSTS.E [R13+-0x7e300], desc[UR52][R18.64], P2 ;  /* 0x81d00000120d7fae */ /* 0x0003e80009121874 */
[----:B------:R2:W-:Y:S04]  /*37990*/  LDGSTS.E [R12+-0x7df00], desc[UR52][R16.64], P2 ;  /* 0x82100000100c7fae */ /* 0x0005e80009121874 */
[----:B------:R3:W-:Y:S01]  /*379a0*/  STL.64 [R1+0x218], R2 ;  /* 0x0002180201007387 */ /* 0x0007e20000100a00 */
[----:B-1----:R-:W-:-:S03]  /*379b0*/  IMAD.WIDE R18, R4, 0x4, R124 ;  /* 0x0000000404127825 */ /* 0x002fc600078e027c */
[----:B------:R-:W4:Y:S01]  /*379c0*/  LDL.LU.64 R226, [R1+0x198] ;  /* 0x0001980001e27983 */ /* 0x000f220000300a00 */
[----:B--2---:R-:W-:-:S03]  /*379d0*/  IMAD.WIDE R16, R4, 0x4, R130 ;  /* 0x0000000404107825 */ /* 0x004fc600078e0282 */
[----:B------:R-:W2:Y:S04]  /*379e0*/  LDL.LU.64 R224, [R1+0x1a8] ;  /* 0x0001a80001e07983 */ /* 0x000ea80000300a00 */
[----:B------:R3:W-:Y:S02]  /*379f0*/  LDGSTS.E [R5+-0x7db00], desc[UR52][R2.64], P2 ;  /* 0x8250000002057fae */ /* 0x0007e40009121874 */
[----:B---3--:R-:W-:-:S04]  /*37a00*/  IMAD.WIDE R2, R4, 0x4, R136 ;  /* 0x0000000404027825 */ /* 0x008fc800078e0288 */
[C---:B------:R-:W-:Y:S02]  /*37a10*/  IMAD.WIDE R20, R4.reuse, 0x4, R228 ;  /* 0x0000000404147825 */ /* 0x040fe400078e02e4 */
[----:B------:R-:W3:Y:S04]  /*37a20*/  LDL.LU.64 R228, [R1+0x268] ;  /* 0x0002680001e47983 */ /* 0x000ee80000300a00 */
[----:B------:R1:W-:Y:S04]  /*37a30*/  STL.64 [R1+0x210], R20 ;  /* 0x0002101401007387 */ /* 0x0003e80000100a00 */
[----:B------:R1:W-:Y:S04]  /*37a40*/  LDGSTS.E [R14+-0x7d700], desc[UR52][R20.64], P2 ;  /* 0x82900000140e7fae */ /* 0x0003e80009121874 */
[----:B------:R1:W-:Y:S04]  /*37a50*/  STL.64 [R1+0x208], R18 ;  /* 0x0002081201007387 */ /* 0x0003e80000100a00 */
[----:B------:R1:W-:Y:S02]  /*37a60*/  LDGSTS.E [R13+-0x7d300], desc[UR52][R18.64], P2 ;  /* 0x82d00000120d7fae */ /* 0x0003e40009121874 */
[----:B-1----:R-:W-:-:S02]  /*37a70*/  IMAD.WIDE R20, R4, 0x4, R142 ;  /* 0x0000000404147825 */ /* 0x002fc400078e028e */
[----:B------:R1:W-:Y:S04]  /*37a80*/  STL.64 [R1+0x200], R16 ;  /* 0x0002001001007387 */ /* 0x0003e80000100a00 */
[----:B------:R1:W-:Y:S01]  /*37a90*/  LDGSTS.E [R12+-0x7cf00], desc[UR52][R16.64], P2 ;  /* 0x83100000100c7fae */ /* 0x0003e20009121874 */
[----:B------:R-:W-:-:S03]  /*37aa0*/  IMAD.WIDE R18, R4, 0x4, R148 ;  /* 0x0000000404127825 */ /* 0x000fc600078e0294 */
[----:B------:R1:W-:Y:S04]  /*37ab0*/  STL.64 [R1+0x1f8], R2 ;  /* 0x0001f80201007387 */ /* 0x0003e80000100a00 */
[----:B------:R-:W-:Y:S01]  /*37ac0*/  STL.64 [R1+0x1f0], R20 ;  /* 0x0001f01401007387 */ /* 0x000fe20000100a00 */
[----:B-1----:R-:W-:-:S03]  /*37ad0*/  IMAD.WIDE R16, R4, 0x4, R154 ;  /* 0x0000000404107825 */ /* 0x002fc600078e029a */
[----:B------:R-:W-:Y:S04]  /*37ae0*/  STL.64 [R1+0x1e8], R18 ;  /* 0x0001e81201007387 */ /* 0x000fe80000100a00 */
[----:B------:R1:W-:Y:S04]  /*37af0*/  STL.64 [R1+0x1e0], R16 ;  /* 0x0001e01001007387 */ /* 0x0003e80000100a00 */
[----:B------:R-:W3:Y:S04]  /*37b00*/  LDL.LU.64 R22, [R1+0x270] ;  /* 0x0002700001167983 */ /* 0x000ee80000300a00 */
[----:B------:R-:W3:Y:S04]  /*37b10*/  LDL.LU.64 R220, [R1+0x278] ;  /* 0x0002780001dc7983 */ /* 0x000ee80000300a00 */
[----:B------:R-:W3:Y:S04]  /*37b20*/  LDL.LU.64 R222, [R1+0x280] ;  /* 0x0002800001de7983 */ /* 0x000ee80000300a00 */
[----:B------:R-:W3:Y:S04]  /*37b30*/  LDL.LU.64 R230, [R1+0x288] ;  /* 0x0002880001e67983 */ /* 0x000ee80000300a00 */
[----:B------:R1:W-:Y:S01]  /*37b40*/  LDGSTS.E [R5+-0x7cb00], desc[UR52][R2.64], P2 ;  /* 0x8350000002057fae */ /* 0x0003e20009121874 */
[----:B------:R-:W-:-:S03]  /*37b50*/  IMAD.WIDE R44, R4, 0x4, R166 ;  /* 0x00000004042c7825 */ /* 0x000fc600078e02a6 */
[----:B------:R-:W-:Y:S04]  /*37b60*/  LDGSTS.E [R14+-0x7c700], desc[UR52][R20.64], P2 ;  /* 0x83900000140e7fae */ /* 0x000fe80009121874 */
[----:B------:R-:W-:Y:S01]  /*37b70*/  LDGSTS.E [R13+-0x7c300], desc[UR52][R18.64], P2 ;  /* 0x83d00000120d7fae */ /* 0x000fe20009121874 */
[----:B-1----:R-:W-:-:S03]  /*37b80*/  IMAD.WIDE R2, R4, 0x4, R160 ;  /* 0x0000000404027825 */ /* 0x002fc600078e02a0 */
[----:B------:R1:W-:Y:S04]  /*37b90*/  LDGSTS.E [R12+-0x7bf00], desc[UR52][R16.64], P2 ;  /* 0x84100000100c7fae */ /* 0x0003e80009121874 */
[----:B------:R1:W-:Y:S04]  /*37ba0*/  STL.64 [R1+0x13d0], R2 ;  /* 0x0013d00201007387 */ /* 0x0003e80000100a00 */
[----:B------:R-:W3:Y:S04]  /*37bb0*/  LDL.LU.64 R24, [R1+0x298] ;  /* 0x0002980001187983 */ /* 0x000ee80000300a00 */
[----:B------:R1:W-:Y:S04]  /*37bc0*/  LDGSTS.E [R5+-0x7bb00], desc[UR52][R2.64], P2 ;  /* 0x8450000002057fae */ /* 0x0003e80009121874 */
[----:B------:R-:W-:Y:S01]  /*37bd0*/  LDGSTS.E [R14+-0x7b700], desc[UR52][R44.64], P2 ;  /* 0x849000002c0e7fae */ /* 0x000fe20009121874 */
[----:B----4-:R-:W-:-:S03]  /*37be0*/  IMAD.WIDE R54, R4, 0x4, R226 ;  /* 0x0000000404367825 */ /* 0x010fc600078e02e2 */
[----:B------:R-:W4:Y:S01]  /*37bf0*/  LDL.LU.64 R226, [R1+0x2a0] ;  /* 0x0002a00001e27983 */ /* 0x000f220000300a00 */
[----:B--2---:R-:W-:-:S03]  /*37c00*/  IMAD.WIDE R64, R4, 0x4, R224 ;  /* 0x0000000404407825 */ /* 0x004fc600078e02e0 */
[----:B------:R-:W2:Y:S04]  /*37c10*/  LDL.LU.64 R224, [R1+0x2a8] ;  /* 0x0002a80001e07983 */ /* 0x000ea80000300a00 */
[----:B------:R-:W-:Y:S04]  /*37c20*/  LDGSTS.E [R13+-0x7b300], desc[UR52][R54.64], P2 ;  /* 0x84d00000360d7fae */ /* 0x000fe80009121874 */
[----:B------:R-:W-:Y:S01]  /*37c30*/  LDGSTS.E [R12+-0x7af00], desc[UR52][R64.64], P2 ;  /* 0x85100000400c7fae */ /* 0x000fe20009121874 */
[----:B---3--:R-:W-:-:S03]  /*37c40*/  IMAD.WIDE R74, R4, 0x4, R228 ;  /* 0x00000004044a7825 */ /* 0x008fc600078e02e4 */
[----:B------:R-:W3:Y:S04]  /*37c50*/  LDL.LU.64 R228, [R1+0x2b0] ;  /* 0x0002b00001e47983 */ /* 0x000ee80000300a00 */
[----:B------:R-:W-:Y:S04]  /*37c60*/  STL.64 [R1+0x13d8], R44 ;  /* 0x0013d82c01007387 */ /* 0x000fe80000100a00 */
[----:B------:R-:W-:Y:S04]  /*37c70*/  STL.64 [R1+0x13e0], R54 ;  /* 0x0013e03601007387 */ /* 0x000fe80000100a00 */
[----:B------:R-:W-:Y:S04]  /*37c80*/  STL.64 [R1+0x13e8], R64 ;  /* 0x0013e84001007387 */ /* 0x000fe80000100a00 */
[----:B------:R-:W-:Y:S04]  /*37c90*/  STL.64 [R1+0x13f0], R74 ;  /* 0x0013f04a01007387 */ /* 0x000fe80000100a00 */
[----:B------:R-:W-:Y:S01]  /*37ca0*/  LDGSTS.E [R5+-0x7ab00], desc[UR52][R74.64], P2 ;  /* 0x855000004a057fae */ /* 0x000fe20009121874 */
[----:B------:R-:W-:-:S03]  /*37cb0*/  IMAD.WIDE R84, R4, 0x4, R22 ;  /* 0x0000000404547825 */ /* 0x000fc600078e0216 */
[----:B------:R-:W3:Y:S01]  /*37cc0*/  LDL.LU.64 R22, [R1+0x2b8] ;  /* 0x0002b80001167983 */ /* 0x000ee20000300a00 */
[----:B------:R-:W-:-:S03]  /*37cd0*/  IMAD.WIDE R94, R4, 0x4, R220 ;  /* 0x00000004045e7825 */ /* 0x000fc600078e02dc */
[----:B------:R-:W3:Y:S01]  /*37ce0*/  LDL.LU.64 R220, [R1+0x290] ;  /* 0x0002900001dc7983 */ /* 0x000ee20000300a00 */
[----:B------:R-:W-:-:S03]  /*37cf0*/  IMAD.WIDE R104, R4, 0x4, R222 ;  /* 0x0000000404687825 */ /* 0x000fc600078e02de */
[----:B------:R-:W-:Y:S01]  /*37d00*/  LDGSTS.E [R14+-0x7a700], desc[UR52][R84.64], P2 ;  /* 0x85900000540e7fae */ /* 0x000fe20009121874 */
[----:B------:R-:W-:-:S03]  /*37d10*/  IMAD.WIDE R114, R4, 0x4, R230 ;  /* 0x0000000404727825 */ /* 0x000fc600078e02e6 */
[----:B------:R-:W1:Y:S04]  /*37d20*/  LDL.LU.64 R230, [R1+0xba0] ;  /* 0x000ba00001e67983 */ /* 0x000e680000300a00 */
[----:B------:R-:W3:Y:S04]  /*37d30*/  LDL.LU.64 R222, [R1+0xb70] ;  /* 0x000b700001de7983 */ /* 0x000ee80000300a00 */
[----:B------:R-:W-:Y:S04]  /*37d40*/  STL.64 [R1+0x13f8], R84 ;  /* 0x0013f85401007387 */ /* 0x000fe80000100a00 */
[----:B------:R-:W-:Y:S04]  /*37d50*/  STL.64 [R1+0x1400], R94 ;  /* 0x0014005e01007387 */ /* 0x000fe80000100a00 */
[----:B------:R-:W-:Y:S04]  /*37d60*/  STL.64 [R1+0x1408], R104 ;  /* 0x0014086801007387 */ /* 0x000fe80000100a00 */
[----:B------:R-:W-:Y:S01]  /*37d70*/  STL.64 [R1+0x1410], R114 ;  /* 0x0014107201007387 */ /* 0x000fe20000100a00 */
[----:B------:R-:W-:-:S03]  /*37d80*/  IMAD.WIDE R124, R4, 0x4, R24 ;  /* 0x00000004047c7825 */ /* 0x000fc600078e0218 */
[----:B------:R-:W-:Y:S04]  /*37d90*/  LDGSTS.E [R13+-0x7a300], desc[UR52][R94.64], P2 ;  /* 0x85d000005e0d7fae */ /* 0x000fe80009121874 */
[----:B------:R-:W-:Y:S04]  /*37da0*/  LDGSTS.E [R12+-0x79f00], desc[UR52][R104.64], P2 ;  /* 0x86100000680c7fae */ /* 0x000fe80009121874 */
[----:B------:R-:W-:Y:S04]  /*37db0*/  LDGSTS.E [R5+-0x79b00], desc[UR52][R114.64], P2 ;  /* 0x8650000072057fae */ /* 0x000fe80009121874 */
[----:B------:R-:W-:Y:S01]  /*37dc0*/  LDGSTS.E [R14+-0x79700], desc[UR52][R124.64], P2 ;  /* 0x869000007c0e7fae */ /* 0x000fe20009121874 */
[----:B----4-:R-:W-:-:S03]  /*37dd0*/  IMAD.WIDE R134, R4, 0x4, R226 ;  /* 0x0000000404867825 */ /* 0x010fc600078e02e2 */
[----:B------:R-:W4:Y:S01]  /*37de0*/  LDL.LU.64 R226, [R1+0xb48] ;  /* 0x000b480001e27983 */ /* 0x000f220000300a00 */
[----:B--2---:R-:W-:-:S03]  /*37df0*/  IMAD.WIDE R144, R4, 0x4, R224 ;  /* 0x0000000404907825 */ /* 0x004fc600078e02e0 */
[----:B------:R-:W2:Y:S04]  /*37e00*/  LDL.LU.64 R224, [R1+0xb20] ;  /* 0x000b200001e07983 */ /* 0x000ea80000300a00 */
[----:B------:R-:W-:Y:S04]  /*37e10*/  LDGSTS.E [R13+-0x79300], desc[UR52][R134.64], P2 ;  /* 0x86d00000860d7fae */ /* 0x000fe80009121874 */
[----:B------:R1:W-:Y:S01]  /*37e20*/  LDGSTS.E [R12+-0x78f00], desc[UR52][R144.64], P2 ;  /* 0x87100000900c7fae */ /* 0x0003e20009121874 */
[----:B---3--:R-:W-:-:S03]  /*37e30*/  IMAD.WIDE R154, R4, 0x4, R228 ;  /* 0x00000004049a7825 */ /* 0x008fc600078e02e4 */
[----:B------:R-:W3:Y:S04]  /*37e40*/  LDL.LU.64 R228, [R1+0xaf8] ;  /* 0x000af80001e47983 */ /* 0x000ee80000300a00 */
[----:B------:R-:W3:Y:S04]  /*37e50*/  LDL.LU.64 R26, [R1+0xa80] ;  /* 0x000a8000011a7983 */ /* 0x000ee80000300a00 */
[----:B------:R-:W-:Y:S04]  /*37e60*/  STL.64 [R1+0x1418], R124 ;  /* 0x0014187c01007387 */ /* 0x000fe80000100a00 */
[----:B------:R-:W-:Y:S04]  /*37e70*/  STL.64 [R1+0x1420], R134 ;  /* 0x0014208601007387 */ /* 0x000fe80000100a00 */
[----:B------:R-:W-:Y:S04]  /*37e80*/  STL.64 [R1+0x1428], R144 ;  /* 0x0014289001007387 */ /* 0x000fe80000100a00 */
[----:B------:R-:W-:Y:S04]  /*37e90*/  STL.64 [R1+0x1430], R154 ;  /* 0x0014309a01007387 */ /* 0x000fe80000100a00 */
[----:B------:R-:W3:Y:S01]  /*37ea0*/  LDL.LU.64 R24, [R1+0xa38] ;  /* 0x000a380001187983 */ /* 0x000ee20000300a00 */
[----:B------:R-:W-:-:S03]  /*37eb0*/  IMAD.WIDE R164, R4, 0x4, R22 ;  /* 0x0000000404a47825 */ /* 0x000fc600078e0216 */
[----:B------:R-:W-:Y:S01]  /*37ec0*/  LDGSTS.E [R5+-0x78b00], desc[UR52][R154.64], P2 ;  /* 0x875000009a057fae */ /* 0x000fe20009121874 */
[----:B------:R-:W-:-:S03]  /*37ed0*/  IMAD.WIDE R174, R4, 0x4, R220 ;  /* 0x0000000404ae7825 */ /* 0x000fc600078e02dc */
[----:B------:R-:W3:Y:S04]  /*37ee0*/  LDL.LU.64 R22, [R1+0x9e8] ;  /* 0x0009e80001167983 */ /* 0x000ee80000300a00 */
[----:B------:R-:W3:Y:S01]  /*37ef0*/  LDL.LU.64 R220, [R1+0x9a8] ;  /* 0x0009a80001dc7983 */ /* 0x000ee20000300a00 */
[----:B-1----:R-:W-:-:S03]  /*37f00*/  IMAD.WIDE R16, R4, 0x4, R230 ;  /* 0x0000000404107825 */ /* 0x002fc600078e02e6 */
[----:B------:R1:W-:Y:S01]  /*37f10*/  LDGSTS.E [R14+-0x78700], desc[UR52][R164.64], P2 ;  /* 0x87900000a40e7fae */ /* 0x0003e20009121874 */
[----:B------:R-:W-:-:S03]  /*37f20*/  IMAD.WIDE R2, R4, 0x4, R222 ;  /* 0x0000000404027825 */ /* 0x000fc600078e02de */
[----:B------:R3:W-:Y:S04]  /*37f30*/  STL.64 [R1+0x1d0], R16 ;  /* 0x0001d01001007387 */ /* 0x0007e80000100a00 */
[----:B------:R-:W3:Y:S04]  /*37f40*/  LDL.LU.64 R230, [R1+0x960] ;  /* 0x0009600001e67983 */ /* 0x000ee80000300a00 */
[----:B------:R-:W-:Y:S04]  /*37f50*/  STL.64 [R1+0x1438], R164 ;  /* 0x001438a401007387 */ /* 0x000fe80000100a00 */
[----:B------:R3:W-:Y:S04]  /*37f60*/  STL.64 [R1+0x1a8], R2 ;  /* 0x0001a80201007387 */ /* 0x0007e80000100a00 */
[----:B------:R-:W-:Y:S04]  /*37f70*/  STL.64 [R1+0x1440], R174 ;  /* 0x001440ae01007387 */ /* 0x000fe80000100a00 */
[----:B------:R-:W3:Y:S01]  /*37f80*/  LDL.LU.64 R222, [R1+0x910] ;  /* 0x0009100001de7983 */ /* 0x000ee20000300a00 */
[C---:B------:R-:W-:Y:S01]  /*37f90*/  VIADD R12, R242.reuse, 0x100000 ;  /* 0x00100000f20c7836 */ /* 0x040fe20000000000 */
[C---:B-1----:R-:W-:Y:S01]  /*37fa0*/  IADD3 R14, R242.reuse, 0x100000, RZ ;  /* 0x00100000f20e7810 */ /* 0x042fe20007ffe0ff */
[C---:B------:R-:W-:Y:S01]  /*37fb0*/  VIADD R5, R242.reuse, 0x100000 ;  /* 0x00100000f2057836 */ /* 0x040fe20000000000 */
[----:B------:R1:W-:Y:S04]  /*37fc0*/  LDGSTS.E [R13+-0x78300], desc[UR52][R174.64], P2 ;  /* 0x87d00000ae0d7fae */ /* 0x0003e80009121874 */
[----:B------:R3:W-:Y:S04]  /*37fd0*/  LDGSTS.E [R12+-0x7fe80], desc[UR52][R16.64], P2 ;  /* 0x80180000100c7fae */ /* 0x0007e80009121874 */
[----:B------:R3:W-:Y:S01]  /*37fe0*/  LDGSTS.E [R5+-0x7fa80], desc[UR52][R2.64], P2 ;  /* 0x8058000002057fae */ /* 0x0007e20009121874 */
[----:B-1----:R-:W-:-:S02]  /*37ff0*/  VIADD R13, R242, 0x100000 ;  /* 0x00100000f20d7836 */ /* 0x002fc40000000000 */
[C---:B----4-:R-:W-:Y:S02]  /*38000*/  IMAD.WIDE R20, R4.reuse, 0x4, R226 ;  /* 0x0000000404147825 */ /* 0x050fe400078e02e2 */
[----:B------:R-:W4:Y:S02]  /*38010*/  LDL.LU.64 R226, [R1+0x8d8] ;  /* 0x0008d80001e27983 */ /* 0x000f240000300a00 */
[C---:B--2---:R-:W-:Y:S02]  /*38020*/  IMAD.WIDE R18, R4.reuse, 0x4, R224 ;  /* 0x0000000404127825 */ /* 0x044fe400078e02e0 */
[----:B------:R-:W-:Y:S04]  /*38030*/  STL.64 [R1+0x180], R20 ;  /* 0x0001801401007387 */ /* 0x000fe80000100a00 */
[----:B------:R-:W2:Y:S04]  /*38040*/  LDL.LU.64 R224, [R1+0x898] ;  /* 0x0008980001e07983 */ /* 0x000ea80000300a00 */
[----:B------:R-:W-:Y:S04]  /*38050*/  LDGSTS.E [R14+-0x7f680], desc[UR52][R20.64], P2 ;  /* 0x80980000140e7fae */ /* 0x000fe80009121874 */
[----:B------:R1:W-:Y:S04]  /*38060*/  STL.64 [R1+0x158], R18 ;  /* 0x0001581201007387 */ /* 0x0003e80000100a00 */
[----:B------:R1:W-:Y:S01]  /*38070*/  LDGSTS.E [R13+-0x7f280], desc[UR52][R18.64], P2 ;  /* 0x80d80000120d7fae */ /* 0x0003e20009121874 */
[----:B---3--:R-:W-:-:S03]  /*38080*/  IMAD.WIDE R16, R4, 0x4, R228 ;  /* 0x0000000404107825 */ /* 0x008fc600078e02e4 */
[----:B------:R-:W3:Y:S01]  /*38090*/  LDL.LU.64 R228, [R1+0x868] ;  /* 0x0008680001e47983 */ /* 0x000ee20000300a00 */
[----:B------:R-:W-:-:S03]  /*380a0*/  IMAD.WIDE R2, R4, 0x4, R26 ;  /* 0x0000000404027825 */ /* 0x000fc600078e021a */
[----:B------:R1:W-:Y:S04]  /*380b0*/  STL.64 [R1+0x130], R16 ;  /* 0x0001301001007387 */ /* 0x0003e80000100a00 */
[----:B------:R1:W-:Y:S04]  /*380c0*/  LDGSTS.E [R12+-0x7ee80], desc[UR52][R16.64], P2 ;  /* 0x81180000100c7fae */ /* 0x0003e80009121874 */
[----:B------:R1:W-:Y:S04]  /*380d0*/  STL.64 [R1+0x108], R2 ;  /* 0x0001080201007387 */ /* 0x0003e80000100a00 */
[----:B------:R1:W-:Y:S01]  /*380e0*/  LDGSTS.E [R5+-0x7ea80], desc[UR52][R2.64], P2 ;  /* 0x8158000002057fae */ /* 0x0003e20009121874 */
[----:B------:R-:W-:-:S05]  /*380f0*/  IMAD.WIDE R54, R4, 0x4, R24 ;  /* 0x0000000404367825 */ /* 0x000fca00078e0218 */
[----:B------:R-:W-:Y:S01]  /*38100*/  LDGSTS.E [R14+-0x7e680], desc[UR52][R54.64], P2 ;  /* 0x81980000360e7fae */ /* 0x000fe20009121874 */
[----:B-1----:R-:W-:-:S04]  /*38110*/  IMAD.WIDE R18, R4, 0x4, R22 ;  /* 0x0000000404127825 */ /* 0x002fc800078e0216 */
[C---:B------:R-:W-:Y:S01]  /*38120*/  IMAD.WIDE R16, R4.reuse, 0x4, R220 ;  /* 0x0000000404107825 */ /* 0x040fe200078e02dc */
[----:B------:R-:W-:Y:S04]  /*38130*/  STL.64 [R1+0xb8], R18 ;  /* 0x0000b81201007387 */ /* 0x000fe80000100a00 */
[----:B------:R-:W3:Y:S04]  /*38140*/  LDL.LU.64 R26, [R1+0x758] ;  /* 0x00075800011a7983 */ /* 0x000ee80000300a00 */
[----:B------:R-:W-:Y:S01]  /*38150*/  STL.64 [R1+0x90], R16 ;  /* 0x0000901001007387 */ /* 0x000fe20000100a00 */
[----:B------:R-:W-:-:S03]  /*38160*/  IMAD.WIDE R2, R4, 0x4, R230 ;  /* 0x0000000404027825 */ /* 0x000fc600078e02e6 */
[----:B------:R-:W3:Y:S04]  /*38170*/  LDL.64 R24, [R1+0x6c0] ;  /* 0x0006c00001187983 */ /* 0x000ee80000100a00 */
[----:B------:R-:W3:Y:S04]  /*38180*/  LDL.LU.64 R22, [R1+0x680] ;  /* 0x0006800001167983 */ /* 0x000ee80000300a00 */
[----:B------:R-:W-:Y:S04]  /*38190*/  LDGSTS.E [R13+-0x7e280], desc[UR52][R18.64], P2 ;  /* 0x81d80000120d7fae */ /* 0x000fe80009121874 */
[----:B------:R1:W-:Y:S04]  /*381a0*/  STL.64 [R1+0x68], R2 ;  /* 0x0000680201007387 */ /* 0x0003e80000100a00 */
[----:B------:R-:W-:Y:S04]  /*381b0*/  LDGSTS.E [R12+-0x7de80], desc[UR52][R16.64], P2 ;  /* 0x82180000100c7fae */ /* 0x000fe80009121874 */
[----:B------:R-:W3:Y:S04]  /*381c0*/  LDL.LU.64 R230, [R1+0x640] ;  /* 0x0006400001e67983 */ /* 0x000ee80000300a00 */
[----:B------:R1:W-:Y:S04]  /*381d0*/  LDGSTS.E [R5+-0x7da80], desc[UR52][R2.64], P2 ;  /* 0x8258000002057fae */ /* 0x0003e80009121874 */
[----:B------:R-:W-:Y:S01]  /*381e0*/  STL.64 [R1+0x14e8], R54 ;  /* 0x0014e83601007387 */ /* 0x000fe20000100a00 */
[----:B-1----:R-:W-:-:S05]  /*381f0*/  IMAD.WIDE R2, R4, 0x4, R222 ;  /* 0x0000000404027825 */ /* 0x002fca00078e02de */
[----:B------:R-:W-:Y:S04]  /*38200*/  STL.64 [R1+0x40], R2 ;  /* 0x0000400201007387 */ /* 0x000fe80000100a00 */
[----:B------:R-:W3:Y:S04]  /*38210*/  LDL.LU.64 R220, [R1+0x600] ;  /* 0x0006000001dc7983 */ /* 0x000ee80000300a00 */
[----:B------:R-:W3:Y:S01]  /*38220*/  LDL.LU.64 R222, [R1+0x5c0] ;  /* 0x0005c00001de7983 */ /* 0x000ee20000300a00 */
[----:B----4-:R-:W-:-:S03]  /*38230*/  IMAD.WIDE R104, R4, 0x4, R226 ;  /* 0x0000000404687825 */ /* 0x010fc600078e02e2 */
[----:B------:R-:W4:Y:S01]  /*38240*/  LDL.LU.64 R226, [R1+0x580] ;  /* 0x0005800001e27983 */ /* 0x000f220000300a00 */
[----:B--2---:R-:W-:-:S03]  /*38250*/  IMAD.WIDE R238, R4, 0x4, R224 ;  /* 0x0000000404ee7825 */ /* 0x004fc600078e02e0 */
[----:B------:R-:W2:Y:S04]  /*38260*/  LDL.LU.64 R224, [R1+0x458] ;  /* 0x0004580001e07983 */ /* 0x000ea80000300a00 */
[----:B------:R-:W-:Y:S04]  /*38270*/  LDGSTS.E [R14+-0x7d680], desc[UR52][R2.64], P2 ;  /* 0x82980000020e7fae */ /* 0x000fe80009121874 */
[----:B------:R-:W-:Y:S04]  /*38280*/  LDGSTS.E [R13+-0x7d280], desc[UR52][R104.64], P2 ;  /* 0x82d80000680d7fae */ /* 0x000fe80009121874 */
[----:B------:R-:W-:Y:S04]  /*38290*/  STL.64 [R1+0x1448], R104 ;  /* 0x0014486801007387 */ /* 0x000fe80000100a00 */
[----:B------:R1:W-:Y:S04]  /*382a0*/  LDGSTS.E [R12+-0x7ce80], desc[UR52][R238.64], P2 ;  /* 0x83180000ee0c7fae */ /* 0x0003e80009121874 */
[----:B------:R-:W-:Y:S01]  /*382b0*/  STL.64 [R1+0x1450], R238 ;  /* 0x001450ee01007387 */ /* 0x000fe20000100a00 */
[----:B---3--:R-:W-:-:S05]  /*382c0*/  IMAD.WIDE R228, R4, 0x4, R228 ;  /* 0x0000000404e47825 */ /* 0x008fca00078e02e4 */
[----:B------:R-:W-:Y:S01]  /*382d0*/  STL.64 [R1+0x1458], R228 ;  /* 0x001458e401007387 */ /* 0x000fe20000100a00 */
[----:B------:R-:W-:-:S03]  /*382e0*/  IMAD.WIDE R20, R4, 0x4, R24 ;  /* 0x0000000404147825 */ /* 0x000fc600078e0218 */
[----:B------:R-:W-:Y:S01]  /*382f0*/  LDGSTS.E [R5+-0x7ca80], desc[UR52][R228.64], P2 ;  /* 0x83580000e4057fae */ /* 0x000fe20009121874 */
[----:B-1----:R-:W-:-:S03]  /*38300*/  IMAD.WIDE R12, R4, 0x4, R26 ;  /* 0x00000004040c7825 */ /* 0x002fc600078e021a */
[----:B------:R-:W3:Y:S01]  /*38310*/  LDL.LU.64 R26, [R1+0x448] ;  /* 0x00044800011a7983 */ /* 0x000ee20000300a00 */
[----:B------:R-:W-:-:S03]  /*38320*/  IMAD.WIDE R28, R4, 0x4, R22 ;  /* 0x00000004041c7825 */ /* 0x000fc600078e0216 */
[----:B------:R-:W3:Y:S04]  /*38330*/  LDL.LU.64 R24, [R1+0x410] ;  /* 0x0004100001187983 */ /* 0x000ee80000300a00 */
[----:B------:R-:W3:Y:S01]  /*38340*/  LDL.LU.64 R22, [R1+0x400] ;  /* 0x0004000001167983 */ /* 0x000ee20000300a00 */
[----:B------:R-:W-:-:S03]  /*38350*/  IMAD.WIDE R36, R4, 0x4, R230 ;  /* 0x0000000404247825 */ /* 0x000fc600078e02e6 */
[----:B------:R-:W3:Y:S04]  /*38360*/  LDL.LU.64 R230, [R1+0x3f0] ;  /* 0x0003f00001e67983 */ /* 0x000ee80000300a00 */
[----:B------:R1:W-:Y:S04]  /*38370*/  STL.64 [R1+0x1460], R12 ;  /* 0x0014600c01007387 */ /* 0x0003e80000100a00 */
[----:B------:R-:W-:Y:S04]  /*38380*/  STL.64 [R1+0x1468], R20 ;  /* 0x0014681401007387 */ /* 0x000fe80000100a00 */
[----:B------:R-:W-:Y:S04]  /*38390*/  STL.64 [R1+0x1470], R28 ;  /* 0x0014701c01007387 */ /* 0x000fe80000100a00 */
[----:B------:R-:W-:Y:S01]  /*383a0*/  STL.64 [R1+0x1478], R36 ;  /* 0x0014782401007387 */ /* 0x000fe20000100a00 */
[----:B------:R-:W-:-:S03]  /*383b0*/  IMAD.WIDE R46, R4, 0x4, R220 ;  /* 0x00000004042e7825 */ /* 0x000fc600078e02dc */
[----:B------:R-:W3:Y:S01]  /*383c0*/  LDL.LU.64 R220, [R1+0x3b0] ;  /* 0x0003b00001dc7983 */ /* 0x000ee20000300a00 */
[----:B------:R-:W-:-:S03]  /*383d0*/  IMAD.WIDE R56, R4, 0x4, R222 ;  /* 0x0000000404387825 */ /* 0x000fc600078e02de */
[----:B------:R-:W3:Y:S01]  /*383e0*/  LDL.LU.64 R222, [R1+0x380] ;  /* 0x0003800001de7983 */ /* 0x000ee20000300a00 */
[----:B----4-:R-:W-:-:S03]  /*383f0*/  IMAD.WIDE R66, R4, 0x4, R226 ;  /* 0x0000000404427825 */ /* 0x010fc600078e02e2 */
[----:B------:R-:W4:Y:S01]  /*38400*/  LDL.LU.64 R226, [R1+0x340] ;  /* 0x0003400001e27983 */ /* 0x000f220000300a00 */
[----:B--2---:R-:W-:-:S03]  /*38410*/  IMAD.WIDE R76, R4, 0x4, R224 ;  /* 0x00000004044c7825 */ /* 0x004fc600078e02e0 */
[----:B------:R-:W2:Y:S04]  /*38420*/  LDL.LU.64 R224, [R1+0x308] ;  /* 0x0003080001e07983 */ /* 0x000ea80000300a00 */
[----:B------:R-:W-:Y:S04]  /*38430*/  STL.64 [R1+0x1480], R46 ;  /* 0x0014802e01007387 */ /* 0x000fe80000100a00 */
[----:B------:R-:W-:Y:S04]  /*38440*/  STL.64 [R1+0x1488], R56 ;  /* 0x0014883801007387 */ /* 0x000fe80000100a00 */
[----:B------:R-:W-:Y:S04]  /*38450*/  STL.64 [R1+0x1490], R66 ;  /* 0x0014904201007387 */ /* 0x000fe80000100a00 */
[----:B------:R-:W-:Y:S01]  /*38460*/  STL.64 [R1+0x1498], R76 ;  /* 0x0014984c01007387 */ /* 0x000fe20000100a00 */
[----:B---3--:R-:W-:-:S03]  /*38470*/  IMAD.WIDE R86, R4, 0x4, R26 ;  /* 0x0000000404567825 */ /* 0x008fc600078e021a */
[----:B------:R-:W3:Y:S01]  /*38480*/  LDL.LU.64 R26, [R1+0x2e8] ;  /* 0x0002e800011a7983 */ /* 0x000ee20000300a00 */
[----:B------:R-:W-:-:S03]  /*38490*/  IMAD.WIDE R96, R4, 0x4, R24 ;  /* 0x0000000404607825 */ /* 0x000fc600078e0218 */
[----:B------:R-:W3:Y:S01]  /*384a0*/  LDL.LU.64 R24, [R1+0x2e0] ;  /* 0x0002e00001187983 */ /* 0x000ee20000300a00 */
[----:B------:R-:W-:-:S03]  /*384b0*/  IMAD.WIDE R106, R4, 0x4, R22 ;  /* 0x00000004046a7825 */ /* 0x000fc600078e0216 */
[----:B------:R-:W1:Y:S01]  /*384c0*/  LDL.LU.64 R22, [R1+0xc68] ;  /* 0x000c680001167983 */ /* 0x000e620000300a00 */
[----:B------:R-:W-:-:S03]  /*384d0*/  IMAD.WIDE R116, R4, 0x4, R230 ;  /* 0x0000000404747825 */ /* 0x000fc600078e02e6 */
[----:B------:R-:W3:Y:S04]  /*384e0*/  LDL.LU.64 R230, [R1+0xc38] ;  /* 0x000c380001e67983 */ /* 0x000ee80000300a00 */
[----:B------:R-:W-:Y:S04]  /*384f0*/  STL.64 [R1+0x14a0], R86 ;  /* 0x0014a05601007387 */ /* 0x000fe80000100a00 */
[----:B------:R-:W-:Y:S04]  /*38500*/  STL.64 [R1+0x14a8], R96 ;  /* 0x0014a86001007387 */ /* 0x000fe80000100a00 */
[----:B------:R-:W-:Y:S04]  /*38510*/  STL.64 [R1+0x14b0], R106 ;  /* 0x0014b06a01007387 */ /* 0x000fe80000100a00 */
[----:B------:R-:W-:Y:S01]  /*38520*/  STL.64 [R1+0x14b8], R116 ;  /* 0x0014b87401007387 */ /* 0x000fe20000100a00 */
[----:B------:R-:W-:-:S03]  /*38530*/  IMAD.WIDE R126, R4, 0x4, R220 ;  /* 0x00000004047e7825 */ /* 0x000fc600078e02dc */
[----:B------:R-:W3:Y:S01]  /*38540*/  LDL.LU.64 R220, [R1+0xc08] ;  /* 0x000c080001dc7983 */ /* 0x000ee20000300a00 */
[----:B------:R-:W-:-:S03]  /*38550*/  IMAD.WIDE R136, R4, 0x4, R222 ;  /* 0x0000000404887825 */ /* 0x000fc600078e02de */
[----:B------:R-:W3:Y:S01]  /*38560*/  LDL.LU.64 R222, [R1+0xbe0] ;  /* 0x000be00001de7983 */ /* 0x000ee20000300a00 */
[C---:B------:R-:W-:Y:S02]  /*38570*/  VIADD R16, R242.reuse, 0x100000 ;  /* 0x00100000f2107836 */ /* 0x040fe40000000000 */
[----:B------:R-:W-:-:S03]  /*38580*/  VIADD R15, R242, 0x100000 ;  /* 0x00100000f20f7836 */ /* 0x000fc60000000000 */
[----:B------:R-:W-:Y:S04]  /*38590*/  LDGSTS.E [R16+-0x7c680], desc[UR52][R12.64], P2 ;  /* 0x839800000c107fae */ /* 0x000fe80009121874 */
[----:B------:R-:W-:Y:S04]  /*385a0*/  LDGSTS.E [R15+-0x7c280], desc[UR52][R20.64], P2 ;  /* 0x83d80000140f7fae */ /* 0x000fe80009121874 */
[----:B------:R-:W-:Y:S04]  /*385b0*/  LDGSTS.E [R14+-0x7be80], desc[UR52][R28.64], P2 ;  /* 0x841800001c0e7fae */ /* 0x000fe80009121874 */
[----:B------:R-:W-:Y:S01]  /*385c0*/  LDGSTS.E [R5+-0x7ba80], desc[UR52][R36.64], P2 ;  /* 0x8458000024057fae */ /* 0x000fe20009121874 */
[----:B----4-:R-:W-:-:S03]  /*385d0*/  IMAD.WIDE R146, R4, 0x4, R226 ;  /* 0x0000000404927825 */ /* 0x010fc600078e02e2 */
[----:B------:R-:W-:Y:S01]  /*385e0*/  LDGSTS.E [R16+-0x7b680], desc[UR52][R46.64], P2 ;  /* 0x849800002e107fae */ /* 0x000fe20009121874 */
[----:B--2---:R-:W-:-:S03]  /*385f0*/  IMAD.WIDE R156, R4, 0x4, R224 ;  /* 0x00000004049c7825 */ /* 0x004fc600078e02e0 */
[----:B------:R-:W-:Y:S04]  /*38600*/  LDGSTS.E [R15+-0x7b280], desc[UR52][R56.64], P2 ;  /* 0x84d80000380f7fae */ /* 0x000fe80009121874 */
[----:B------:R-:W-:Y:S04]  /*38610*/  LDGSTS.E [R14+-0x7ae80], desc[UR52][R66.64], P2 ;  /* 0x85180000420e7fae */ /* 0x000fe80009121874 */
[----:B------:R-:W-:Y:S04]  /*38620*/  LDGSTS.E [R5+-0x7aa80], desc[UR52][R76.64], P2 ;  /* 0x855800004c057fae */ /* 0x000fe80009121874 */
[----:B------:R-:W-:Y:S04]  /*38630*/  LDGSTS.E [R16+-0x7a680], desc[UR52][R86.64], P2 ;  /* 0x8598000056107fae */ /* 0x000fe80009121874 */
[----:B------:R-:W2:Y:S04]  /*38640*/  LDL.LU.64 R226, [R1+0xbb8] ;  /* 0x000bb80001e27983 */ /* 0x000ea80000300a00 */
[----:B------:R-:W-:Y:S04]  /*38650*/  LDGSTS.E [R15+-0x7a280], desc[UR52][R96.64], P2 ;  /* 0x85d80000600f7fae */ /* 0x000fe80009121874 */
[----:B------:R-:W4:Y:S04]  /*38660*/  LDL.LU.64 R224, [R1+0xb88] ;  /* 0x000b880001e07983 */ /* 0x000f280000300a00 */
[----:B------:R-:W-:Y:S04]  /*38670*/  LDGSTS.E [R14+-0x79e80], desc[UR52][R106.64], P2 ;  /* 0x861800006a0e7fae */ /* 0x000fe80009121874 */
[----:B------:R-:W-:Y:S04]  /*38680*/  STL.64 [R1+0x14c0], R126 ;  /* 0x0014c07e01007387 */ /* 0x000fe80000100a00 */
[----:B------:R-:W-:Y:S04]  /*38690*/  LDGSTS.E [R5+-0x79a80], desc[UR52][R116.64], P2 ;  /* 0x8658000074057fae */ /* 0x000fe80009121874 */
[----:B------:R-:W-:Y:S04]  /*386a0*/  STL.64 [R1+0x14c8], R136 ;  /* 0x0014c88801007387 */ /* 0x000fe80000100a00 */
[----:B------:R-:W-:Y:S04]  /*386b0*/  LDGSTS.E [R16+-0x79680], desc[UR52][R126.64], P2 ;  /* 0x869800007e107fae */ /* 0x000fe80009121874 */
[----:B------:R-:W-:Y:S04]  /*386c0*/  STL.64 [R1+0x14d0], R146 ;  /* 0x0014d09201007387 */ /* 0x000fe80000100a00 */
[----:B------:R-:W-:Y:S04]  /*386d0*/  LDGSTS.E [R15+-0x79280], desc[UR52][R136.64], P2 ;  /* 0x86d80000880f7fae */ /* 0x000fe80009121874 */
[----:B------:R-:W-:Y:S04]  /*386e0*/  STL.64 [R1+0x14d8], R156 ;  /* 0x0014d89c01007387 */ /* 0x000fe80000100a00 */
[----:B------:R3:W-:Y:S04]  /*386f0*/  LDGSTS.E [R14+-0x78e80], desc[UR52][R146.64], P2 ;  /* 0x87180000920e7fae */ /* 0x0007e80009121874 */
[----:B------:R-:W-:Y:S04]  /*38700*/  STL.64 [R1+0x1370], R242 ;  /* 0x001370f201007387 */ /* 0x000fe80000100a00 */
[----:B------:R3:W-:Y:S02]  /*38710*/  LDGSTS.E [R5+-0x78a80], desc[UR52][R156.64], P2 ;  /* 0x875800009c057fae */ /* 0x0007e40009121874 */
[C---:B---3--:R-:W-:Y:S01]  /*38720*/  IADD3 R14, R11.reuse, 0x100000, RZ ;  /* 0x001000000b0e7810 */ /* 0x048fe20007ffe0ff */
[----:B------:R-:W-:-:S02]  /*38730*/  VIADD R5, R11, 0x100000 ;  /* 0x001000000b057836 */ /* 0x000fc40000000000 */
[C---:B------:R-:W-:Y:S02]  /*38740*/  IMAD.WIDE R166, R4.reuse, 0x4, R26 ;  /* 0x0000000404a67825 */ /* 0x040fe400078e021a */
[----:B------:R-:W3:Y:S02]  /*38750*/  LDL.LU.64 R26, [R1+0xb58] ;  /* 0x000b5800011a7983 */ /* 0x000ee40000300a00 */
[C---:B------:R-:W-:Y:S02]  /*38760*/  IMAD.WIDE R176, R4.reuse, 0x4, R24 ;  /* 0x0000000404b07825 */ /* 0x040fe400078e0218 */
[----:B------:R-:W-:Y:S02]  /*38770*/  LDGSTS.E [R16+-0x78680], desc[UR52][R166.64], P2 ;  /* 0x87980000a6107fae */ /* 0x000fe40009121874 */
[C---:B-1----:R-:W-:Y:S02]  /*38780*/  IMAD.WIDE R12, R4.reuse, 0x4, R22 ;  /* 0x00000004040c7825 */ /* 0x042fe400078e0216 */
[----:B------:R-:W-:Y:S04]  /*38790*/  LDGSTS.E [R15+-0x78280], desc[UR52][R176.64], P2 ;  /* 0x87d80000b00f7fae */ /* 0x000fe80009121874 */
[----:B------:R-:W-:Y:S01]  /*387a0*/  STL.64 [R1+0x1c8], R12 ;  /* 0x0001c80c01007387 */ /* 0x000fe20000100a00 */
[----:B------:R-:W-:-:S03]  /*387b0*/  IMAD.WIDE R2, R4, 0x4, R230 ;  /* 0x0000000404027825 */ /* 0x000fc600078e02e6 */
[----:B------:R-:W3:Y:S04]  /*387c0*/  LDL.LU.64 R24, [R1+0xb30] ;  /* 0x000b300001187983 */ /* 0x000ee80000300a00 */
[----:B------:R-:W3:Y:S04]  /*387d0*/  LDL.LU.64 R22, [R1+0xb08] ;  /* 0x000b080001167983 */ /* 0x000ee80000300a00 */
[----:B------:R1:W-:Y:S04]  /*387e0*/  STL.64 [R1+0x1a0], R2 ;  /* 0x0001a00201007387 */ /* 0x0003e80000100a00 */
[----:B------:R-:W3:Y:S04]  /*387f0*/  LDL.LU.64 R230, [R1+0xa90] ;  /* 0x000a900001e67983 */ /* 0x000ee80000300a00 */
[----:B------:R-:W-:Y:S04]  /*38800*/  LDGSTS.E [R14+-0x7fe00], desc[UR52][R12.64], P2 ;  /* 0x802000000c0e7fae */ /* 0x000fe80009121874 */
[----:B------:R-:W-:Y:S04]  /*38810*/  STL.64 [R1+0x14e0], R166 ;  /* 0x0014e0a601007387 */ /* 0x000fe80000100a00 */
[----:B------:R1:W-:Y:S04]  /*38820*/  LDGSTS.E [R5+-0x7fa00], desc[UR52][R2.64], P2 ;  /* 0x8060000002057fae */ /* 0x0003e80009121874 */
[----:B------:R1:W-:Y:S02]  /*38830*/  STL.64 [R1+0x14f0], R176 ;  /* 0x0014f0b001007387 */ /* 0x0003e40000100a00 */
[----:B-1----:R-:W-:-:S04]  /*38840*/  IMAD.WIDE R2, R4, 0x4, R222 ;  /* 0x0000000404027825 */ /* 0x002fc800078e02de */
[C---:B------:R-:W-:Y:S01]  /*38850*/  IMAD.WIDE R176, R4.reuse, 0x4, R220 ;  /* 0x0000000404b07825 */ /* 0x040fe200078e02dc */
[----:B------:R-:W-:Y:S04]  /*38860*/  STL.64 [R1+0x150], R2 ;  /* 0x0001500201007387 */ /* 0x000fe80000100a00 */
[----:B------:R-:W-:Y:S04]  /*38870*/  STL.64 [R1+0x1548], R176 ;  /* 0x001548b001007387 */ /* 0x000fe80000100a00 */
[----:B------:R-:W3:Y:S04]  /*38880*/  LDL.LU.64 R220, [R1+0xa48] ;  /* 0x000a480001dc7983 */ /* 0x000ee80000300a00 */
[----:B------:R-:W3:Y:S01]  /*38890*/  LDL.LU.64 R222, [R1+0xa08] ;  /* 0x000a080001de7983 */ /* 0x000ee20000300a00 */
[----:B--2---:R-:W-:-:S03]  /*388a0*/  IMAD.WIDE R238, R4, 0x4, R226 ;  /* 0x0000000404ee7825 */ /* 0x004fc600078e02e2 */
[----:B------:R-:W2:Y:S01]  /*388b0*/  LDL.LU.64 R226, [R1+0x9b8] ;  /* 0x0009b80001e27983 */ /* 0x000ea20000300a00 */
[----:B----4-:R-:W-:-:S03]  /*388c0*/  IMAD.WIDE R54, R4, 0x4, R224 ;  /* 0x0000000404367825 */ /* 0x010fc600078e02e0 */
[----:B------:R-:W4:Y:S04]  /*388d0*/  LDL.LU.64 R224, [R1+0x978] ;  /* 0x0009780001e07983 */ /* 0x000f280000300a00 */
[----:B------:R-:W-:Y:S04]  /*388e0*/  STL.64 [R1+0x14f8], R238 ;  /* 0x0014f8ee01007387 */ /* 0x000fe80000100a00 */
[----:B------:R-:W-:Y:S01]  /*388f0*/  STL.64 [R1+0x1500], R54 ;  /* 0x0015003601007387 */ /* 0x000fe20000100a00 */
[----:B---3--:R-:W-:-:S03]  /*38900*/  IMAD.WIDE R44, R4, 0x4, R26 ;  /* 0x00000004042c7825 */ /* 0x008fc600078e021a */
[----:B------:R-:W3:Y:S01]  /*38910*/  LDL.LU.64 R26, [R1+0x928] ;  /* 0x00092800011a7983 */ /* 0x000ee20000300a00 */
[----:B------:R-:W-:-:S04]  /*38920*/  IMAD.WIDE R136, R4, 0x4, R24 ;  /* 0x0000000404887825 */ /* 0x000fc800078e0218 */
[C---:B------:R-:W-:Y:S02]  /*38930*/  IMAD.WIDE R86, R4.reuse, 0x4, R22 ;  /* 0x0000000404567825 */ /* 0x040fe400078e0216 */
[----:B------:R-:W3:Y:S04]  /*38940*/  LDL.LU.64 R22, [R1+0x8e8] ;  /* 0x0008e80001167983 */ /* 0x000ee80000300a00 */
[----:B------:R-:W3:Y:S01]  /*38950*/  LDL.LU.64 R24, [R1+0x8b8] ;  /* 0x0008b80001187983 */ /* 0x000ee20000300a00 */
[----:B------:R-:W-:-:S03]  /*38960*/  IMAD.WIDE R46, R4, 0x4, R230 ;  /* 0x00000004042e7825 */ /* 0x000fc600078e02e6 */
[----:B------:R-:W3:Y:S04]  /*38970*/  LDL.LU.64 R230, [R1+0x878] ;  /* 0x0008780001e67983 */ /* 0x000ee80000300a00 */
[----:B------:R-:W-:Y:S04]  /*38980*/  STL.64 [R1+0x1508], R44 ;  /* 0x0015082c01007387 */ /* 0x000fe80000100a00 */
[----:B------:R-:W-:Y:S04]  /*38990*/  STL.64 [R1+0x1510], R136 ;  /* 0x0015108801007387 */ /* 0x000fe80000100a00 */
[----:B------:R-:W-:Y:S04]  /*389a0*/  STL.64 [R1+0x1518], R86 ;  /* 0x0015185601007387 */ /* 0x000fe80000100a00 */
[----:B------:R-:W-:Y:S04]  /*389b0*/  STL.64 [R1+0x1520], R46 ;  /* 0x0015202e01007387 */ /* 0x000fe80000100a00 */
[----:B------:R-:W3:Y:S01]  /*389c0*/  LDL.64 R32, [R1+0x7e0] ;  /* 0x0007e00001207983 */ /* 0x000ee20000100a00 */
[----:B------:R-:W-:-:S03]  /*389d0*/  IMAD.WIDE R174, R4, 0x4, R220 ;  /* 0x0000000404ae7825 */ /* 0x000fc600078e02dc */
[----:B------:R-:W3:Y:S01]  /*389e0*/  LDL.LU.64 R220, [R1+0x610] ;  /* 0x0006100001dc7983 */ /* 0x000ee20000300a00 */
[C---:B------:R-:W-:Y:S02]  /*389f0*/  VIADD R16, R11.reuse, 0x100000 ;  /* 0x001000000b107836 */ /* 0x040fe40000000000 */
[----:B------:R-:W-:-:S03]  /*38a00*/  VIADD R15, R11, 0x100000 ;  /* 0x001000000b0f7836 */ /* 0x000fc60000000000 */
[----:B------:R-:W-:Y:S01]  /*38a10*/  LDGSTS.E [R16+-0x7f600], desc[UR52][R176.64], P2 ;  /* 0x80a00000b0107fae */ /* 0x000fe20009121874 */
[----:B------:R-:W-:-:S03]  /*38a20*/  IMAD.WIDE R94, R4, 0x4, R222 ;  /* 0x00000004045e7825 */ /* 0x000fc600078e02de */
[----:B------:R-:W-:Y:S04]  /*38a30*/  LDGSTS.E [R15+-0x7f200], desc[UR52][R2.64], P2 ;  /* 0x80e00000020f7fae */ /* 0x000fe80009121874 */
[----:B------:R-:W-:Y:S04]  /*38a40*/  LDGSTS.E [R14+-0x7ee00], desc[UR52][R238.64], P2 ;  /* 0x81200000ee0e7fae */ /* 0x000fe80009121874 */
[----:B------:R-:W-:Y:S01]  /*38a50*/  LDGSTS.E [R5+-0x7ea00], desc[UR52][R54.64], P2 ;  /* 0x8160000036057fae */ /* 0x000fe20009121874 */
[----:B--2---:R-:W-:-:S03]  /*38a60*/  IMAD.WIDE R236, R4, 0x4, R226 ;  /* 0x0000000404ec7825 */ /* 0x004fc600078e02e2 */
[----:B------:R-:W-:Y:S04]  /*38a70*/  LDGSTS.E [R16+-0x7e600], desc[UR52][R44.64], P2 ;  /* 0x81a000002c107fae */ /* 0x000fe80009121874 */
[----:B------:R-:W-:Y:S01]  /*38a80*/  LDGSTS.E [R15+-0x7e200], desc[UR52][R136.64], P2 ;  /* 0x81e00000880f7fae */ /* 0x000fe20009121874 */
[----:B----4-:R-:W-:-:S03]  /*38a90*/  IMAD.WIDE R226, R4, 0x4, R224 ;  /* 0x0000000404e27825 */ /* 0x010fc600078e02e0 */
        /* <DEDUP_REMOVED lines=9> */
[----:B------:R3:W-:Y:S04]  /*38b30*/  LDGSTS.E [R14+-0x7ce00], desc[UR52][R236.64], P2 ;  /* 0x83200000ec0e7fae */ /* 0x0007e80009121874 */
[----:B------:R1:W-:Y:S04]  /*38b40*/  STL.64 [R1+0x1540], R226 ;  /* 0x001540e201007387 */ /* 0x0003e80000100a00 */
[----:B------:R-:W4:Y:S04]  /*38b50*/  LDL.LU.64 R34, [R1+0x598] ;  /* 0x0005980001227983 */ /* 0x000f280000300a00 */
[----:B------:R1:W-:Y:S01]  /*38b60*/  LDGSTS.E [R5+-0x7ca00], desc[UR52][R226.64], P2 ;  /* 0x83600000e2057fae */ /* 0x0003e20009121874 */
[----:B---3--:R-:W-:-:S03]  /*38b70*/  IMAD.WIDE R14, R4, 0x4, R26 ;  /* 0x00000004040e7825 */ /* 0x008fc600078e021a */
[----:B------:R-:W3:Y:S01]  /*38b80*/  LDL.LU.64 R26, [R1+0x588] ;  /* 0x00058800011a7983 */ /* 0x000ee20000300a00 */
[----:B------:R-:W-:-:S04]  /*38b90*/  IMAD.WIDE R22, R4, 0x4, R22 ;  /* 0x0000000404167825 */ /* 0x000fc800078e0216 */
[C---:B------:R-:W-:Y:S02]  /*38ba0*/  IMAD.WIDE R30, R4.reuse, 0x4, R24 ;  /* 0x00000004041e7825 */ /* 0x040fe400078e0218 */
[----:B------:R-:W3:Y:S02]  /*38bb0*/  LDL.LU.64 R24, [R1+0x478] ;  /* 0x0004780001187983 */ /* 0x000ee40000300a00 */
[C---:B------:R-:W-:Y:S02]  /*38bc0*/  IMAD.WIDE R38, R4.reuse, 0x4, R230 ;  /* 0x0000000404267825 */ /* 0x040fe400078e02e6 */
[----:B------:R-:W3:Y:S04]  /*38bd0*/  LDL.LU.64 R230, [R1+0x420] ;  /* 0x0004200001e67983 */ /* 0x000ee80000300a00 */
[----:B------:R-:W-:Y:S04]  /*38be0*/  STL.64 [R1+0x1550], R14 ;  /* 0x0015500e01007387 */ /* 0x000fe80000100a00 */
[----:B------:R1:W-:Y:S04]  /*38bf0*/  STL.64 [R1+0x1558], R22 ;  /* 0x0015581601007387 */ /* 0x0003e80000100a00 */
[----:B------:R1:W-:Y:S04]  /*38c00*/  STL.64 [R1+0x1560], R30 ;  /* 0x0015601e01007387 */ /* 0x0003e80000100a00 */
[----:B------:R1:W-:Y:S01]  /*38c10*/  STL.64 [R1+0x1568], R38 ;  /* 0x0015682601007387 */ /* 0x0003e20000100a00 */
[----:B------:R-:W-:-:S03]  /*38c20*/  IMAD.WIDE R48, R4, 0x4, R32 ;  /* 0x0000000404307825 */ /* 0x000fc600078e0220 */
[----:B------:R-:W3:Y:S01]  /*38c30*/  LDL.LU.64 R32, [R1+0x408] ;  /* 0x0004080001207983 */ /* 0x000ee20000300a00 */
[----:B------:R-:W-:-:S03]  /*38c40*/  IMAD.WIDE R58, R4, 0x4, R220 ;  /* 0x00000004043a7825 */ /* 0x000fc600078e02dc */
[----:B------:R-:W3:Y:S01]  /*38c50*/  LDL.LU.64 R220, [R1+0x3f8] ;  /* 0x0003f80001dc7983 */ /* 0x000ee20000300a00 */
[----:B--2---:R-:W-:-:S03]  /*38c60*/  IMAD.WIDE R68, R4, 0x4, R222 ;  /* 0x0000000404447825 */ /* 0x004fc600078e02de */
[----:B------:R-:W2:Y:S01]  /*38c70*/  LDL.LU.64 R222, [R1+0x338] ;  /* 0x0003380001de7983 */ /* 0x000ea20000300a00 */
[----:B----4-:R-:W-:-:S03]  /*38c80*/  IMAD.WIDE R78, R4, 0x4, R224 ;  /* 0x00000004044e7825 */ /* 0x010fc600078e02e0 */
[----:B------:R-:W4:Y:S04]  /*38c90*/  LDL.LU.64 R224, [R1+0x300] ;  /* 0x0003000001e07983 */ /* 0x000f280000300a00 */
[----:B------:R1:W-:Y:S04]  /*38ca0*/  STL.64 [R1+0x1570], R48 ;  /* 0x0015703001007387 */ /* 0x0003e80000100a00 */
[----:B------:R1:W-:Y:S04]  /*38cb0*/  STL.64 [R1+0x1578], R58 ;  /* 0x0015783a01007387 */ /* 0x0003e80000100a00 */
[----:B------:R-:W-:Y:S04]  /*38cc0*/  STL.64 [R1+0x1580], R68 ;  /* 0x0015804401007387 */ /* 0x000fe80000100a00 */
[----:B------:R-:W-:Y:S01]  /*38cd0*/  STL.64 [R1+0x1588], R78 ;  /* 0x0015884e01007387 */ /* 0x000fe20000100a00 */
[----:B------:R-:W-:-:S04]  /*38ce0*/  IMAD.WIDE R88, R4, 0x4, R34 ;  /* 0x0000000404587825 */ /* 0x000fc800078e0222 */
[----:B---3--:R-:W-:-:S04]  /*38cf0*/  IMAD.WIDE R98, R4, 0x4, R26 ;  /* 0x0000000404627825 */ /* 0x008fc800078e021a */
[C---:B------:R-:W-:Y:S02]  /*38d00*/  IMAD.WIDE R108, R4.reuse, 0x4, R24 ;  /* 0x00000004046c7825 */ /* 0x040fe400078e0218 */
[----:B------:R-:W3:Y:S02]  /*38d10*/  LDL.LU.64 R24, [R1+0x2f8] ;  /* 0x0002f80001187983 */ /* 0x000ee40000300a00 */
[C---:B------:R-:W-:Y:S02]  /*38d20*/  IMAD.WIDE R118, R4.reuse, 0x4, R230 ;  /* 0x0000000404767825 */ /* 0x040fe400078e02e6 */
[----:B------:R-:W3:Y:S04]  /*38d30*/  LDL.LU.64 R230, [R1+0x2f0] ;  /* 0x0002f00001e67983 */ /* 0x000ee80000300a00 */
[----:B------:R-:W3:Y:S04]  /*38d40*/  LDL.LU.64 R34, [R1+0xd18] ;  /* 0x000d180001227983 */ /* 0x000ee80000300a00 */
[----:B------:R-:W3:Y:S04]  /*38d50*/  LDL.LU.64 R26, [R1+0xcf8] ;  /* 0x000cf800011a7983 */ /* 0x000ee80000300a00 */
[----:B------:R-:W-:Y:S04]  /*38d60*/  STL.64 [R1+0x1590], R88 ;  /* 0x0015905801007387 */ /* 0x000fe80000100a00 */
[----:B------:R-:W-:Y:S04]  /*38d70*/  STL.64 [R1+0x1598], R98 ;  /* 0x0015986201007387 */ /* 0x000fe80000100a00 */
[----:B------:R-:W-:Y:S04]  /*38d80*/  STL.64 [R1+0x15a0], R108 ;  /* 0x0015a06c01007387 */ /* 0x000fe80000100a00 */
[----:B------:R-:W-:Y:S01]  /*38d90*/  STL.64 [R1+0x15a8], R118 ;  /* 0x0015a87601007387 */ /* 0x000fe20000100a00 */
[----:B------:R-:W-:-:S03]  /*38da0*/  IMAD.WIDE R138, R4, 0x4, R220 ;  /* 0x00000004048a7825 */ /* 0x000fc600078e02dc */
[----:B------:R-:W1:Y:S01]  /*38db0*/  LDL.LU.64 R220, [R1+0xcd0] ;  /* 0x000cd00001dc7983 */ /* 0x000e620000300a00 */
[----:B------:R-:W-:-:S04]  /*38dc0*/  IMAD.WIDE R128, R4, 0x4, R32 ;  /* 0x0000000404807825 */ /* 0x000fc800078e0220 */
[C---:B--2---:R-:W-:Y:S02]  /*38dd0*/  IMAD.WIDE R148, R4.reuse, 0x4, R222 ;  /* 0x0000000404947825 */ /* 0x044fe400078e02de */
[----:B------:R-:W2:Y:S04]  /*38de0*/  LDL.LU.64 R222, [R1+0xca8] ;  /* 0x000ca80001de7983 */ /* 0x000ea80000300a00 */
[----:B------:R-:W2:Y:S01]  /*38df0*/  LDL.LU.64 R40, [R1+0xc80] ;  /* 0x000c800001287983 */ /* 0x000ea20000300a00 */
[----:B----4-:R-:W-:-:S03]  /*38e00*/  IMAD.WIDE R158, R4, 0x4, R224 ;  /* 0x00000004049e7825 */ /* 0x010fc600078e02e0 */
[----:B------:R-:W4:Y:S04]  /*38e10*/  LDL.LU.64 R224, [R1+0xc50] ;  /* 0x000c500001e07983 */ /* 0x000f280000300a00 */
[----:B------:R-:W-:Y:S04]  /*38e20*/  STL.64 [R1+0x15b0], R128 ;  /* 0x0015b08001007387 */ /* 0x000fe80000100a00 */
[----:B------:R-:W-:Y:S04]  /*38e30*/  STL.64 [R1+0x15b8], R138 ;  /* 0x0015b88a01007387 */ /* 0x000fe80000100a00 */
[----:B------:R-:W-:Y:S04]  /*38e40*/  STL.64 [R1+0x15c0], R148 ;  /* 0x0015c09401007387 */ /* 0x000fe80000100a00 */
[----:B------:R-:W-:Y:S04]  /*38e50*/  STL.64 [R1+0x15c8], R158 ;  /* 0x0015c89e01007387 */ /* 0x000fe80000100a00 */
[----:B------:R-:W4:Y:S01]  /*38e60*/  LDL.LU.64 R32, [R1+0xc20] ;  /* 0x000c200001207983 */ /* 0x000f220000300a00 */
[----:B---3--:R-:W-:-:S03]  /*38e70*/  IMAD.WIDE R168, R4, 0x4, R24 ;  /* 0x0000000404a87825 */ /* 0x008fc600078e0218 */
[----:B------:R-:W3:Y:S01]  /*38e80*/  LDL.LU.64 R24, [R1+0xbf0] ;  /* 0x000bf00001187983 */ /* 0x000ee20000300a00 */
[----:B------:R-:W-:-:S03]  /*38e90*/  IMAD.WIDE R178, R4, 0x4, R230 ;  /* 0x0000000404b27825 */ /* 0x000fc600078e02e6 */
[----:B------:R-:W3:Y:S01]  /*38ea0*/  LDL.LU.64 R230, [R1+0xbc8] ;  /* 0x000bc80001e67983 */ /* 0x000ee20000300a00 */
[----:B------:R-:W-:-:S03]  /*38eb0*/  IMAD.WIDE R106, R4, 0x4, R34 ;  /* 0x00000004046a7825 */ /* 0x000fc600078e0222 */
[----:B------:R-:W3:Y:S01]  /*38ec0*/  LDL.LU.64 R34, [R1+0xb98] ;  /* 0x000b980001227983 */ /* 0x000ee20000300a00 */
[----:B-1----:R-:W-:-:S03]  /*38ed0*/  IMAD.WIDE R226, R4, 0x4, R220 ;  /* 0x0000000404e27825 */ /* 0x002fc600078e02dc */
[----:B------:R-:W3:Y:S01]  /*38ee0*/  LDL.LU.64 R220, [R1+0xb68] ;  /* 0x000b680001dc7983 */ /* 0x000ee20000300a00 */
[----:B------:R-:W-:-:S03]  /*38ef0*/  IMAD.WIDE R44, R4, 0x4, R26 ;  /* 0x00000004042c7825 */ /* 0x000fc600078e021a */
[----:B------:R-:W3:Y:S01]  /*38f00*/  LDL.LU.64 R26, [R1+0xb40] ;  /* 0x000b4000011a7983 */ /* 0x000ee20000300a00 */
[----:B--2---:R-:W-:-:S03]  /*38f10*/  IMAD.WIDE R64, R4, 0x4, R222 ;  /* 0x0000000404407825 */ /* 0x004fc600078e02de */
[----:B------:R-:W2:Y:S01]  /*38f20*/  LDL.LU.64 R222, [R1+0xb18] ;  /* 0x000b180001de7983 */ /* 0x000ea20000300a00 */
[----:B----4-:R-:W-:-:S03]  /*38f30*/  IMAD.WIDE R124, R4, 0x4, R224 ;  /* 0x00000004047c7825 */ /* 0x010fc600078e02e0 */
[----:B------:R-:W4:Y:S01]  /*38f40*/  LDL.LU.64 R224, [R1+0xaf0] ;  /* 0x000af00001e07983 */ /* 0x000f220000300a00 */
[----:B------:R-:W-:-:S04]  /*38f50*/  IMAD.WIDE R228, R4, 0x4, R40 ;  /* 0x0000000404e47825 */ /* 0x000fc800078e0228 */
[C---:B------:R-:W-:Y:S02]  /*38f60*/  IMAD.WIDE R166, R4.reuse, 0x4, R32 ;  /* 0x0000000404a67825 */ /* 0x040fe400078e0220 */
[----:B------:R-:W4:Y:S02]  /*38f70*/  LDL.LU.64 R32, [R1+0xa78] ;  /* 0x000a780001207983 */ /* 0x000f240000300a00 */
[C---:B---3--:R-:W-:Y:S02]  /*38f80*/  IMAD.WIDE R126, R4.reuse, 0x4, R24 ;  /* 0x00000004047e7825 */ /* 0x048fe400078e0218 */
[----:B------:R-:W3:Y:S02]  /*38f90*/  LDL.LU.64 R24, [R1+0xa30] ;  /* 0x000a300001187983 */ /* 0x000ee40000300a00 */
[C---:B------:R-:W-:Y:S02]  /*38fa0*/  IMAD.WIDE R76, R4.reuse, 0x4, R230 ;  /* 0x00000004044c7825 */ /* 0x040fe400078e02e6 */
[----:B------:R-:W3:Y:S04]  /*38fb0*/  LDL.LU.64 R230, [R1+0x9e0] ;  /* 0x0009e00001e67983 */ /* 0x000ee80000300a00 */
[----:B------:R-:W3:Y:S01]  /*38fc0*/  LDL.LU.64 R40, [R1+0x9a0] ;  /* 0x0009a00001287983 */ /* 0x000ee20000300a00 */
[----:B------:R-:W-:-:S03]  /*38fd0*/  IMAD.WIDE R164, R4, 0x4, R220 ;  /* 0x0000000404a47825 */ /* 0x000fc600078e02dc */
[----:B------:R-:W3:Y:S01]  /*38fe0*/  LDL.LU.64 R220, [R1+0x940] ;  /* 0x0009400001dc7983 */ /* 0x000ee20000300a00 */
[C---:B------:R-:W-:Y:S01]  /*38ff0*/  IADD3 R18, R11.reuse, 0x100000, RZ ;  /* 0x001000000b127810 */ /* 0x040fe20007ffe0ff */
[----:B------:R-:W-:Y:S02]  /*39000*/  VIADD R17, R11, 0x100000 ;  /* 0x001000000b117836 */ /* 0x000fe40000000000 */
[C---:B------:R-:W-:Y:S01]  /*39010*/  IMAD.WIDE R36, R4.reuse, 0x4, R34 ;  /* 0x0000000404247825 */ /* 0x040fe200078e0222 */
[----:B------:R-:W3:Y:S04]  /*39020*/  LDL.LU.64 R60, [R1+0x8f8] ;  /* 0x0008f800013c7983 */ /* 0x000ee80000300a00 */
[----:B------:R-:W-:Y:S04]  /*39030*/  LDGSTS.E [R18+-0x7c600], desc[UR52][R14.64], P2 ;  /* 0x83a000000e127fae */ /* 0x000fe80009121874 */
[----:B------:R1:W-:Y:S04]  /*39040*/  LDGSTS.E [R17+-0x7c200], desc[UR52][R22.64], P2 ;  /* 0x83e0000016117fae */ /* 0x0003e80009121874 */
[----:B------:R3:W-:Y:S04]  /*39050*/  LDGSTS.E [R16+-0x7be00], desc[UR52][R30.64], P2 ;  /* 0x842000001e107fae */ /* 0x0007e80009121874 */
[----:B------:R-:W-:Y:S01]  /*39060*/  LDGSTS.E [R5+-0x7ba00], desc[UR52][R38.64], P2 ;  /* 0x8460000026057fae */ /* 0x000fe20009121874 */
[----:B------:R-:W-:-:S04]  /*39070*/  IMAD.WIDE R84, R4, 0x4, R26 ;  /* 0x0000000404547825 */ /* 0x000fc800078e021a */
[C---:B------:R-:W-:Y:S01]  /*39080*/  IMAD.WIDE R6, R4.reuse, 0x4, R6 ;  /* 0x0000000404067825 */ /* 0x040fe200078e0206 */
[----:B------:R-:W-:Y:S03]  /*39090*/  LDGSTS.E [R18+-0x7b600], desc[UR52][R48.64], P2 ;  /* 0x84a0000030127fae */ /* 0x000fe60009121874 */
[C---:B------:R-:W-:Y:S01]  /*390a0*/  VIADD R102, R9.reuse, 0x100000 ;  /* 0x0010000009667836 */ /* 0x040fe20000000000 */
[----:B------:R-:W-:Y:S01]  /*390b0*/  LDGSTS.E [R17+-0x7b200], desc[UR52][R58.64], P2 ;  /* 0x84e000003a117fae */ /* 0x000fe20009121874 */
[C---:B--2---:R-:W-:Y:S01]  /*390c0*/  IMAD.WIDE R234, R4.reuse, 0x4, R222 ;  /* 0x0000000404ea7825 */ /* 0x044fe200078e02de */
[----:B------:R-:W-:Y:S01]  /*390d0*/  IADD3 R132, R9, 0x100000, RZ ;  /* 0x0010000009847810 */ /* 0x000fe20007ffe0ff */
[----:B-1----:R-:W1:Y:S01]  /*390e0*/  LDC R22, c[0x0][0x230] ;  /* 0x00008c00ff167b82 */ /* 0x002e620000000800 */
[----:B------:R-:W-:Y:S04]  /*390f0*/  LDGSTS.E [R16+-0x7ae00], desc[UR52][R68.64], P2 ;  /* 0x8520000044107fae */ /* 0x000fe80009121874 */
[----:B------:R-:W-:Y:S01]  /*39100*/  LDGSTS.E [R5+-0x7aa00], desc[UR52][R78.64], P2 ;  /* 0x856000004e057fae */ /* 0x000fe20009121874 */
[----:B----4-:R-:W-:-:S04]  /*39110*/  IMAD.WIDE R224, R4, 0x4, R224 ;  /* 0x0000000404e07825 */ /* 0x010fc800078e02e0 */
[----:B------:R-:W-:Y:S01]  /*39120*/  VIADD R133, R9, 0x100000 ;  /* 0x0010000009857836 */ /* 0x000fe20000000000 */
[----:B------:R-:W-:Y:S04]  /*39130*/  LDGSTS.E [R18+-0x7a600], desc[UR52][R88.64], P2 ;  /* 0x85a0000058127fae */ /* 0x000fe80009121874 */
[----:B------:R-:W2:Y:S01]  /*39140*/  LDL.LU.64 R70, [R1+0x8d0] ;  /* 0x0008d00001467983 */ /* 0x000ea20000300a00 */
[----:B---3--:R-:W-:-:S03]  /*39150*/  IMAD.WIDE R50, R4, 0x4, R220 ;  /* 0x0000000404327825 */ /* 0x008fc600078e02dc */
[----:B------:R-:W-:Y:S01]  /*39160*/  LDGSTS.E [R17+-0x7a200], desc[UR52][R98.64], P2 ;  /* 0x85e0000062117fae */ /* 0x000fe20009121874 */
[----:B------:R-:W-:-:S03]  /*39170*/  VIADD R182, R9, 0x100000 ;  /* 0x0010000009b67836 */ /* 0x000fc60000000000 */
[----:B------:R-:W-:Y:S01]  /*39180*/  LDGSTS.E [R16+-0x79e00], desc[UR52][R108.64], P2 ;  /* 0x862000006c107fae */ /* 0x000fe20009121874 */
[C---:B------:R-:W-:Y:S01]  /*39190*/  VIADD R26, R10.reuse, 0x100000 ;  /* 0x001000000a1a7836 */ /* 0x040fe20000000000 */
[----:B------:R-:W-:Y:S01]  /*391a0*/  IADD3 R186, R9, 0x100000, RZ ;  /* 0x0010000009ba7810 */ /* 0x000fe20007ffe0ff */
[----:B------:R-:W-:Y:S01]  /*391b0*/  VIADD R19, R10, 0x100000 ;  /* 0x001000000a137836 */ /* 0x000fe20000000000 */
[----:B------:R-:W-:Y:S01]  /*391c0*/  LDGSTS.E [R5+-0x79a00], desc[UR52][R118.64], P2 ;  /* 0x8660000076057fae */ /* 0x000fe20009121874 */
[----:B------:R-:W-:-:S04]  /*391d0*/  IMAD.WIDE R24, R4, 0x4, R24 ;  /* 0x0000000404187825 */ /* 0x000fc800078e0218 */
[----:B------:R-:W-:Y:S01]  /*391e0*/  VIADD R194, R8, 0x100000 ;  /* 0x0010000008c27836 */ /* 0x000fe20000000000 */
[----:B------:R-:W-:Y:S01]  /*391f0*/  LDGSTS.E [R18+-0x79600], desc[UR52][R128.64], P2 ;  /* 0x86a0000080127fae */ /* 0x000fe20009121874 */
[----:B------:R-:W-:-:S04]  /*39200*/  IMAD.WIDE R40, R4, 0x4, R40 ;  /* 0x0000000404287825 */ /* 0x000fc800078e0228 */
[----:B------:R-:W-:Y:S01]  /*39210*/  VIADD R202, R8, 0x100000 ;  /* 0x0010000008ca7836 */ /* 0x000fe20000000000 */
[----:B------:R-:W-:Y:S01]  /*39220*/  LDGSTS.E [R17+-0x79200], desc[UR52][R138.64], P2 ;  /* 0x86e000008a117fae */ /* 0x000fe20009121874 */
[----:B------:R-:W-:Y:S01]  /*39230*/  IMAD.WIDE R60, R4, 0x4, R60 ;  /* 0x00000004043c7825 */ /* 0x000fe200078e023c */
[----:B------:R-:W-:Y:S01]  /*39240*/  IADD3 R210, R8, 0x100000, RZ ;  /* 0x0010000008d27810 */ /* 0x000fe20007ffe0ff */
[----:B------:R-:W3:Y:S01]  /*39250*/  LDC R31, c[0x0][0x230] ;  /* 0x00008c00ff1f7b82 */ /* 0x000ee20000000800 */
[----:B------:R4:W-:Y:S04]  /*39260*/  LDGSTS.E [R16+-0x78e00], desc[UR52][R148.64], P2 ;  /* 0x8720000094107fae */ /* 0x0009e80009121874 */
[----:B------:R1:W-:Y:S01]  /*39270*/  LDGSTS.E [R5+-0x78a00], desc[UR52][R158.64], P2 ;  /* 0x876000009e057fae */ /* 0x0003e20009121874 */
[----:B------:R-:W-:-:S02]  /*39280*/  VIADD R142, R9, 0x100000 ;  /* 0x00100000098e7836 */ /* 0x000fc40000000000 */
[----:B------:R-:W3:Y:S01]  /*39290*/  LDC R15, c[0x0][0x230] ;  /* 0x00008c00ff0f7b82 */ /* 0x000ee20000000800 */
[----:B------:R1:W-:Y:S01]  /*392a0*/  LDGSTS.E [R18+-0x78600], desc[UR52][R168.64], P2 ;  /* 0x87a00000a8127fae */ /* 0x0003e20009121874 */
[----:B----4-:R-:W-:-:S03]  /*392b0*/  VIADD R16, R10, 0x100000 ;  /* 0x001000000a107836 */ /* 0x010fc60000000000 */
[----:B------:R4:W-:Y:S03]  /*392c0*/  LDGSTS.E [R17+-0x78200], desc[UR52][R178.64], P2 ;  /* 0x87e00000b2117fae */ /* 0x0009e60009121874 */
[----:B------:R-:W3:Y:S01]  /*392d0*/  LDC R38, c[0x0][0x230] ;  /* 0x00008c00ff267b82 */ /* 0x000ee20000000800 */
[C---:B-1----:R-:W-:Y:S01]  /*392e0*/  VIADD R5, R10.reuse, 0x100000 ;  /* 0x001000000a057836 */ /* 0x042fe20000000000 */
[----:B------:R-:W-:Y:S01]  /*392f0*/  LDGSTS.E [R16+-0x7fd80], desc[UR52][R106.64], P2 ;  /* 0x802800006a107fae */ /* 0x000fe20009121874 */
[----:B------:R-:W-:-:S03]  /*39300*/  IADD3 R18, R10, 0x100000, RZ ;  /* 0x001000000a127810 */ /* 0x000fc60007ffe0ff */
[----:B------:R-:W-:Y:S02]  /*39310*/  LDGSTS.E [R5+-0x7f980], desc[UR52][R44.64], P2 ;  /* 0x806800002c057fae */ /* 0x000fe40009121874 */
[----:B------:R-:W1:Y:S01]  /*39320*/  LDC R23, c[0x0][0x230] ;  /* 0x00008c00ff177b82 */ /* 0x000e620000000800 */
[----:B----4-:R-:W-:Y:S01]  /*39330*/  VIADD R17, R10, 0x100000 ;  /* 0x001000000a117836 */ /* 0x010fe20000000000 */
[----:B------:R-:W-:Y:S04]  /*39340*/  LDGSTS.E [R18+-0x7f580], desc[UR52][R226.64], P2 ;  /* 0x80a80000e2127fae */ /* 0x000fe80009121874 */
[----:B------:R-:W-:Y:S01]  /*39350*/  LDGSTS.E [R17+-0x7f180], desc[UR52][R64.64], P2 ;  /* 0x80e8000040117fae */ /* 0x000fe20009121874 */
[C---:B------:R-:W-:Y:S01]  /*39360*/  VIADD R48, R8.reuse, 0x100000 ;  /* 0x0010000008307836 */ /* 0x040fe20000000000 */
[----:B------:R-:W4:Y:S02]  /*39370*/  LDC R30, c[0x0][0x230] ;  /* 0x00008c00ff1e7b82 */ /* 0x000f240000000800 */
[----:B------:R-:W-:Y:S04]  /*39380*/  LDGSTS.E [R16+-0x7ed80], desc[UR52][R228.64], P2 ;  /* 0x81280000e4107fae */ /* 0x000fe80009121874 */
[----:B------:R-:W-:Y:S01]  /*39390*/  LDGSTS.E [R5+-0x7e980], desc[UR52][R124.64], P2 ;  /* 0x816800007c057fae */ /* 0x000fe20009121874 */
[----:B------:R-:W-:Y:S01]  /*393a0*/  VIADD R39, R8, 0x100000 ;  /* 0x0010000008277836 */ /* 0x000fe20000000000 */
[----:B------:R-:W1:Y:S02]  /*393b0*/  LDC R14, c[0x0][0x230] ;  /* 0x00008c00ff0e7b82 */ /* 0x000e640000000800 */
[----:B------:R-:W-:Y:S04]  /*393c0*/  LDGSTS.E [R18+-0x7e580], desc[UR52][R166.64], P2 ;  /* 0x81a80000a6127fae */ /* 0x000fe80009121874 */
[----:B------:R-:W-:Y:S02]  /*393d0*/  LDGSTS.E [R17+-0x7e180], desc[UR52][R126.64], P2 ;  /* 0x81e800007e117fae */ /* 0x000fe40009121874 */
[----:B------:R-:W4:Y:S02]  /*393e0*/  LDC R58, c[0x0][0x230] ;  /* 0x00008c00ff3a7b82 */ /* 0x000f240000000800 */
[----:B------:R-:W-:Y:S04]  /*393f0*/  LDGSTS.E [R16+-0x7dd80], desc[UR52][R76.64], P2 ;  /* 0x822800004c107fae */ /* 0x000fe80009121874 */
[----:B------:R-:W3:Y:S04]  /*39400*/  LDL.LU.64 R222, [R1+0x890] ;  /* 0x0008900001de7983 */ /* 0x000ee80000300a00 */
[----:B------:R-:W-:Y:S04]  /*39410*/  LDGSTS.E [R5+-0x7d980], desc[UR52][R36.64], P2 ;  /* 0x8268000024057fae */ /* 0x000fe80009121874 */
[----:B------:R-:W-:Y:S04]  /*39420*/  LDGSTS.E [R18+-0x7d580], desc[UR52][R164.64], P2 ;  /* 0x82a80000a4127fae */ /* 0x000fe80009121874 */
[----:B------:R-:W4:Y:S04]  /*39430*/  LDL.LU.64 R52, [R1+0x860] ;  /* 0x0008600001347983 */ /* 0x000f280000300a00 */
[----:B------:R-:W-:Y:S04]  /*39440*/  LDGSTS.E [R17+-0x7d180], desc[UR52][R84.64], P2 ;  /* 0x82e8000054117fae */ /* 0x000fe80009121874 */
[----:B------:R-:W4:Y:S04]  /*39450*/  LDL.LU.64 R42, [R1+0x748] ;  /* 0x00074800012a7983 */ /* 0x000f280000300a00 */
[----:B------:R1:W-:Y:S04]  /*39460*/  LDGSTS.E [R16+-0x7cd80], desc[UR52][R234.64], P2 ;  /* 0x83280000ea107fae */ /* 0x0003e80009121874 */
[----:B------:R-:W4:Y:S01]  /*39470*/  LDL.LU.64 R34, [R1+0x488] ;  /* 0x0004880001227983 */ /* 0x000f220000300a00 */
[----:B--2---:R-:W-:-:S03]  /*39480*/  IMAD.WIDE R70, R4, 0x4, R70 ;  /* 0x0000000404467825 */ /* 0x004fc600078e0246 */
[----:B------:R-:W-:Y:S01]  /*39490*/  LDGSTS.E [R5+-0x7c980], desc[UR52][R224.64], P2 ;  /* 0x83680000e0057fae */ /* 0x000fe20009121874 */
[----:B-1----:R-:W-:-:S04]  /*394a0*/  IMAD.WIDE R16, R4, 0x4, R32 ;  /* 0x0000000404107825 */ /* 0x002fc800078e0220 */
[C---:B------:R-:W-:Y:S01]  /*394b0*/  IMAD.WIDE R32, R4.reuse, 0x4, R230 ;  /* 0x0000000404207825 */ /* 0x040fe200078e02e6 */
[----:B------:R-:W-:Y:S04]  /*394c0*/  LDGSTS.E [R26+-0x7c580], desc[UR52][R16.64], P2 ;  /* 0x83a80000101a7fae */ /* 0x000fe80009121874 */
[----:B------:R-:W2:Y:S04]  /*394d0*/  LDL.LU.64 R230, [R1+0x460] ;  /* 0x0004600001e67983 */ /* 0x000ea80000300a00 */
[----:B------:R-:W2:Y:S04]  /*394e0*/  LDL.LU.64 R72, [R1+0x430] ;  /* 0x0004300001487983 */ /* 0x000ea80000300a00 */
[----:B------:R-:W2:Y:S04]  /*394f0*/  LDL.LU.64 R62, [R1+0x418] ;  /* 0x00041800013e7983 */ /* 0x000ea80000300a00 */
[----:B------:R-:W2:Y:S04]  /*39500*/  LDL.LU.64 R220, [R1+0x330] ;  /* 0x0003300001dc7983 */ /* 0x000ea80000300a00 */
[----:B------:R-:W-:Y:S04]  /*39510*/  LDGSTS.E [R19+-0x7c180], desc[UR52][R24.64], P2 ;  /* 0x83e8000018137fae */ /* 0x000fe80009121874 */
[----:B------:R-:W-:Y:S04]  /*39520*/  LDGSTS.E [R18+-0x7bd80], desc[UR52][R32.64], P2 ;  /* 0x8428000020127fae */ /* 0x000fe80009121874 */
[----:B------:R-:W-:Y:S04]  /*39530*/  LDGSTS.E [R5+-0x7b980], desc[UR52][R40.64], P2 ;  /* 0x8468000028057fae */ /* 0x000fe80009121874 */
[----:B------:R-:W-:Y:S04]  /*39540*/  LDGSTS.E [R26+-0x7b580], desc[UR52][R50.64], P2 ;  /* 0x84a80000321a7fae */ /* 0x000fe80009121874 */
[----:B------:R-:W-:Y:S04]  /*39550*/  LDGSTS.E [R19+-0x7b180], desc[UR52][R60.64], P2 ;  /* 0x84e800003c137fae */ /* 0x000fe80009121874 */
[----:B------:R-:W-:Y:S01]  /*39560*/  LDGSTS.E [R18+-0x7ad80], desc[UR52][R70.64], P2 ;  /* 0x8528000046127fae */ /* 0x000fe20009121874 */
[----:B---3--:R-:W-:-:S03]  /*39570*/  IMAD.WIDE R80, R4, 0x4, R222 ;  /* 0x0000000404507825 */ /* 0x008fc600078e02de */
[----:B------:R-:W3:Y:S04]  /*39580*/  LDL.LU.64 R222, [R1+0x320] ;  /* 0x0003200001de7983 */ /* 0x000ee80000300a00 */
[----:B------:R-:W-:Y:S01]  /*39590*/  LDGSTS.E [R5+-0x7a980], desc[UR52][R80.64], P2 ;  /* 0x8568000050057fae */ /* 0x000fe20009121874 */
[----:B----4-:R-:W-:-:S03]  /*395a0*/  IMAD.WIDE R90, R4, 0x4, R52 ;  /* 0x00000004045a7825 */ /* 0x010fc600078e0234 */
[----:B------:R-:W4:Y:S04]  /*395b0*/  LDL.LU.64 R52, [R1+0x318] ;  /* 0x0003180001347983 */ /* 0x000f280000300a00 */
[----:B------:R-:W-:Y:S01]  /*395c0*/  LDGSTS.E [R26+-0x7a580], desc[UR52][R90.64], P2 ;  /* 0x85a800005a1a7fae */ /* 0x000fe20009121874 */
[----:B------:R-:W-:-:S05]  /*395d0*/  IMAD.WIDE R100, R4, 0x4, R42 ;  /* 0x0000000404647825 */ /* 0x000fca00078e022a */
[----:B------:R-:W-:Y:S01]  /*395e0*/  LDGSTS.E [R19+-0x7a180], desc[UR52][R100.64], P2 ;  /* 0x85e8000064137fae */ /* 0x000fe20009121874 */
[----:B------:R-:W-:-:S03]  /*395f0*/  IMAD.WIDE R110, R4, 0x4, R34 ;  /* 0x00000004046e7825 */ /* 0x000fc600078e0222 */
[----:B------:R-:W4:Y:S04]  /*39600*/  LDL.LU.64 R34, [R1+0x310] ;  /* 0x0003100001227983 */ /* 0x000f280000300a00 */
[----:B------:R-:W4:Y:S04]  /*39610*/  LDL.LU.64 R42, [R1+0xd90] ;  /* 0x000d9000012a7983 */ /* 0x000f280000300a00 */
[----:B------:R-:W-:Y:S01]  /*39620*/  LDGSTS.E [R18+-0x79d80], desc[UR52][R110.64], P2 ;  /* 0x862800006e127fae */ /* 0x000fe20009121874 */
[----:B--2---:R-:W-:-:S03]  /*39630*/  IMAD.WIDE R120, R4, 0x4, R230 ;  /* 0x0000000404787825 */ /* 0x004fc600078e02e6 */
[----:B------:R-:W2:Y:S01]  /*39640*/  LDL.LU.64 R230, [R1+0xd78] ;  /* 0x000d780001e67983 */ /* 0x000ea20000300a00 */
[----:B------:R-:W-:-:S03]  /*39650*/  IMAD.WIDE R130, R4, 0x4, R72 ;  /* 0x0000000404827825 */ /* 0x000fc600078e0248 */
[----:B------:R-:W2:Y:S04]  /*39660*/  LDL.LU.64 R82, [R1+0xd58] ;  /* 0x000d580001527983 */ /* 0x000ea80000300a00 */
[----:B------:R-:W2:Y:S01]  /*39670*/  LDL.LU.64 R72, [R1+0xd40] ;  /* 0x000d400001487983 */ /* 0x000ea20000300a00 */
[----:B------:R-:W-:-:S03]  /*39680*/  IMAD.WIDE R150, R4, 0x4, R220 ;  /* 0x0000000404967825 */ /* 0x000fc600078e02dc */
[----:B------:R-:W2:Y:S01]  /*39690*/  LDL.LU.64 R220, [R1+0xd20] ;  /* 0x000d200001dc7983 */ /* 0x000ea20000300a00 */
[----:B------:R-:W-:-:S03]  /*396a0*/  IMAD.WIDE R140, R4, 0x4, R62 ;  /* 0x00000004048c7825 */ /* 0x000fc600078e023e */
[----:B------:R-:W-:Y:S04]  /*396b0*/  LDGSTS.E [R5+-0x79980], desc[UR52][R120.64], P2 ;  /* 0x8668000078057fae */ /* 0x000fe80009121874 */
[----:B------:R-:W-:Y:S04]  /*396c0*/  LDGSTS.E [R26+-0x79580], desc[UR52][R130.64], P2 ;  /* 0x86a80000821a7fae */ /* 0x000fe80009121874 */
[----:B------:R-:W-:Y:S04]  /*396d0*/  LDGSTS.E [R19+-0x79180], desc[UR52][R140.64], P2 ;  /* 0x86e800008c137fae */ /* 0x000fe80009121874 */
[----:B------:R1:W-:Y:S01]  /*396e0*/  LDGSTS.E [R18+-0x78d80], desc[UR52][R150.64], P2 ;  /* 0x8728000096127fae */ /* 0x0003e20009121874 */
[----:B---3--:R-:W-:-:S03]  /*396f0*/  IMAD.WIDE R160, R4, 0x4, R222 ;  /* 0x0000000404a07825 */ /* 0x008fc600078e02de */
[----:B------:R-:W3:Y:S04]  /*39700*/  LDL.LU.64 R222, [R1+0xd00] ;  /* 0x000d000001de7983 */ /* 0x000ee80000300a00 */
[----:B------:R-:W3:Y:S04]  /*39710*/  LDL.LU.64 R62, [R1+0xcd8] ;  /* 0x000cd800013e7983 */ /* 0x000ee80000300a00 */
[----:B------:R3:W-:Y:S01]  /*39720*/  STL.64 [R1+0x1320], R10 ;  /* 0x0013200a01007387 */ /* 0x0007e20000100a00 */
[----:B----4-:R-:W-:-:S03]  /*39730*/  IMAD.WIDE R170, R4, 0x4, R52 ;  /* 0x0000000404aa7825 */ /* 0x010fc600078e0234 */
[----:B------:R-:W4:Y:S01]  /*39740*/  LDL.LU.64 R52, [R1+0xcb8] ;  /* 0x000cb80001347983 */ /* 0x000f220000300a00 */
[----:B------:R-:W-:-:S03]  /*39750*/  IMAD.WIDE R180, R4, 0x4, R34 ;  /* 0x0000000404b47825 */ /* 0x000fc600078e0222 */
[----:B------:R3:W-:Y:S01]  /*39760*/  LDGSTS.E [R5+-0x78980], desc[UR52][R160.64], P2 ;  /* 0x87680000a0057fae */ /* 0x0007e20009121874 */
[----:B------:R-:W-:-:S03]  /*39770*/  IMAD.WIDE R94, R4, 0x4, R42 ;  /* 0x00000004045e7825 */ /* 0x000fc600078e022a */
[----:B------:R-:W4:Y:S04]  /*39780*/  LDL.LU.64 R34, [R1+0xc90] ;  /* 0x000c900001227983 */ /* 0x000f280000300a00 */
[----:B------:R-:W4:Y:S01]  /*39790*/  LDL.LU.64 R42, [R1+0xc60] ;  /* 0x000c6000012a7983 */ /* 0x000f220000300a00 */
[----:B--2---:R-:W-:-:S04]  /*397a0*/  IMAD.WIDE R238, R4, 0x4, R230 ;  /* 0x0000000404ee7825 */ /* 0x004fc800078e02e6 */
[C---:B------:R-:W-:Y:S01]  /*397b0*/  IMAD.WIDE R12, R4.reuse, 0x4, R220 ;  /* 0x00000004040c7825 */ /* 0x040fe200078e02dc */
[----:B------:R-:W2:Y:S04]  /*397c0*/  LDL.LU.64 R230, [R1+0xc30] ;  /* 0x000c300001e67983 */ /* 0x000ea80000300a00 */
[----:B------:R-:W2:Y:S01]  /*397d0*/  LDL.LU.64 R220, [R1+0xbd8] ;  /* 0x000bd80001dc7983 */ /* 0x000ea20000300a00 */
[----:B------:R-:W-:-:S04]  /*397e0*/  IMAD.WIDE R236, R4, 0x4, R82 ;  /* 0x0000000404ec7825 */ /* 0x000fc800078e0252 */
[C---:B------:R-:W-:Y:S01]  /*397f0*/  IMAD.WIDE R46, R4.reuse, 0x4, R72 ;  /* 0x00000004042e7825 */ /* 0x040fe200078e0248 */
[----:B-1----:R-:W-:Y:S01]  /*39800*/  IADD3 R18, R9, 0x100000, RZ ;  /* 0x0010000009127810 */ /* 0x002fe20007ffe0ff */
[----:B------:R1:W-:Y:S02]  /*39810*/  LDGSTS.E [R26+-0x78580], desc[UR52][R170.64], P2 ;  /* 0x87a80000aa1a7fae */ /* 0x0003e40009121874 */
[C---:B---3--:R-:W-:Y:S02]  /*39820*/  IMAD.WIDE R114, R4.reuse, 0x4, R222 ;  /* 0x0000000404727825 */ /* 0x048fe400078e02de */
[----:B------:R3:W-:Y:S04]  /*39830*/  LDGSTS.E [R19+-0x78180], desc[UR52][R180.64], P2 ;  /* 0x87e80000b4137fae */ /* 0x0007e80009121874 */
[----:B------:R-:W3:Y:S04]  /*39840*/  LDL.LU.64 R222, [R1+0xbb0] ;  /* 0x000bb00001de7983 */ /* 0x000ee80000300a00 */
[----:B------:R-:W3:Y:S04]  /*39850*/  LDL.LU.64 R240, [R1+0xb80] ;  /* 0x000b800001f07983 */ /* 0x000ee80000300a00 */
[----:B------:R-:W3:Y:S01]  /*39860*/  LDL.LU.64 R92, [R1+0xb50] ;  /* 0x000b5000015c7983 */ /* 0x000ee20000300a00 */
[----:B----4-:R-:W-:-:S03]  /*39870*/  IMAD.WIDE R66, R4, 0x4, R34 ;  /* 0x0000000404427825 */ /* 0x010fc600078e0222 */
[----:B------:R-:W-:Y:S01]  /*39880*/  LDGSTS.E [R18+-0x7fd00], desc[UR52][R94.64], P2 ;  /* 0x803000005e127fae */ /* 0x000fe20009121874 */
[----:B------:R-:W-:-:S03]  /*39890*/  IMAD.WIDE R28, R4, 0x4, R42 ;  /* 0x00000004041c7825 */ /* 0x000fc600078e022a */
[----:B------:R-:W4:Y:S04]  /*398a0*/  LDL.LU.64 R34, [R1+0xb28] ;  /* 0x000b280001227983 */ /* 0x000f280000300a00 */
[----:B------:R-:W4:Y:S04]  /*398b0*/  LDL.LU.64 R42, [R1+0xb00] ;  /* 0x000b0000012a7983 */ /* 0x000f280000300a00 */
[----:B------:R-:W4:Y:S01]  /*398c0*/  LDL.LU.64 R82, [R1+0xa88] ;  /* 0x000a880001527983 */ /* 0x000f220000300a00 */
[----:B--2---:R-:W-:-:S03]  /*398d0*/  IMAD.WIDE R154, R4, 0x4, R230 ;  /* 0x00000004049a7825 */ /* 0x004fc600078e02e6 */
[----:B------:R-:W2:Y:S01]  /*398e0*/  LDL.LU.64 R230, [R1+0xa40] ;  /* 0x000a400001e67983 */ /* 0x000ea20000300a00 */
[----:B------:R-:W-:-:S03]  /*398f0*/  IMAD.WIDE R232, R4, 0x4, R220 ;  /* 0x0000000404e87825 */ /* 0x000fc600078e02dc */
[----:B------:R-:W2:Y:S04]  /*39900*/  LDL.LU.64 R72, [R1+0x9f0] ;  /* 0x0009f00001487983 */ /* 0x000ea80000300a00 */
[----:B------:R-:W2:Y:S04]  /*39910*/  LDL.LU.64 R220, [R1+0x9b0] ;  /* 0x0009b00001dc7983 */ /* 0x000ea80000300a00 */
[----:B------:R-:W2:Y:S01]  /*39920*/  LDL.LU.64 R188, [R1+0x968] ;  /* 0x0009680001bc7983 */ /* 0x000ea20000300a00 */
[C---:B------:R-:W-:Y:S02]  /*39930*/  VIADD R5, R9.reuse, 0x100000 ;  /* 0x0010000009057836 */ /* 0x040fe40000000000 */
[C---:B-1----:R-:W-:Y:S01]  /*39940*/  VIADD R26, R9.reuse, 0x100000 ;  /* 0x00100000091a7836 */ /* 0x042fe20000000000 */
[----:B------:R-:W2:Y:S01]  /*39950*/  LDL.LU.64 R184, [R1+0x920] ;  /* 0x0009200001b87983 */ /* 0x000ea20000300a00 */
[----:B---3--:R-:W-:-:S02]  /*39960*/  VIADD R19, R9, 0x100000 ;  /* 0x0010000009137836 */ /* 0x008fc40000000000 */
[C---:B------:R-:W-:Y:S01]  /*39970*/  IMAD.WIDE R156, R4.reuse, 0x4, R62 ;  /* 0x00000004049c7825 */ /* 0x040fe200078e023e */
[----:B------:R-:W-:Y:S03]  /*39980*/  LDGSTS.E [R5+-0x7f900], desc[UR52][R238.64], P2 ;  /* 0x80700000ee057fae */ /* 0x000fe60009121874 */
[----:B------:R-:W-:Y:S01]  /*39990*/  IMAD.WIDE R116, R4, 0x4, R52 ;  /* 0x0000000404747825 */ /* 0x000fe200078e0234 */
[----:B------:R-:W-:Y:S04]  /*399a0*/  LDGSTS.E [R26+-0x7f500], desc[UR52][R236.64], P2 ;  /* 0x80b00000ec1a7fae */ /* 0x000fe80009121874 */
[----:B------:R-:W-:Y:S04]  /*399b0*/  LDGSTS.E [R19+-0x7f100], desc[UR52][R46.64], P2 ;  /* 0x80f000002e137fae */ /* 0x000fe80009121874 */
[----:B------:R-:W-:Y:S04]  /*399c0*/  LDGSTS.E [R18+-0x7ed00], desc[UR52][R12.64], P2 ;  /* 0x813000000c127fae */ /* 0x000fe80009121874 */
[----:B------:R-:W-:Y:S04]  /*399d0*/  LDGSTS.E [R5+-0x7e900], desc[UR52][R114.64], P2 ;  /* 0x8170000072057fae */ /* 0x000fe80009121874 */
[----:B------:R-:W-:Y:S04]  /*399e0*/  LDGSTS.E [R26+-0x7e500], desc[UR52][R156.64], P2 ;  /* 0x81b000009c1a7fae */ /* 0x000fe80009121874 */
[----:B------:R-:W-:Y:S04]  /*399f0*/  LDGSTS.E [R19+-0x7e100], desc[UR52][R116.64], P2 ;  /* 0x81f0000074137fae */ /* 0x000fe80009121874 */
[----:B------:R-:W-:Y:S04]  /*39a00*/  LDGSTS.E [R18+-0x7dd00], desc[UR52][R66.64], P2 ;  /* 0x8230000042127fae */ /* 0x000fe80009121874 */
[----:B------:R-:W-:Y:S01]  /*39a10*/  LDGSTS.E [R5+-0x7d900], desc[UR52][R28.64], P2 ;  /* 0x827000001c057fae */ /* 0x000fe20009121874 */
[----:B------:R-:W-:-:S03]  /*39a20*/  IADD3 R62, R9, 0x100000, RZ ;  /* 0x00100000093e7810 */ /* 0x000fc60007ffe0ff */
[----:B------:R-:W-:Y:S04]  /*39a30*/  LDGSTS.E [R26+-0x7d500], desc[UR52][R154.64], P2 ;  /* 0x82b000009a1a7fae */ /* 0x000fe80009121874 */
[----:B------:R-:W-:Y:S04]  /*39a40*/  LDGSTS.E [R19+-0x7d100], desc[UR52][R6.64], P2 ;  /* 0x82f0000006137fae */ /* 0x000fe80009121874 */
[----:B------:R1:W-:Y:S01]  /*39a50*/  LDGSTS.E [R18+-0x7cd00], desc[UR52][R232.64], P2 ;  /* 0x83300000e8127fae */ /* 0x0003e20009121874 */
[----:B------:R-:W-:-:S03]  /*39a60*/  VIADD R53, R9, 0x100000 ;  /* 0x0010000009357836 */ /* 0x000fc60000000000 */
[----:B------:R-:W3:Y:S01]  /*39a70*/  LDL.LU.64 R112, [R1+0x8e0] ;  /* 0x0008e00001707983 */ /* 0x000ee20000300a00 */
[----:B------:R-:W-:-:S03]  /*39a80*/  VIADD R52, R9, 0x100000 ;  /* 0x0010000009347836 */ /* 0x000fc60000000000 */
[----:B------:R-:W3:Y:S01]  /*39a90*/  LDL.LU.64 R172, [R1+0x8b0] ;  /* 0x0008b00001ac7983 */ /* 0x000ee20000300a00 */
[----:B------:R-:W-:-:S04]  /*39aa0*/  IMAD.WIDE R222, R4, 0x4, R222 ;  /* 0x0000000404de7825 */ /* 0x000fc800078e02de */
[C---:B-1----:R-:W-:Y:S01]  /*39ab0*/  IMAD.WIDE R18, R4.reuse, 0x4, R240 ;  /* 0x0000000404127825 */ /* 0x042fe200078e02f0 */
[----:B------:R-:W-:Y:S03]  /*39ac0*/  LDGSTS.E [R5+-0x7c900], desc[UR52][R222.64], P2 ;  /* 0x83700000de057fae */ /* 0x000fe60009121874 */
[C---:B------:R-:W-:Y:S01]  /*39ad0*/  IMAD.WIDE R26, R4.reuse, 0x4, R92 ;  /* 0x00000004041a7825 */ /* 0x040fe200078e025c */
[----:B------:R-:W-:Y:S04]  /*39ae0*/  LDGSTS.E [R62+-0x7c500], desc[UR52][R18.64], P2 ;  /* 0x83b00000123e7fae */ /* 0x000fe80009121874 */
[----:B------:R-:W3:Y:S04]  /*39af0*/  LDL.LU.64 R240, [R1+0x870] ;  /* 0x0008700001f07983 */ /* 0x000ee80000300a00 */
[----:B------:R-:W-:Y:S01]  /*39b00*/  LDGSTS.E [R53+-0x7c100], desc[UR52][R26.64], P2 ;  /* 0x83f000001a357fae */ /* 0x000fe20009121874 */
[----:B----4-:R-:W-:-:S05]  /*39b10*/  IMAD.WIDE R34, R4, 0x4, R34 ;  /* 0x0000000404227825 */ /* 0x010fca00078e0222 */
[----:B------:R1:W-:Y:S02]  /*39b20*/  LDGSTS.E [R52+-0x7bd00], desc[UR52][R34.64], P2 ;  /* 0x8430000022347fae */ /* 0x0003e40009121874 */
[----:B-1----:R-:W-:-:S04]  /*39b30*/  IMAD.WIDE R52, R4, 0x4, R82 ;  /* 0x0000000404347825 */ /* 0x002fc800078e0252 */
[C---:B--2---:R-:W-:Y:S02]  /*39b40*/  IMAD.WIDE R62, R4.reuse, 0x4, R230 ;  /* 0x00000004043e7825 */ /* 0x044fe400078e02e6 */
[----:B------:R-:W2:Y:S04]  /*39b50*/  LDL.LU.64 R230, [R1+0x7d0] ;  /* 0x0007d00001e67983 */ /* 0x000ea80000300a00 */
[----:B------:R-:W4:Y:S01]  /*39b60*/  LDL.LU.64 R162, [R1+0x5e0] ;  /* 0x0005e00001a27983 */ /* 0x000f220000300a00 */
[----:B------:R-:W-:-:S03]  /*39b70*/  IMAD.WIDE R82, R4, 0x4, R220 ;  /* 0x0000000404527825 */ /* 0x000fc600078e02dc */
[----:B------:R-:W4:Y:S04]  /*39b80*/  LDL.LU.64 R220, [R1+0x480] ;  /* 0x0004800001dc7983 */ /* 0x000f280000300a00 */
[----:B------:R-:W4:Y:S01]  /*39b90*/  LDL.LU.64 R204, [R1+0x450] ;  /* 0x0004500001cc7983 */ /* 0x000f220000300a00 */
[C---:B------:R-:W-:Y:S01]  /*39ba0*/  IMAD.WIDE R42, R4.reuse, 0x4, R42 ;  /* 0x00000004042a7825 */ /* 0x040fe200078e022a */
[C---:B------:R-:W-:Y:S02]  /*39bb0*/  IADD3 R93, R9.reuse, 0x100000, RZ ;  /* 0x00100000095d7810 */ /* 0x040fe40007ffe0ff */
[----:B------:R-:W4:Y:S01]  /*39bc0*/  LDL.LU.64 R200, [R1+0x428] ;  /* 0x0004280001c87983 */ /* 0x000f220000300a00 */
[----:B------:R-:W-:Y:S02]  /*39bd0*/  VIADD R92, R9, 0x100000 ;  /* 0x00100000095c7836 */ /* 0x000fe40000000000 */
[C---:B------:R-:W-:Y:S01]  /*39be0*/  IMAD.WIDE R72, R4.reuse, 0x4, R72 ;  /* 0x0000000404487825 */ /* 0x040fe200078e0248 */
[----:B------:R-:W-:Y:S04]  /*39bf0*/  LDGSTS.E [R5+-0x7b900], desc[UR52][R42.64], P2 ;  /* 0x847000002a057fae */ /* 0x000fe80009121874 */
[----:B------:R1:W-:Y:S04]  /*39c00*/  LDGSTS.E [R102+-0x7b500], desc[UR52][R52.64], P2 ;  /* 0x84b0000034667fae */ /* 0x0003e80009121874 */
[----:B------:R-:W-:Y:S04]  /*39c10*/  LDGSTS.E [R93+-0x7b100], desc[UR52][R62.64], P2 ;  /* 0x84f000003e5d7fae */ /* 0x000fe80009121874 */
[----:B------:R1:W-:Y:S02]  /*39c20*/  LDGSTS.E [R92+-0x7ad00], desc[UR52][R72.64], P2 ;  /* 0x85300000485c7fae */ /* 0x0003e40009121874 */
[----:B-1----:R-:W-:-:S02]  /*39c30*/  IMAD.WIDE R102, R4, 0x4, R184 ;  /* 0x0000000404667825 */ /* 0x002fc400078e02b8 */
[----:B------:R-:W-:Y:S02]  /*39c40*/  LDGSTS.E [R5+-0x7a900], desc[UR52][R82.64], P2 ;  /* 0x8570000052057fae */ /* 0x000fe40009121874 */
[C---:B------:R-:W-:Y:S02]  /*39c50*/  IMAD.WIDE R92, R4.reuse, 0x4, R188 ;  /* 0x00000004045c7825 */ /* 0x040fe400078e02bc */
[----:B------:R-:W4:Y:S04]  /*39c60*/  LDL.LU.64 R188, [R1+0xdd0] ;  /* 0x000dd00001bc7983 */ /* 0x000f280000300a00 */
[----:B------:R-:W4:Y:S04]  /*39c70*/  LDL.LU.64 R196, [R1+0xdc8] ;  /* 0x000dc80001c47983 */ /* 0x000f280000300a00 */
[----:B------:R-:W-:Y:S04]  /*39c80*/  LDGSTS.E [R142+-0x7a500], desc[UR52][R92.64], P2 ;  /* 0x85b000005c8e7fae */ /* 0x000fe80009121874 */
[----:B------:R-:W-:Y:S04]  /*39c90*/  LDGSTS.E [R133+-0x7a100], desc[UR52][R102.64], P2 ;  /* 0x85f0000066857fae */ /* 0x000fe80009121874 */
[----:B------:R-:W4:Y:S01]  /*39ca0*/  LDL.LU.64 R192, [R1+0xdc0] ;  /* 0x000dc00001c07983 */ /* 0x000f220000300a00 */
[----:B---3--:R-:W-:-:S04]  /*39cb0*/  IMAD.WIDE R112, R4, 0x4, R112 ;  /* 0x0000000404707825 */ /* 0x008fc800078e0270 */
[C---:B------:R-:W-:Y:S01]  /*39cc0*/  IMAD.WIDE R122, R4.reuse, 0x4, R172 ;  /* 0x00000004047a7825 */ /* 0x040fe200078e02ac */
[----:B------:R1:W-:Y:S03]  /*39cd0*/  LDGSTS.E [R132+-0x79d00], desc[UR52][R112.64], P2 ;  /* 0x8630000070847fae */ /* 0x0003e60009121874 */
[C---:B------:R-:W-:Y:S01]  /*39ce0*/  VIADD R173, R9.reuse, 0x100000 ;  /* 0x0010000009ad7836 */ /* 0x040fe20000000000 */
[----:B------:R-:W-:Y:S01]  /*39cf0*/  LDGSTS.E [R5+-0x79900], desc[UR52][R122.64], P2 ;  /* 0x867000007a057fae */ /* 0x000fe20009121874 */
[----:B------:R-:W-:Y:S02]  /*39d00*/  VIADD R172, R9, 0x100000 ;  /* 0x0010000009ac7836 */ /* 0x000fe40000000000 */
[C---:B-1----:R-:W-:Y:S02]  /*39d10*/  IMAD.WIDE R132, R4.reuse, 0x4, R240 ;  /* 0x0000000404847825 */ /* 0x042fe400078e02f0 */
[----:B------:R-:W3:Y:S04]  /*39d20*/  LDL.LU.64 R240, [R1+0xdb8] ;  /* 0x000db80001f07983 */ /* 0x000ee80000300a00 */
[----:B------:R1:W-:Y:S01]  /*39d30*/  LDGSTS.E [R182+-0x79500], desc[UR52][R132.64], P2 ;  /* 0x86b0000084b67fae */ /* 0x0003e20009121874 */
[----:B--2---:R-:W-:-:S03]  /*39d40*/  IMAD.WIDE R142, R4, 0x4, R230 ;  /* 0x00000004048e7825 */ /* 0x004fc600078e02e6 */
[----:B------:R-:W2:Y:S01]  /*39d50*/  LDL.LU.64 R230, [R1+0xda0] ;  /* 0x000da00001e67983 */ /* 0x000ea20000300a00 */
[----:B----4-:R-:W-:-:S03]  /*39d60*/  IMAD.WIDE R152, R4, 0x4, R162 ;  /* 0x0000000404987825 */ /* 0x010fc600078e02a2 */
[----:B------:R-:W-:Y:S01]  /*39d70*/  LDGSTS.E [R173+-0x79100], desc[UR52][R142.64], P2 ;  /* 0x86f000008ead7fae */ /* 0x000fe20009121874 */
[----:B------:R-:W-:-:S03]  /*39d80*/  IMAD.WIDE R162, R4, 0x4, R220 ;  /* 0x0000000404a27825 */ /* 0x000fc600078e02dc */
[----:B------:R-:W4:Y:S04]  /*39d90*/  LDL.LU.64 R220, [R1+0xd88] ;  /* 0x000d880001dc7983 */ /* 0x000f280000300a00 */
[----:B------:R1:W-:Y:S02]  /*39da0*/  LDGSTS.E [R172+-0x78d00], desc[UR52][R152.64], P2 ;  /* 0x8730000098ac7fae */ /* 0x0003e40009121874 */
[C---:B-1----:R-:W-:Y:S02]  /*39db0*/  IMAD.WIDE R182, R4.reuse, 0x4, R200 ;  /* 0x0000000404b67825 */ /* 0x042fe400078e02c8 */
[----:B------:R-:W-:Y:S02]  /*39dc0*/  LDGSTS.E [R5+-0x78900], desc[UR52][R162.64], P2 ;  /* 0x87700000a2057fae */ /* 0x000fe40009121874 */
[----:B------:R-:W-:-:S02]  /*39dd0*/  IMAD.WIDE R172, R4, 0x4, R204 ;  /* 0x0000000404ac7825 */ /* 0x000fc400078e02cc */
[----:B------:R-:W4:Y:S04]  /*39de0*/  LDL.LU.64 R204, [R1+0xd70] ;  /* 0x000d700001cc7983 */ /* 0x000f280000300a00 */
[----:B------:R-:W4:Y:S01]  /*39df0*/  LDL.LU.64 R200, [R1+0xd50] ;  /* 0x000d500001c87983 */ /* 0x000f220000300a00 */
[----:B------:R-:W-:-:S03]  /*39e00*/  IMAD.WIDE R10, R4, 0x4, R188 ;  /* 0x00000004040a7825 */ /* 0x000fc600078e02bc */
[----:B------:R1:W-:Y:S04]  /*39e10*/  LDGSTS.E [R186+-0x78500], desc[UR52][R172.64], P2 ;  /* 0x87b00000acba7fae */ /* 0x0003e80009121874 */
[----:B------:R-:W4:Y:S01]  /*39e20*/  LDL.LU.64 R188, [R1+0xd38] ;  /* 0x000d380001bc7983 */ /* 0x000f220000300a00 */
[----:B------:R-:W-:-:S03]  /*39e30*/  IMAD.WIDE R74, R4, 0x4, R196 ;  /* 0x00000004044a7825 */ /* 0x000fc600078e02c4 */
[----:B------:R-:W4:Y:S01]  /*39e40*/  LDL.LU.64 R196, [R1+0xd10] ;  /* 0x000d100001c47983 */ /* 0x000f220000300a00 */
[----:B------:R-:W-:-:S03]  /*39e50*/  IMAD.WIDE R242, R4, 0x4, R192 ;  /* 0x0000000404f27825 */ /* 0x000fc600078e02c0 */
[----:B------:R-:W4:Y:S01]  /*39e60*/  LDL.LU.64 R192, [R1+0xcf0] ;  /* 0x000cf00001c07983 */ /* 0x000f220000300a00 */
[----:B---3--:R-:W-:-:S03]  /*39e70*/  IMAD.WIDE R86, R4, 0x4, R240 ;  /* 0x0000000404567825 */ /* 0x008fc600078e02f0 */
[----:B------:R-:W3:Y:S01]  /*39e80*/  LDL.LU.64 R240, [R1+0xcc8] ;  /* 0x000cc80001f07983 */ /* 0x000ee20000300a00 */
[----:B--2---:R-:W-:-:S03]  /*39e90*/  IMAD.WIDE R2, R4, 0x4, R230 ;  /* 0x0000000404027825 */ /* 0x004fc600078e02e6 */
[----:B------:R-:W2:Y:S01]  /*39ea0*/  LDL.LU.64 R230, [R1+0xca0] ;  /* 0x000ca00001e67983 */ /* 0x000ea20000300a00 */
[----:B----4-:R-:W-:-:S03]  /*39eb0*/  IMAD.WIDE R104, R4, 0x4, R220 ;  /* 0x0000000404687825 */ /* 0x010fc600078e02dc */
[----:B------:R-:W4:Y:S04]  /*39ec0*/  LDL.LU.64 R220, [R1+0xc78] ;  /* 0x000c780001dc7983 */ /* 0x000f280000300a00 */
[----:B------:R-:W4:Y:S01]  /*39ed0*/  LDL.LU.64 R190, [R1+0xc48] ;  /* 0x000c480001be7983 */ /* 0x000f220000300a00 */
[----:B------:R-:W-:-:S03]  /*39ee0*/  IMAD.WIDE R146, R4, 0x4, R204 ;  /* 0x0000000404927825 */ /* 0x000fc600078e02cc */
[----:B------:R-:W4:Y:S01]  /*39ef0*/  LDL.LU.64 R204, [R1+0xc18] ;  /* 0x000c180001cc7983 */ /* 0x000f220000300a00 */
[----:B------:R-:W-:-:S04]  /*39f00*/  IMAD.WIDE R134, R4, 0x4, R200 ;  /* 0x0000000404867825 */ /* 0x000fc800078e02c8 */
[----:B------:R-:W-:Y:S02]  /*39f10*/  IMAD.WIDE R56, R4, 0x4, R188 ;  /* 0x0000000404387825 */ /* 0x000fe400078e02bc */
[----:B------:R-:W4:Y:S04]  /*39f20*/  LDL.LU.64 R188, [R1+0xbe8] ;  /* 0x000be80001bc7983 */ /* 0x000f280000300a00 */
[----:B------:R-:W4:Y:S04]  /*39f30*/  LDL.LU.64 R200, [R1+0xbc0] ;  /* 0x000bc00001c87983 */ /* 0x000f280000300a00 */
[----:B------:R-:W4:Y:S04]  /*39f40*/  LDL.LU.64 R216, [R1+0xb90] ;  /* 0x000b900001d87983 */ /* 0x000f280000300a00 */
[----:B------:R-:W4:Y:S01]  /*39f50*/  LDL.LU.64 R212, [R1+0xb60] ;  /* 0x000b600001d47983 */ /* 0x000f220000300a00 */
[----:B------:R-:W-:-:S02]  /*39f60*/  VIADD R185, R9, 0x100000 ;  /* 0x0010000009b97836 */ /* 0x000fc40000000000 */
[C---:B------:R-:W-:Y:S01]  /*39f70*/  VIADD R184, R8.reuse, 0x100000 ;  /* 0x0010000008b87836 */ /* 0x040fe20000000000 */
[C---:B-1----:R-:W-:Y:S01]  /*39f80*/  IADD3 R186, R8.reuse, 0x100000, RZ ;  /* 0x0010000008ba7810 */ /* 0x042fe20007ffe0ff */
[----:B------:R-:W-:Y:S01]  /*39f90*/  VIADD R5, R8, 0x100000 ;  /* 0x0010000008057836 */ /* 0x000fe20000000000 */
[----:B------:R1:W-:Y:S01]  /*39fa0*/  LDGSTS.E [R185+-0x78100], desc[UR52][R182.64], P2 ;  /* 0x87f00000b6b97fae */ /* 0x0003e20009121874 */
[----:B------:R-:W-:-:S03]  /*39fb0*/  IMAD.WIDE R20, R4, 0x4, R196 ;  /* 0x0000000404147825 */ /* 0x000fc600078e02c4 */
[----:B------:R-:W4:Y:S04]  /*39fc0*/  LDL.LU.64 R196, [R1+0xb38] ;  /* 0x000b380001c47983 */ /* 0x000f280000300a00 */
[----:B------:R-:W-:Y:S01]  /*39fd0*/  LDGSTS.E [R184+-0x7fc80], desc[UR52][R10.64], P2 ;  /* 0x803800000ab87fae */ /* 0x000fe20009121874 */
[----:B-1----:R-:W-:-:S03]  /*39fe0*/  VIADD R185, R8, 0x100000 ;  /* 0x0010000008b97836 */ /* 0x002fc60000000000 */
[----:B------:R-:W-:Y:S01]  /*39ff0*/  LDGSTS.E [R5+-0x7f880], desc[UR52][R74.64], P2 ;  /* 0x807800004a057fae */ /* 0x000fe20009121874 */
[----:B------:R-:W-:-:S03]  /*3a000*/  IMAD.WIDE R144, R4, 0x4, R192 ;  /* 0x0000000404907825 */ /* 0x000fc600078e02c0 */
[----:B------:R-:W-:Y:S04]  /*3a010*/  LDGSTS.E [R186+-0x7f480], desc[UR52][R242.64], P2 ;  /* 0x80b80000f2ba7fae */ /* 0x000fe80009121874 */
[----:B------:R-:W-:Y:S04]  /*3a020*/  LDGSTS.E [R185+-0x7f080], desc[UR52][R86.64], P2 ;  /* 0x80f8000056b97fae */ /* 0x000fe80009121874 */
[----:B------:R-:W4:Y:S04]  /*3a030*/  LDL.LU.64 R208, [R1+0xb10] ;  /* 0x000b100001d07983 */ /* 0x000f280000300a00 */
[----:B------:R-:W-:Y:S04]  /*3a040*/  LDGSTS.E [R184+-0x7ec80], desc[UR52][R2.64], P2 ;  /* 0x8138000002b87fae */ /* 0x000fe80009121874 */
[----:B------:R-:W4:Y:S04]  /*3a050*/  LDL.LU.64 R218, [R1+0xae8] ;  /* 0x000ae80001da7983 */ /* 0x000f280000300a00 */
[----:B------:R-:W-:Y:S04]  /*3a060*/  LDGSTS.E [R5+-0x7e880], desc[UR52][R104.64], P2 ;  /* 0x8178000068057fae */ /* 0x000fe80009121874 */
[----:B------:R-:W-:Y:S04]  /*3a070*/  LDGSTS.E [R186+-0x7e480], desc[UR52][R146.64], P2 ;  /* 0x81b8000092ba7fae */ /* 0x000fe80009121874 */
[----:B------:R-:W-:Y:S04]  /*3a080*/  LDGSTS.E [R185+-0x7e080], desc[UR52][R134.64], P2 ;  /* 0x81f8000086b97fae */ /* 0x000fe80009121874 */
[----:B------:R-:W-:Y:S04]  /*3a090*/  LDGSTS.E [R184+-0x7dc80], desc[UR52][R56.64], P2 ;  /* 0x8238000038b87fae */ /* 0x000fe80009121874 */
[----:B------:R-:W-:Y:S04]  /*3a0a0*/  LDGSTS.E [R5+-0x7d880], desc[UR52][R20.64], P2 ;  /* 0x8278000014057fae */ /* 0x000fe80009121874 */
[----:B------:R1:W-:Y:S04]  /*3a0b0*/  LDGSTS.E [R186+-0x7d480], desc[UR52][R144.64], P2 ;  /* 0x82b8000090ba7fae */ /* 0x0003e80009121874 */
[----:B------:R-:W4:Y:S01]  /*3a0c0*/  LDL.LU.64 R214, [R1+0xa70] ;  /* 0x000a700001d67983 */ /* 0x000f220000300a00 */
[----:B---3--:R-:W-:-:S05]  /*3a0d0*/  IMAD.WIDE R240, R4, 0x4, R240 ;  /* 0x0000000404f07825 */ /* 0x008fca00078e02f0 */
[----:B------:R-:W-:Y:S01]  /*3a0e0*/  LDGSTS.E [R185+-0x7d080], desc[UR52][R240.64], P2 ;  /* 0x82f80000f0b97fae */ /* 0x000fe20009121874 */
[----:B--2---:R-:W-:-:S05]  /*3a0f0*/  IMAD.WIDE R230, R4, 0x4, R230 ;  /* 0x0000000404e67825 */ /* 0x004fca00078e02e6 */
[----:B------:R2:W-:Y:S01]  /*3a100*/  LDGSTS.E [R184+-0x7cc80], desc[UR52][R230.64], P2 ;  /* 0x83380000e6b87fae */ /* 0x0005e20009121874 */
[----:B----4-:R-:W-:-:S05]  /*3a110*/  IMAD.WIDE R220, R4, 0x4, R220 ;  /* 0x0000000404dc7825 */ /* 0x010fca00078e02dc */
[----:B------:R-:W-:Y:S01]  /*3a120*/  LDGSTS.E [R5+-0x7c880], desc[UR52][R220.64], P2 ;  /* 0x83780000dc057fae */ /* 0x000fe20009121874 */
[----:B-1----:R-:W-:-:S03]  /*3a130*/  IMAD.WIDE R186, R4, 0x4, R204 ;  /* 0x0000000404ba7825 */ /* 0x002fc600078e02cc */
[----:B------:R-:W3:Y:S04]  /*3a140*/  LDL.LU.64 R204, [R1+0xa28] ;  /* 0x000a280001cc7983 */ /* 0x000ee80000300a00 */
[----:B------:R-:W4:Y:S04]  /*3a150*/  LDL.LU.64 R206, [R1+0x9c0] ;  /* 0x0009c00001ce7983 */ /* 0x000f280000300a00 */
[----:B------:R-:W4:Y:S04]  /*3a160*/  LDL.LU.64 R54, [R1+0x980] ;  /* 0x0009800001367983 */ /* 0x000f280000300a00 */
[----:B------:R-:W4:Y:S01]  /*3a170*/  LDL.LU.64 R176, [R1+0x938] ;  /* 0x0009380001b07983 */ /* 0x000f220000300a00 */
[----:B--2---:R-:W-:-:S05]  /*3a180*/  IMAD.WIDE R184, R4, 0x4, R190 ;  /* 0x0000000404b87825 */ /* 0x004fca00078e02be */
[----:B------:R1:W-:Y:S02]  /*3a190*/  LDGSTS.E [R194+-0x7c480], desc[UR52][R184.64], P2 ;  /* 0x83b80000b8c27fae */ /* 0x0003e40009121874 */
[----:B-1----:R-:W-:Y:S02]  /*3a1a0*/  IMAD.WIDE R194, R4, 0x4, R212 ;  /* 0x0000000404c27825 */ /* 0x002fe400078e02d4 */
[----:B------:R-:W2:Y:S04]  /*3a1b0*/  LDL.LU.64 R212, [R1+0x8f0] ;  /* 0x0008f00001d47983 */ /* 0x000ea80000300a00 */
[----:B------:R-:W2:Y:S01]  /*3a1c0*/  LDL.LU.64 R96, [R1+0x8c0] ;  /* 0x0008c00001607983 */ /* 0x000ea20000300a00 */
[C---:B------:R-:W-:Y:S01]  /*3a1d0*/  VIADD R193, R8.reuse, 0x100000 ;  /* 0x0010000008c17836 */ /* 0x040fe20000000000 */
[----:B------:R-:W-:Y:S01]  /*3a1e0*/  IADD3 R192, R8, 0x100000, RZ ;  /* 0x0010000008c07810 */ /* 0x000fe20007ffe0ff */
[----:B------:R-:W-:-:S03]  /*3a1f0*/  IMAD.WIDE R188, R4, 0x4, R188 ;  /* 0x0000000404bc7825 */ /* 0x000fc600078e02bc */
[----:B------:R-:W-:Y:S01]  /*3a200*/  LDGSTS.E [R193+-0x7c080], desc[UR52][R186.64], P2 ;  /* 0x83f80000bac17fae */ /* 0x000fe20009121874 */
[----:B------:R-:W-:-:S03]  /*3a210*/  IMAD.WIDE R190, R4, 0x4, R200 ;  /* 0x0000000404be7825 */ /* 0x000fc600078e02c8 */
[----:B------:R1:W-:Y:S01]  /*3a220*/  LDGSTS.E [R192+-0x7bc80], desc[UR52][R188.64], P2 ;  /* 0x84380000bcc07fae */ /* 0x0003e20009121874 */
[C---:B------:R-:W-:Y:S02]  /*3a230*/  VIADD R201, R8.reuse, 0x100000 ;  /* 0x0010000008c97836 */ /* 0x040fe40000000000 */
[----:B------:R-:W-:Y:S01]  /*3a240*/  VIADD R200, R8, 0x100000 ;  /* 0x0010000008c87836 */ /* 0x000fe20000000000 */
[----:B------:R-:W-:Y:S01]  /*3a250*/  LDGSTS.E [R5+-0x7b880], desc[UR52][R190.64], P2 ;  /* 0x84780000be057fae */ /* 0x000fe20009121874 */
[----:B------:R-:W-:-:S04]  /*3a260*/  IMAD.WIDE R196, R4, 0x4, R196 ;  /* 0x0000000404c47825 */ /* 0x000fc800078e02c4 */
[C---:B-1----:R-:W-:Y:S02]  /*3a270*/  IMAD.WIDE R192, R4.reuse, 0x4, R216 ;  /* 0x0000000404c07825 */ /* 0x042fe400078e02d8 */
[----:B------:R-:W2:Y:S04]  /*3a280*/  LDL.LU.64 R216, [R1+0x880] ;  /* 0x0008800001d87983 */ /* 0x000ea80000300a00 */
[----:B------:R-:W-:Y:S04]  /*3a290*/  LDGSTS.E [R202+-0x7b480], desc[UR52][R192.64], P2 ;  /* 0x84b80000c0ca7fae */ /* 0x000fe80009121874 */
[----:B------:R-:W-:Y:S04]  /*3a2a0*/  LDGSTS.E [R201+-0x7b080], desc[UR52][R194.64], P2 ;  /* 0x84f80000c2c97fae */ /* 0x000fe80009121874 */
[----:B------:R1:W-:Y:S01]  /*3a2b0*/  LDGSTS.E [R200+-0x7ac80], desc[UR52][R196.64], P2 ;  /* 0x85380000c4c87fae */ /* 0x0003e20009121874 */
[----:B------:R-:W-:-:S04]  /*3a2c0*/  IMAD.WIDE R198, R4, 0x4, R208 ;  /* 0x0000000404c67825 */ /* 0x000fc800078e02d0 */
[----:B------:R-:W-:Y:S01]  /*3a2d0*/  VIADD R209, R8, 0x100000 ;  /* 0x0010000008d17836 */ /* 0x000fe20000000000 */
[----:B------:R-:W-:Y:S01]  /*3a2e0*/  LDGSTS.E [R5+-0x7a880], desc[UR52][R198.64], P2 ;  /* 0x85780000c6057fae */ /* 0x000fe20009121874 */
[----:B-1----:R-:W-:-:S03]  /*3a2f0*/  IMAD.WIDE R200, R4, 0x4, R218 ;  /* 0x0000000404c87825 */ /* 0x002fc600078e02da */
[----:B------:R-:W2:Y:S01]  /*3a300*/  LDL.LU.64 R218, [R1+0x858] ;  /* 0x0008580001da7983 */ /* 0x000ea20000300a00 */
[----:B------:R-:W-:-:S03]  /*3a310*/  VIADD R208, R8, 0x100000 ;  /* 0x0010000008d07836 */ /* 0x000fc60000000000 */
[----:B------:R1:W-:Y:S01]  /*3a320*/  LDGSTS.E [R210+-0x7a480], desc[UR52][R200.64], P2 ;  /* 0x85b80000c8d27fae */ /* 0x0003e20009121874 */
[----:B------:R-:W-:-:S05]  /*3a330*/  IMAD.WIDE R202, R4, 0x4, R214 ;  /* 0x0000000404ca7825 */ /* 0x000fca00078e02d6 */
[----:B------:R-:W-:Y:S01]  /*3a340*/  LDGSTS.E [R209+-0x7a080], desc[UR52][R202.64], P2 ;  /* 0x85f80000cad17fae */ /* 0x000fe20009121874 */
[C---:B------:R-:W-:Y:S01]  /*3a350*/  VIADD R215, R8.reuse, 0x100000 ;  /* 0x0010000008d77836 */ /* 0x040fe20000000000 */
[----:B------:R-:W-:Y:S01]  /*3a360*/  IADD3 R214, R8, 0x100000, RZ ;  /* 0x0010000008d67810 */ /* 0x000fe20007ffe0ff */
[----:B---3--:R-:W-:-:S05]  /*3a370*/  IMAD.WIDE R204, R4, 0x4, R204 ;  /* 0x0000000404cc7825 */ /* 0x008fca00078e02cc */
[----:B------:R3:W-:Y:S01]  /*3a380*/  LDGSTS.E [R208+-0x79c80], desc[UR52][R204.64], P2 ;  /* 0x86380000ccd07fae */ /* 0x0007e20009121874 */
[----:B----4-:R-:W-:-:S05]  /*3a390*/  IMAD.WIDE R206, R4, 0x4, R206 ;  /* 0x0000000404ce7825 */ /* 0x010fca00078e02ce */
[----:B------:R-:W-:Y:S01]  /*3a3a0*/  LDGSTS.E [R5+-0x79880], desc[UR52][R206.64], P2 ;  /* 0x86780000ce057fae */ /* 0x000fe20009121874 */
[----:B-1----:R-:W-:-:S04]  /*3a3b0*/  IMAD.WIDE R210, R4, 0x4, R176 ;  /* 0x0000000404d27825 */ /* 0x002fc800078e02b0 */
[C---:B---3--:R-:W-:Y:S02]  /*3a3c0*/  IMAD.WIDE R208, R4.reuse, 0x4, R54 ;  /* 0x0000000404d07825 */ /* 0x048fe400078e0236 */
[----:B------:R-:W3:Y:S04]  /*3a3d0*/  LDL.LU.64 R54, [R1+0x850] ;  /* 0x0008500001367983 */ /* 0x000ee80000300a00 */
[----:B------:R-:W4:Y:S04]  /*3a3e0*/  LDL.64 R176, [R1+0x848] ;  /* 0x0008480001b07983 */ /* 0x000f280000100a00 */
[----:B------:R1:W-:Y:S04]  /*3a3f0*/  STL.64 [R1+0x12d8], R8 ;  /* 0x0012d80801007387 */ /* 0x0003e80000100a00 */
[----:B------:R-:W4:Y:S04]  /*3a400*/  LDL.LU.64 R174, [R1+0x840] ;  /* 0x0008400001ae7983 */ /* 0x000f280000300a00 */
[----:B------:R-:W-:Y:S04]  /*3a410*/  LDGSTS.E [R215+-0x79480], desc[UR52][R208.64], P2 ;  /* 0x86b80000d0d77fae */ /* 0x000fe80009121874 */
[----:B------:R1:W-:Y:S01]  /*3a420*/  LDGSTS.E [R214+-0x79080], desc[UR52][R210.64], P2 ;  /* 0x86f80000d2d67fae */ /* 0x0003e20009121874 */
[----:B--2---:R-:W-:Y:S01]  /*3a430*/  IMAD.WIDE R212, R4, 0x4, R212 ;  /* 0x0000000404d47825 */ /* 0x004fe200078e02d4 */
[----:B------:R-:W-:Y:S01]  /*3a440*/  IADD3 R22, R22, -0x282, RZ ;  /* 0xfffffd7e16167810 */ /* 0x000fe20007ffe0ff */
[----:B-1----:R-:W1:Y:S03]  /*3a450*/  LDC R9, c[0x0][0x230] ;  /* 0x00008c00ff097b82 */ /* 0x002e660000000800 */
[----:B------:R-:W-:Y:S01]  /*3a460*/  LDGSTS.E [R5+-0x78c80], desc[UR52][R212.64], P2 ;  /* 0x87380000d4057fae */ /* 0x000fe20009121874 */
[----:B------:R-:W-:-:S03]  /*3a470*/  IMAD.WIDE R214, R4, 0x4, R96 ;  /* 0x0000000404d67825 */ /* 0x000fc600078e0260 */
[----:B------:R-:W2:Y:S04]  /*3a480*/  LDL.LU.64 R96, [R1+0x838] ;  /* 0x0008380001607983 */ /* 0x000ea80000300a00 */
[----:B------:R1:W-:Y:S01]  /*3a490*/  LDGSTS.E [R48+-0x78880], desc[UR52][R214.64], P2 ;  /* 0x87780000d6307fae */ /* 0x0003e20009121874 */
[----:B------:R-:W-:-:S03]  /*3a4a0*/  IMAD.WIDE R216, R4, 0x4, R216 ;  /* 0x0000000404d87825 */ /* 0x000fc600078e02d8 */
[----:B------:R-:W2:Y:S04]  /*3a4b0*/  LDL.LU.64 R136, [R1+0x830] ;  /* 0x0008300001887983 */ /* 0x000ea80000300a00 */
[----:B------:R-:W-:Y:S01]  /*3a4c0*/  LDGSTS.E [R39+-0x78480], desc[UR52][R216.64], P2 ;  /* 0x87b80000d8277fae */ /* 0x000fe20009121874 */
[----:B------:R-:W-:Y:S01]  /*3a4d0*/  VIADD R8, R38, 0xfffffd7f ;  /* 0xfffffd7f26087836 */ /* 0x000fe20000000000 */
[----:B-1----:R-:W1:Y:S01]  /*3a4e0*/  LDC R48, c[0x0][0x230] ;  /* 0x00008c00ff307b82 */ /* 0x002e620000000800 */
[----:B------:R-:W-:-:S05]  /*3a4f0*/  IMAD.WIDE R218, R4, 0x4, R218 ;  /* 0x0000000404da7825 */ /* 0x000fca00078e02da */
[----:B------:R1:W-:Y:S01]  /*3a500*/  LDGSTS.E [R5+-0x78080], desc[UR52][R218.64], P2 ;  /* 0x87f80000da057fae */ /* 0x0003e20009121874 */
[----:B------:R-:W-:Y:S01]  /*3a510*/  ISETP.GE.U32.AND P2, PT, R22, 0x7ffffcff, PT ;  /* 0x7ffffcff1600780c */ /* 0x000fe20003f46070 */
[----:B------:R-:W-:Y:S02]  /*3a520*/  VIADD R22, R15, 0xfffffd7c ;  /* 0xfffffd7c0f167836 */ /* 0x000fe40000000000 */
[----:B------:R-:W0:Y:S01]  /*3a530*/  LDGDEPBAR ;  /* 0x00000000000079af */ /* 0x000e220000000000 */
[----:B------:R-:W-:Y:S01]  /*3a540*/  ISETP.GE.U32.AND P1, PT, R8, 0x7ffffd00, PT ;  /* 0x7ffffd000800780c */ /* 0x000fe20003f26070 */
[----:B------:R-:W-:Y:S02]  /*3a550*/  VIADD R14, R14, 0xfffffd5f ;  /* 0xfffffd5f0e0e7836 */ /* 0x000fe40000000000 */
[----:B-1----:R-:W-:Y:S01]  /*3a560*/  VIADD R5, R31, 0xfffffd7d ;  /* 0xfffffd7d1f057836 */ /* 0x002fe20000000000 */
[----:B------:R-:W-:Y:S01]  /*3a570*/  ISETP.GE.U32.AND P5, PT, R22, 0x7ffffcfd, PT ;  /* 0x7ffffcfd1600780c */ /* 0x000fe20003fa6070 */
[----:B------:R-:W1:Y:S03]  /*3a580*/  LDC R8, c[0x0][0x230] ;  /* 0x00008c00ff087b82 */ /* 0x000e660000000800 */
[----:B------:R-:W-:-:S02]  /*3a590*/  ISETP.GE.U32.AND P4, PT, R5, 0x7ffffcfe, PT ;  /* 0x7ffffcfe0500780c */ /* 0x000fc40003f86070 */
[----:B------:R-:W-:-:S03]  /*3a5a0*/  IADD3 R5, R23, -0x2a2, RZ ;  /* 0xfffffd5e17057810 */ /* 0x000fc60007ffe0ff */
[----:B------:R-:W1:Y:S01]  /*3a5b0*/  LDC R15, c[0x0][0x230] ;  /* 0x00008c00ff0f7b82 */ /* 0x000e620000000800 */
[----:B------:R-:W-:Y:S01]  /*3a5c0*/  ISETP.GE.U32.AND P0, PT, R5, 0x7ffffcdf, PT ;  /* 0x7ffffcdf0500780c */ /* 0x000fe20003f06070 */
[----:B------:R-:W-:-:S06]  /*3a5d0*/  VIADD R5, R30, 0xfffffd5d ;  /* 0xfffffd5d1e057836 */ /* 0x000fcc0000000000 */
[----:B------:R-:W-:Y:S01]  /*3a5e0*/  BAR.SYNC.DEFER_BLOCKING 0x0 ;  /* 0x0000000000007b1d */ /* 0x000fe20000010000 */
[----:B---3--:R-:W-:-:S05]  /*3a5f0*/  IMAD.WIDE R22, R0, 0x4, R54 ;  /* 0x0000000400167825 */ /* 0x008fca00078e0236 */
[----:B------:R-:W3:Y:S01]  /*3a600*/  LDL.LU.64 R54, [R1+0x828] ;  /* 0x0008280001367983 */ /* 0x000ee20000300a00 */
[----:B----4-:R-:W-:-:S03]  /*3a610*/  IMAD.WIDE R38, R0, 0x4, R176 ;  /* 0x0000000400267825 */ /* 0x010fc600078e02b0 */
[----:B------:R4:W-:Y:S04]  /*3a620*/  STL.64 [R1+0x268], R22 ;  /* 0x0002681601007387 */ /* 0x0009e80000100a00 */
[----:B------:R-:W3:Y:S01]  /*3a630*/  LDL.LU.64 R176, [R1+0x820] ;  /* 0x0008200001b07983 */ /* 0x000ee20000300a00 */
[----:B------:R-:W-:-:S03]  /*3a640*/  IMAD.WIDE R30, R0, 0x4, R174 ;  /* 0x00000004001e7825 */ /* 0x000fc600078e02ae */
[----:B------:R2:W-:Y:S04]  /*3a650*/  STL.64 [R1+0x270], R38 ;  /* 0x0002702601007387 */ /* 0x0005e80000100a00 */
[----:B------:R-:W-:Y:S01]  /*3a660*/  @!PT LDS RZ, [RZ] ;  /* 0x00000000fffff984 */ /* 0x000fe20000000800 */
[----:B------:R-:W-:Y:S01]  /*3a670*/  @!PT LDS RZ, [RZ] ;  /* 0x00000000fffff984 */ /* 0x000fe20000000800 */
[----:B------:R-:W-:Y:S01]  /*3a680*/  @!PT LDS RZ, [RZ] ;  /* 0x00000000fffff984 */ /* 0x000fe20000000800 */
[----:B------:R4:W-:Y:S04]  /*3a690*/  LDGSTS.E [R245+0x30000], desc[UR52][R22.64], !P1 ;  /* 0x3000000016f57fae */ /* 0x0009e8000c921874 */
[----:B------:R1:W-:Y:S04]  /*3a6a0*/  STL.64 [R1+0x278], R30 ;  /* 0x0002781e01007387 */ /* 0x0003e80000100a00 */
[----:B------:R2:W-:Y:S04]  /*3a6b0*/  LDGSTS.E [R245+0x30004], desc[UR52][R38.64], !P2 ;  /* 0x3000400026f57fae */ /* 0x0005e8000d121874 */
[----:B------:R-:W3:Y:S01]  /*3a6c0*/  LDL.LU.64 R78, [R1+0x818] ;  /* 0x00081800014e7983 */ /* 0x000ee20000300a00 */
[----:B------:R-:W-:Y:S01]  /*3a6d0*/  ISETP.GE.U32.AND P6, PT, R14, 0x7ffffce0, PT ;  /* 0x7ffffce00e00780c */ /* 0x000fe20003fc6070 */
[----:B----4-:R-:W4:Y:S02]  /*3a6e0*/  LDC R22, c[0x0][0x230] ;  /* 0x00008c00ff167b82 */ /* 0x010f240000000800 */
[----:B------:R-:W3:Y:S01]  /*3a6f0*/  LDL.LU.64 R68, [R1+0x810] ;  /* 0x0008100001447983 */ /* 0x000ee20000300a00 */
[----:B--2---:R-:W-:Y:S01]  /*3a700*/  IMAD.WIDE R38, R0, 0x4, R96 ;  /* 0x0000000400267825 */ /* 0x004fe200078e0260 */
[----:B------:R-:W-:-:S02]  /*3a710*/  ISETP.GE.U32.AND P1, PT, R5, 0x7ffffcde, PT ;  /* 0x7ffffcde0500780c */ /* 0x000fc40003f26070 */
[----:B------:R-:W2:Y:S02]  /*3a720*/  LDL.LU.64 R96, [R1+0x808] ;  /* 0x0008080001607983 */ /* 0x000ea40000300a00 */
[----:B------:R-:W4:Y:S01]  /*3a730*/  LDC R14, c[0x0][0x230] ;  /* 0x00008c00ff0e7b82 */ /* 0x000f220000000800 */
[----:B------:R-:W-:Y:S01]  /*3a740*/  VIADD R5, R9, 0xfffffd5c ;  /* 0xfffffd5c09057836 */ /* 0x000fe20000000000 */
[----:B------:R1:W-:Y:S04]  /*3a750*/  LDGSTS.E [R245+0x30008], desc[UR52][R30.64], !P4 ;  /* 0x300080001ef57fae */ /* 0x0003e8000e121874 */
[----:B------:R-:W-:Y:S01]  /*3a760*/  ISETP.GE.U32.AND P2, PT, R5, 0x7ffffcdd, PT ;  /* 0x7ffffcdd0500780c */ /* 0x000fe20003f46070 */
[----:B-1----:R-:W-:Y:S01]  /*3a770*/  VIADD R5, R8, 0xfffffd3f ;  /* 0xfffffd3f08057836 */ /* 0x002fe20000000000 */
[----:B------:R-:W1:Y:S01]  /*3a780*/  LDC R9, c[0x0][0x230] ;  /* 0x00008c00ff097b82 */ /* 0x000e620000000800 */
[----:B------:R4:W-:Y:S04]  /*3a790*/  STL.64 [R1+0x280], R38 ;  /* 0x0002802601007387 */ /* 0x0009e80000100a00 */
[----:B------:R4:W-:Y:S03]  /*3a7a0*/  LDGSTS.E [R245+0x3000c], desc[UR52][R38.64], !P5 ;  /* 0x3000c00026f57fae */ /* 0x0009e6000e921874 */
[----:B------:R-:W1:Y:S01]  /*3a7b0*/  LDC R8, c[0x0][0x230] ;  /* 0x00008c00ff087b82 */ /* 0x000e620000000800 */
[----:B------:R-:W-:Y:S01]  /*3a7c0*/  IMAD.WIDE R30, R0, 0x4, R136 ;  /* 0x00000004001e7825 */ /* 0x000fe200078e0288 */
[----:B------:R-:W-:-:S04]  /*3a7d0*/  ISETP.GE.U32.AND P4, PT, R5, 0x7ffffcc0, PT ;  /* 0x7ffffcc00500780c */ /* 0x000fc80003f86070 */
[----:B------:R3:W-:Y:S01]  /*3a7e0*/  STL.64 [R1+0x3f0], R30 ;  /* 0x0003f01e01007387 */ /* 0x0007e20000100a00 */
[----:B------:R-:W-:Y:S02]  /*3a7f0*/  VIADD R5, R48, 0xfffffd3d ;  /* 0xfffffd3d30057836 */ /* 0x000fe40000000000 */
[----:B----4-:R-:W-:Y:S01]  /*3a800*/  VIADD R14, R14, 0xfffffd3c ;  /* 0xfffffd3c0e0e7836 */ /* 0x010fe20000000000 */
[----:B------:R3:W-:Y:S01]  /*3a810*/  LDGSTS.E [R245+0x34000], desc[UR52][R30.64], !P6 ;  /* 0x340000001ef57fae */ /* 0x0007e2000f121874 */
[----:B------:R-:W-:Y:S01]  /*3a820*/  IADD3 R23, R15, -0x2c2, RZ ;  /* 0xfffffd3e0f177810 */ /* 0x000fe20007ffe0ff */
[----:B------:R-:W4:Y:S01]  /*3a830*/  LDC R39, c[0x0][0x230] ;  /* 0x00008c00ff277b82 */ /* 0x000f220000000800 */
[----:B------:R-:W-:Y:S01]  /*3a840*/  ISETP.GE.U32.AND P6, PT, R5, 0x7ffffcbe, PT ;  /* 0x7ffffcbe0500780c */ /* 0x000fe20003fc6070 */
[----:B------:R-:W-:-:S06]  /*3a850*/  VIADD R5, R22, 0xfffffd1f ;  /* 0xfffffd1f16057836 */ /* 0x000fcc0000000000 */
[----:B------:R-:W2:Y:S08]  /*3a860*/  LDC R15, c[0x0][0x230] ;  /* 0x00008c00ff0f7b82 */ /* 0x000eb00000000800 */
[----:B------:R-:W2:Y:S01]  /*3a870*/  LDC R38, c[0x0][0x230] ;  /* 0x00008c00ff267b82 */ /* 0x000ea20000000800 */
[----:B---3--:R-:W-:-:S04]  /*3a880*/  IMAD.WIDE R30, R0, 0x4, R54 ;  /* 0x00000004001e7825 */ /* 0x008fc800078e0236 */
[----:B------:R-:W-:-:S04]  /*3a890*/  IMAD.WIDE R78, R0, 0x4, R78 ;  /* 0x00000004004e7825 */ /* 0x000fc800078e024e */
[C---:B------:R-:W-:Y:S01]  /*3a8a0*/  IMAD.WIDE R68, R0.reuse, 0x4, R68 ;  /* 0x0000000400447825 */ /* 0x040fe200078e0244 */
[----:B------:R-:W-:Y:S01]  /*3a8b0*/  ISETP.GE.U32.AND P5, PT, R23, 0x7ffffcbf, PT ;  /* 0x7ffffcbf1700780c */ /* 0x000fe20003fa6070 */
[----:B------:R-:W3:Y:S02]  /*3a8c0*/  LDC R22, c[0x0][0x230] ;  /* 0x00008c00ff167b82 */ /* 0x000ee40000000800 */
[----:B------:R-:W-:Y:S01]  /*3a8d0*/  IMAD.WIDE R54, R0, 0x4, R176 ;  /* 0x0000000400367825 */ /* 0x000fe200078e02b0 */
[----:B------:R1:W-:Y:S04]  /*3a8e0*/  STL.64 [R1+0x3f8], R30 ;  /* 0x0003f81e01007387 */ /* 0x0003e80000100a00 */
[----:B------:R2:W-:Y:S01]  /*3a8f0*/  STL.64 [R1+0x400], R54 ;  /* 0x0004003601007387 */ /* 0x0005e20000100a00 */
[----:B----4-:R-:W-:Y:S01]  /*3a900*/  VIADD R39, R39, 0xfffffd7b ;  /* 0xfffffd7b27277836 */ /* 0x010fe20000000000 */
[----:B------:R-:W4:Y:S02]  /*3a910*/  LDC R23, c[0x0][0x230] ;  /* 0x00008c00ff177b82 */ /* 0x000f240000000800 */
[----:B------:R-:W-:Y:S04]  /*3a920*/  LDGSTS.E [R245+0x34004], desc[UR52][R30.64], !P0 ;  /* 0x340040001ef57fae */ /* 0x000fe8000c121874 */
[----:B------:R-:W3:Y:S01]  /*3a930*/  LDL.LU.64 R48, [R1+0x800] ;  /* 0x0008000001307983 */ /* 0x000ee20000300a00 */
[----:B------:R-:W-:-:S03]  /*3a940*/  ISETP.GE.U32.AND P0, PT, R14, 0x7ffffcbd, PT ;  /* 0x7ffffcbd0e00780c */ /* 0x000fc60003f06070 */
[----:B------:R-:W-:Y:S04]  /*3a950*/  LDGSTS.E [R245+0x34008], desc[UR52][R54.64], !P1 ;  /* 0x3400800036f57fae */ /* 0x000fe8000c921874 */
[----:B-1----:R-:W3:Y:S04]  /*3a960*/  LDL.LU.64 R30, [R1+0x7f8] ;  /* 0x0007f800011e7983 */ /* 0x002ee80000300a00 */
[----:B------:R-:W3:Y:S01]  /*3a970*/  LDL.LU.64 R174, [R1+0x7f0] ;  /* 0x0007f00001ae7983 */ /* 0x000ee20000300a00 */
[----:B------:R-:W-:-:S03]  /*3a980*/  ISETP.GE.U32.AND P1, PT, R5, 0x7ffffca0, PT ;  /* 0x7ffffca00500780c */ /* 0x000fc60003f26070 */
[----:B------:R-:W3:Y:S01]  /*3a990*/  LDL.LU.64 R136, [R1+0x7e8] ;  /* 0x0007e80001887983 */ /* 0x000ee20000300a00 */
[----:B------:R-:W-:Y:S01]  /*3a9a0*/  IADD3 R5, R9, -0x2e2, RZ ;  /* 0xfffffd1e09057810 */ /* 0x000fe20007ffe0ff */
[----:B------:R-:W-:Y:S02]  /*3a9b0*/  VIADD R14, R8, 0xfffffd1d ;  /* 0xfffffd1d080e7836 */ /* 0x000fe40000000000 */
[----:B--2---:R-:W2:Y:S01]  /*3a9c0*/  LDL.LU.64 R54, [R1+0x7d8] ;  /* 0x0007d80001367983 */ /* 0x004ea20000300a00 */
[----:B------:R-:W-:-:S03]  /*3a9d0*/  IMAD.WIDE R8, R0, 0x4, R96 ;  /* 0x0000000400087825 */ /* 0x000fc600078e0260 */
[----:B------:R-:W2:Y:S04]  /*3a9e0*/  LDL.LU.64 R176, [R1+0x7c8] ;  /* 0x0007c80001b07983 */ /* 0x000ea80000300a00 */
[----:B------:R-:W-:Y:S04]  /*3a9f0*/  STL.64 [R1+0x408], R78 ;  /* 0x0004084e01007387 */ /* 0x000fe80000100a00 */
[----:B------:R-:W-:Y:S04]  /*3aa00*/  STL.64 [R1+0x580], R68 ;  /* 0x0005804401007387 */ /* 0x000fe80000100a00 */
[----:B------:R1:W-:Y:S04]  /*3aa10*/  STL.64 [R1+0x588], R8 ;  /* 0x0005880801007387 */ /* 0x0003e80000100a00 */
[----:B------:R-:W2:Y:S04]  /*3aa20*/  LDL.LU.64 R96, [R1+0x7c0] ;  /* 0x0007c00001607983 */ /* 0x000ea80000300a00 */
[----:B------:R-:W-:Y:S01]  /*3aa30*/  LDGSTS.E [R245+0x3400c], desc[UR52][R78.64], !P2 ;  /* 0x3400c0004ef57fae */ /* 0x000fe2000d121874 */
[----:B------:R-:W-:Y:S01]  /*3aa40*/  ISETP.GE.U32.AND P2, PT, R5, 0x7ffffc9f, PT ;  /* 0x7ffffc9f0500780c */ /* 0x000fe20003f46070 */
[----:B------:R-:W-:-:S02]  /*3aa50*/  VIADD R5, R15, 0xfffffd1c ;  /* 0xfffffd1c0f057836 */ /* 0x000fc40000000000 */
[----:B------:R-:W-:Y:S01]  /*3aa60*/  LDGSTS.E [R245+0x38000], desc[UR52][R68.64], !P4 ;  /* 0x3800000044f57fae */ /* 0x000fe2000e121874 */
[----:B------:R-:W-:Y:S01]  /*3aa70*/  ISETP.GE.U32.AND P4, PT, R14, 0x7ffffc9e, PT ;  /* 0x7ffffc9e0e00780c */ /* 0x000fe20003f86070 */
[----:B------:R-:W2:Y:S02]  /*3aa80*/  LDC R15, c[0x0][0x230] ;  /* 0x00008c00ff0f7b82 */ /* 0x000ea40000000800 */
[----:B------:R1:W-:Y:S06]  /*3aa90*/  LDGSTS.E [R245+0x38004], desc[UR52][R8.64], !P5 ;  /* 0x3800400008f57fae */ /* 0x0003ec000e921874 */
[----:B------:R-:W2:Y:S01]  /*3aaa0*/  LDC R14, c[0x0][0x230] ;  /* 0x00008c00ff0e7b82 */ /* 0x000ea20000000800 */
[----:B------:R-:W-:Y:S01]  /*3aab0*/  ISETP.GE.U32.AND P5, PT, R5, 0x7ffffc9d, PT ;  /* 0x7ffffc9d0500780c */ /* 0x000fe20003fa6070 */
[----:B------:R-:W-:Y:S01]  /*3aac0*/  VIADD R5, R58, 0xfffffd79 ;  /* 0xfffffd793a057836 */ /* 0x000fe20000000000 */
[----:B----4-:R-:W-:-:S05]  /*3aad0*/  IADD3 R23, R23, -0x286, RZ ;  /* 0xfffffd7a17177810 */ /* 0x010fca0007ffe0ff */
[----:B-1----:R-:W1:Y:S08]  /*3aae0*/  LDC R9, c[0x0][0x230] ;  /* 0x00008c00ff097b82 */ /* 0x002e700000000800 */
[----:B------:R-:W4:Y:S01]  /*3aaf0*/  LDC R8, c[0x0][0x230] ;  /* 0x00008c00ff087b82 */ /* 0x000f220000000800 */
[----:B---3--:R-:W-:-:S05]  /*3ab00*/  IMAD.WIDE R88, R0, 0x4, R48 ;  /* 0x0000000400587825 */ /* 0x008fca00078e0230 */
[----:B------:R-:W-:Y:S01]  /*3ab10*/  LDGSTS.E [R245+0x38008], desc[UR52][R88.64], !P6 ;  /* 0x3800800058f57fae */ /* 0x000fe2000f121874 */
[----:B------:R-:W-:-:S03]  /*3ab20*/  IMAD.WIDE R78, R0, 0x4, R30 ;  /* 0x00000004004e7825 */ /* 0x000fc600078e021e */
[----:B------:R-:W3:Y:S01]  /*3ab30*/  LDL.LU.64 R30, [R1+0x7b8] ;  /* 0x0007b800011e7983 */ /* 0x000ee20000300a00 */
[----:B------:R-:W-:-:S03]  /*3ab40*/  IMAD.WIDE R68, R0, 0x4, R174 ;  /* 0x0000000400447825 */ /* 0x000fc600078e02ae */
[----:B------:R-:W-:Y:S01]  /*3ab50*/  STL.64 [R1+0x598], R88 ;  /* 0x0005985801007387 */ /* 0x000fe20000100a00 */
[----:B------:R-:W-:-:S03]  /*3ab60*/  IMAD.WIDE R58, R0, 0x4, R136 ;  /* 0x00000004003a7825 */ /* 0x000fc600078e0288 */
[----:B------:R-:W-:Y:S01]  /*3ab70*/  STL.64 [R1+0x5a0], R78 ;  /* 0x0005a04e01007387 */ /* 0x000fe20000100a00 */
[----:B--2---:R-:W-:-:S03]  /*3ab80*/  IMAD.WIDE R54, R0, 0x4, R54 ;  /* 0x0000000400367825 */ /* 0x004fc600078e0236 */
[----:B------:R-:W-:Y:S01]  /*3ab90*/  STL.64 [R1+0x830], R68 ;  /* 0x0008304401007387 */ /* 0x000fe20000100a00 */
[----:B------:R-:W-:-:S03]  /*3aba0*/  IMAD.WIDE R48, R0, 0x4, R176 ;  /* 0x0000000400307825 */ /* 0x000fc600078e02b0 */
[----:B------:R-:W2:Y:S04]  /*3abb0*/  LDL.LU.64 R174, [R1+0x7b0] ;  /* 0x0007b00001ae7983 */ /* 0x000ea80000300a00 */
[----:B------:R-:W-:Y:S04]  /*3abc0*/  LDGSTS.E [R245+0x3800c], desc[UR52][R78.64], !P0 ;  /* 0x3800c0004ef57fae */ /* 0x000fe8000c121874 */
[----:B------:R1:W-:Y:S04]  /*3abd0*/  STL.64 [R1+0x840], R58 ;  /* 0x0008403a01007387 */ /* 0x0003e80000100a00 */
[----:B------:R-:W-:Y:S01]  /*3abe0*/  LDGSTS.E [R245+0x3c000], desc[UR52][R68.64], !P1 ;  /* 0x3c00000044f57fae */ /* 0x000fe2000c921874 */
[----:B------:R-:W-:-:S03]  /*3abf0*/  ISETP.GE.U32.AND P1, PT, R39, 0x7ffffcfc, PT ;  /* 0x7ffffcfc2700780c */ /* 0x000fc60003f26070 */
[----:B------:R4:W-:Y:S01]  /*3ac00*/  STL.64 [R1+0x850], R54 ;  /* 0x0008503601007387 */ /* 0x0009e20000100a00 */
[----:B------:R-:W-:-:S03]  /*3ac10*/  IADD3 R39, R14, -0x2a6, RZ ;  /* 0xfffffd5a0e277810 */ /* 0x000fc60007ffe0ff */
[----:B------:R1:W-:Y:S04]  /*3ac20*/  LDGSTS.E [R245+0x3c004], desc[UR52][R58.64], !P2 ;  /* 0x3c0040003af57fae */ /* 0x0003e8000d121874 */
[----:B------:R-:W-:Y:S04]  /*3ac30*/  STL.64 [R1+0x860], R48 ;  /* 0x0008603001007387 */ /* 0x000fe80000100a00 */
[----:B------:R-:W-:Y:S01]  /*3ac40*/  LDGSTS.E [R245+0x3c008], desc[UR52][R54.64], !P4 ;  /* 0x3c00800036f57fae */ /* 0x000fe2000e121874 */
[----:B------:R-:W-:Y:S01]  /*3ac50*/  ISETP.GE.U32.AND P4, PT, R5, 0x7ffffcfa, PT ;  /* 0x7ffffcfa0500780c */ /* 0x000fe20003f86070 */
[----:B------:R-:W-:-:S02]  /*3ac60*/  VIADD R5, R15, 0xfffffd5b ;  /* 0xfffffd5b0f057836 */ /* 0x000fc40000000000 */
[----:B------:R-:W2:Y:S01]  /*3ac70*/  LDL.LU.64 R176, [R1+0x7a8] ;  /* 0x0007a80001b07983 */ /* 0x000ea20000300a00 */
[----:B------:R-:W-:Y:S01]  /*3ac80*/  IMAD.WIDE R14, R0, 0x4, R96 ;  /* 0x00000004000e7825 */ /* 0x000fe200078e0260 */
[----:B------:R-:W-:Y:S01]  /*3ac90*/  ISETP.GE.U32.AND P0, PT, R39, 0x7ffffcdb, PT ;  /* 0x7ffffcdb2700780c */ /* 0x000fe20003f06070 */
[----:B-1----:R-:W1:Y:S01]  /*3aca0*/  LDC R58, c[0x0][0x230] ;  /* 0x00008c00ff3a7b82 */ /* 0x002e620000000800 */
[----:B------:R-:W2:Y:S04]  /*3acb0*/  LDL.LU.64 R136, [R1+0x7a0] ;  /* 0x0007a00001887983 */ /* 0x000ea80000300a00 */
[----:B----4-:R-:W4:Y:S01]  /*3acc0*/  LDL.LU.64 R54, [R1+0x798] ;  /* 0x0007980001367983 */ /* 0x010f220000300a00 */
[----:B------:R-:W-:-:S03]  /*3acd0*/  ISETP.GE.U32.AND P2, PT, R23, 0x7ffffcfb, PT ;  /* 0x7ffffcfb1700780c */ /* 0x000fc60003f46070 */
[----:B------:R1:W-:Y:S01]  /*3ace0*/  LDGSTS.E [R245+0x3c00c], desc[UR52][R48.64], !P5 ;  /* 0x3c00c00030f57fae */ /* 0x0003e2000e921874 */
[----:B------:R-:W-:Y:S01]  /*3acf0*/  ISETP.GE.U32.AND P6, PT, R5, 0x7ffffcdc, PT ;  /* 0x7ffffcdc0500780c */ /* 0x000fe20003fc6070 */
[----:B------:R-:W4:Y:S02]  /*3ad00*/  LDC R23, c[0x0][0x230] ;  /* 0x00008c00ff177b82 */ /* 0x000f240000000800 */
[----:B------:R2:W-:Y:S04]  /*3ad10*/  STL.64 [R1+0x288], R14 ;  /* 0x0002880e01007387 */ /* 0x0005e80000100a00 */
[----:B------:R-:W4:Y:S02]  /*3ad20*/  LDL.LU.64 R96, [R1+0x790] ;  /* 0x0007900001607983 */ /* 0x000f240000300a00 */
[----:B------:R-:W4:Y:S01]  /*3ad30*/  LDC R39, c[0x0][0x230] ;  /* 0x00008c00ff277b82 */ /* 0x000f220000000800 */
[----:B-1----:R-:W-:Y:S01]  /*3ad40*/  VIADD R245, R22, 0xfffffd78 ;  /* 0xfffffd7816f57836 */ /* 0x002fe20000000000 */
[----:B------:R2:W-:Y:S04]  /*3ad50*/  LDGSTS.E [R252+0x30000], desc[UR52][R14.64], !P1 ;  /* 0x300000000efc7fae */ /* 0x0005e8000c921874 */
[----:B------:R-:W-:Y:S01]  /*3ad60*/  ISETP.GE.U32.AND P5, PT, R245, 0x7ffffcf9, PT ;  /* 0x7ffffcf9f500780c */ /* 0x000fe20003fa6070 */
[----:B------:R-:W-:Y:S01]  /*3ad70*/  VIADD R5, R38, 0xfffffd59 ;  /* 0xfffffd5926057836 */ /* 0x000fe20000000000 */
[----:B------:R-:W1:Y:S04]  /*3ad80*/  LDC R22, c[0x0][0x230] ;  /* 0x00008c00ff167b82 */ /* 0x000e680000000800 */
[----:B------:R-:W-:Y:S01]  /*3ad90*/  ISETP.GE.U32.AND P1, PT, R5, 0x7ffffcda, PT ;  /* 0x7ffffcda0500780c */ /* 0x000fe20003f26070 */
[----:B---3--:R-:W-:-:S03]  /*3ada0*/  IMAD.WIDE R30, R0, 0x4, R30 ;  /* 0x00000004001e7825 */ /* 0x008fc600078e021e */
[----:B------:R-:W3:Y:S02]  /*3adb0*/  LDC R38, c[0x0][0x230] ;  /* 0x00008c00ff267b82 */ /* 0x000ee40000000800 */
[----:B------:R-:W-:Y:S04]  /*3adc0*/  STL.64 [R1+0x290], R30 ;  /* 0x0002901e01007387 */ /* 0x000fe80000100a00 */
[----:B------:R1:W-:Y:S01]  /*3add0*/  LDGSTS.E [R252+0x30004], desc[UR52][R30.64], !P2 ;  /* 0x300040001efc7fae */ /* 0x0003e2000d121874 */
[----:B--2---:R-:W-:-:S05]  /*3ade0*/  IMAD.WIDE R14, R0, 0x4, R174 ;  /* 0x00000004000e7825 */ /* 0x004fca00078e02ae */
[----:B------:R2:W-:Y:S04]  /*3adf0*/  STL.64 [R1+0x298], R14 ;  /* 0x0002980e01007387 */ /* 0x0005e80000100a00 */
[----:B------:R-:W3:Y:S04]  /*3ae00*/  LDL.64 R68, [R1+0x788] ;  /* 0x0007880001447983 */ /* 0x000ee80000100a00 */
[----:B------:R-:W-:Y:S04]  /*3ae10*/  LDGSTS.E [R252+0x30008], desc[UR52][R14.64], !P4 ;  /* 0x300080000efc7fae */ /* 0x000fe8000e121874 */
[----:B--2---:R-:W2:Y:S01]  /*3ae20*/  LDL.LU.64 R14, [R1+0x780] ;  /* 0x00078000010e7983 */ /* 0x004ea20000300a00 */
[----:B------:R-:W-:-:S03]  /*3ae30*/  IMAD.WIDE R48, R0, 0x4, R176 ;  /* 0x0000000400307825 */ /* 0x000fc600078e02b0 */
[----:B------:R-:W2:Y:S01]  /*3ae40*/  LDL.LU.64 R176, [R1+0x778] ;  /* 0x0007780001b07983 */ /* 0x000ea20000300a00 */
[----:B-1----:R-:W-:-:S03]  /*3ae50*/  IMAD.WIDE R30, R0, 0x4, R136 ;  /* 0x00000004001e7825 */ /* 0x002fc600078e0288 */
[----:B------:R-:W-:Y:S04]  /*3ae60*/  STL.64 [R1+0x2a0], R48 ;  /* 0x0002a03001007387 */ /* 0x000fe80000100a00 */
[----:B------:R-:W-:Y:S04]  /*3ae70*/  LDGSTS.E [R252+0x3000c], desc[UR52][R48.64], !P5 ;  /* 0x3000c00030fc7fae */ /* 0x000fe8000e921874 */
[----:B------:R4:W-:Y:S04]  /*3ae80*/  STL.64 [R1+0x410], R30 ;  /* 0x0004101e01007387 */ /* 0x0009e80000100a00 */
[----:B------:R4:W-:Y:S02]  /*3ae90*/  LDGSTS.E [R252+0x34000], desc[UR52][R30.64], !P6 ;  /* 0x340000001efc7fae */ /* 0x0009e4000f121874 */
[----:B----4-:R-:W-:-:S04]  /*3aea0*/  IMAD.WIDE R30, R0, 0x4, R54 ;  /* 0x00000004001e7825 */ /* 0x010fc800078e0236 */
[----:B------:R-:W-:Y:S01]  /*3aeb0*/  IMAD.WIDE R54, R0, 0x4, R96 ;  /* 0x0000000400367825 */ /* 0x000fe200078e0260 */
[----:B------:R1:W-:Y:S04]  /*3aec0*/  STL.64 [R1+0x418], R30 ;  /* 0x0004181e01007387 */ /* 0x0003e80000100a00 */
[----:B------:R4:W-:Y:S04]  /*3aed0*/  STL.64 [R1+0x420], R54 ;  /* 0x0004203601007387 */ /* 0x0009e80000100a00 */
[----:B------:R-:W-:Y:S04]  /*3aee0*/  LDGSTS.E [R252+0x34004], desc[UR52][R30.64], !P0 ;  /* 0x340040001efc7fae */ /* 0x000fe8000c121874 */
[----:B------:R-:W2:Y:S04]  /*3aef0*/  LDL.LU.64 R48, [R1+0x770] ;  /* 0x0007700001307983 */ /* 0x000ea80000300a00 */
[----:B------:R-:W-:Y:S04]  /*3af00*/  LDGSTS.E [R252+0x34008], desc[UR52][R54.64], !P1 ;  /* 0x3400800036fc7fae */ /* 0x000fe8000c921874 */
[----:B-1----:R-:W2:Y:S04]  /*3af10*/  LDL.LU.64 R30, [R1+0x768] ;  /* 0x00076800011e7983 */ /* 0x002ea80000300a00 */
[----:B------:R-:W2:Y:S04]  /*3af20*/  LDL.LU.64 R174, [R1+0x760] ;  /* 0x0007600001ae7983 */ /* 0x000ea80000300a00 */
[----:B------:R-:W2:Y:S04]  /*3af30*/  LDL.LU.64 R136, [R1+0x750] ;  /* 0x0007500001887983 */ /* 0x000ea80000300a00 */
[----:B----4-:R-:W4:Y:S04]  /*3af40*/  LDL.LU.64 R54, [R1+0x740] ;  /* 0x0007400001367983 */ /* 0x010f280000300a00 */
[----:B------:R-:W4:Y:S01]  /*3af50*/  LDL.LU.64 R96, [R1+0x738] ;  /* 0x0007380001607983 */ /* 0x000f220000300a00 */
[----:B------:R-:W-:-:S02]  /*3af60*/  VIADD R5, R9, 0xfffffd58 ;  /* 0xfffffd5809057836 */ /* 0x000fc40000000000 */
[----:B------:R-:W1:Y:S03]  /*3af70*/  LDC R9, c[0x0][0x230] ;  /* 0x00008c00ff097b82 */ /* 0x000e660000000800 */
[----:B------:R-:W-:Y:S01]  /*3af80*/  ISETP.GE.U32.AND P2, PT, R5, 0x7ffffcd9, PT ;  /* 0x7ffffcd90500780c */ /* 0x000fe20003f46070 */
[----:B------:R-:W-:-:S04]  /*3af90*/  VIADD R5, R8, 0xfffffd3b ;  /* 0xfffffd3b08057836 */ /* 0x000fc80000000000 */
[----:B------:R-:W1:Y:S01]  /*3afa0*/  LDC R8, c[0x0][0x230] ;  /* 0x00008c00ff087b82 */ /* 0x000e620000000800 */
[----:B------:R-:W-:Y:S01]  /*3afb0*/  ISETP.GE.U32.AND P4, PT, R5, 0x7ffffcbc, PT ;  /* 0x7ffffcbc0500780c */ /* 0x000fe20003f86070 */
[----:B------:R-:W-:Y:S01]  /*3afc0*/  VIADD R5, R22, 0xfffffd39 ;  /* 0xfffffd3916057836 */ /* 0x000fe20000000000 */
[----:B------:R-:W-:-:S04]  /*3afd0*/  IADD3 R245, R23, -0x2c6, RZ ;  /* 0xfffffd3a17f57810 */ /* 0x000fc80007ffe0ff */
[----:B------:R-:W-:Y:S01]  /*3afe0*/  ISETP.GE.U32.AND P5, PT, R245, 0x7ffffcbb, PT ;  /* 0x7ffffcbbf500780c */ /* 0x000fe20003fa6070 */
[----:B------:R-:W-:Y:S01]  /*3aff0*/  VIADD R245, R39, 0xfffffd38 ;  /* 0xfffffd3827f57836 */ /* 0x000fe20000000000 */
[----:B------:R-:W-:Y:S01]  /*3b000*/  ISETP.GE.U32.AND P6, PT, R5, 0x7ffffcba, PT ;  /* 0x7ffffcba0500780c */ /* 0x000fe20003fc6070 */
[----:B---3--:R-:W-:Y:S01]  /*3b010*/  VIADD R5, R38, 0xfffffd1b ;  /* 0xfffffd1b26057836 */ /* 0x008fe20000000000 */
[----:B------:R-:W3:Y:S02]  /*3b020*/  LDC R23, c[0x0][0x230] ;  /* 0x00008c00ff177b82 */ /* 0x000ee40000000800 */
[----:B------:R-:W-:Y:S02]  /*3b030*/  ISETP.GE.U32.AND P0, PT, R245, 0x7ffffcb9, PT ;  /* 0x7ffffcb9f500780c */ /* 0x000fe40003f06070 */
[----:B------:R-:W-:Y:S02]  /*3b040*/  ISETP.GE.U32.AND P1, PT, R5, 0x7ffffc9c, PT ;  /* 0x7ffffc9c0500780c */ /* 0x000fe40003f26070 */
[----:B-1----:R-:W-:-:S02]  /*3b050*/  IADD3 R5, R9, -0x2e6, RZ ;  /* 0xfffffd1a09057810 */ /* 0x002fc40007ffe0ff */
[----:B------:R-:W1:Y:S01]  /*3b060*/  LDC R22, c[0x0][0x230] ;  /* 0x00008c00ff167b82 */ /* 0x000e620000000800 */
[----:B------:R-:W-:-:S07]  /*3b070*/  VIADD R245, R8, 0xfffffd19 ;  /* 0xfffffd1908f57836 */ /* 0x000fce0000000000 */
[----:B------:R-:W1:Y:S08]  /*3b080*/  LDC R39, c[0x0][0x230] ;  /* 0x00008c00ff277b82 */ /* 0x000e700000000800 */
[----:B------:R-:W1:Y:S01]  /*3b090*/  LDC R38, c[0x0][0x230] ;  /* 0x00008c00ff267b82 */ /* 0x000e620000000800 */
[----:B------:R-:W-:-:S05]  /*3b0a0*/  IMAD.WIDE R68, R0, 0x4, R68 ;  /* 0x0000000400447825 */ /* 0x000fca00078e0244 */
[----:B------:R-:W-:Y:S04]  /*3b0b0*/  STL.64 [R1+0x428], R68 ;  /* 0x0004284401007387 */ /* 0x000fe80000100a00 */
[----:B------:R-:W-:Y:S01]  /*3b0c0*/  LDGSTS.E [R252+0x3400c], desc[UR52][R68.64], !P2 ;  /* 0x3400c00044fc7fae */ /* 0x000fe2000d121874 */
[----:B--2---:R-:W-:-:S05]  /*3b0d0*/  IMAD.WIDE R14, R0, 0x4, R14 ;  /* 0x00000004000e7825 */ /* 0x004fca00078e020e */
[----:B------:R2:W-:Y:S01]  /*3b0e0*/  STL.64 [R1+0x5b0], R14 ;  /* 0x0005b00e01007387 */ /* 0x0005e20000100a00 */
[----:B------:R-:W-:-:S03]  /*3b0f0*/  IMAD.WIDE R8, R0, 0x4, R176 ;  /* 0x0000000400087825 */ /* 0x000fc600078e02b0 */
[----:B------:R2:W-:Y:S04]  /*3b100*/  LDGSTS.E [R252+0x38000], desc[UR52][R14.64], !P4 ;  /* 0x380000000efc7fae */ /* 0x0005e8000e121874 */
[----:B------:R1:W-:Y:S04]  /*3b110*/  STL.64 [R1+0x5c0], R8 ;  /* 0x0005c00801007387 */ /* 0x0003e80000100a00 */
[----:B------:R-:W3:Y:S01]  /*3b120*/  LDL.LU.64 R176, [R1+0x730] ;  /* 0x0007300001b07983 */ /* 0x000ee20000300a00 */
[----:B------:R-:W-:Y:S02]  /*3b130*/  ISETP.GE.U32.AND P4, PT, R245, 0x7ffffc9a, PT ;  /* 0x7ffffc9af500780c */ /* 0x000fe40003f86070 */
[----:B------:R-:W-:Y:S01]  /*3b140*/  IADD3 R245, R58, -0x28a, RZ ;  /* 0xfffffd763af57810 */ /* 0x000fe20007ffe0ff */
[----:B--2---:R-:W2:Y:S01]  /*3b150*/  LDC R15, c[0x0][0x230] ;  /* 0x00008c00ff0f7b82 */ /* 0x004ea20000000800 */
[----:B------:R-:W-:-:S07]  /*3b160*/  IMAD.WIDE R88, R0, 0x4, R48 ;  /* 0x0000000400587825 */ /* 0x000fce00078e0230 */
[----:B------:R-:W2:Y:S01]  /*3b170*/  LDC R14, c[0x0][0x230] ;  /* 0x00008c00ff0e7b82 */ /* 0x000ea20000000800 */
[----:B------:R-:W-:-:S04]  /*3b180*/  IMAD.WIDE R78, R0, 0x4, R30 ;  /* 0x00000004004e7825 */ /* 0x000fc800078e021e */
[C---:B------:R-:W-:Y:S01]  /*3b190*/  IMAD.WIDE R68, R0.reuse, 0x4, R174 ;  /* 0x0000000400447825 */ /* 0x040fe200078e02ae */
[----:B------:R-:W2:Y:S04]  /*3b1a0*/  LDL.LU.64 R30, [R1+0x728] ;  /* 0x00072800011e7983 */ /* 0x000ea80000300a00 */
[----:B------:R-:W-:Y:S01]  /*3b1b0*/  STL.64 [R1+0x5e0], R88 ;  /* 0x0005e05801007387 */ /* 0x000fe20000100a00 */
[----:B------:R-:W-:-:S03]  /*3b1c0*/  IMAD.WIDE R58, R0, 0x4, R136 ;  /* 0x00000004003a7825 */ /* 0x000fc600078e0288 */
[----:B------:R-:W-:Y:S01]  /*3b1d0*/  STL.64 [R1+0x600], R78 ;  /* 0x0006004e01007387 */ /* 0x000fe20000100a00 */
[----:B----4-:R-:W-:-:S03]  /*3b1e0*/  IMAD.WIDE R54, R0, 0x4, R54 ;  /* 0x0000000400367825 */ /* 0x010fc600078e0236 */
[----:B------:R-:W-:Y:S01]  /*3b1f0*/  STL.64 [R1+0x7d8], R68 ;  /* 0x0007d84401007387 */ /* 0x000fe20000100a00 */
[----:B------:R-:W-:-:S03]  /*3b200*/  IMAD.WIDE R48, R0, 0x4, R96 ;  /* 0x0000000400307825 */ /* 0x000fc600078e0260 */
[----:B------:R-:W4:Y:S04]  /*3b210*/  LDL.64 R174, [R1+0x720] ;  /* 0x0007200001ae7983 */ /* 0x000f280000100a00 */
[----:B------:R-:W-:Y:S04]  /*3b220*/  STL.64 [R1+0x7e8], R58 ;  /* 0x0007e83a01007387 */ /* 0x000fe80000100a00 */
[----:B------:R2:W-:Y:S04]  /*3b230*/  STL.64 [R1+0x7f0], R54 ;  /* 0x0007f03601007387 */ /* 0x0005e80000100a00 */
[----:B------:R2:W-:Y:S04]  /*3b240*/  STL.64 [R1+0x800], R48 ;  /* 0x0008003001007387 */ /* 0x0005e80000100a00 */
[----:B------:R-:W4:Y:S01]  /*3b250*/  LDL.LU.64 R96, [R1+0x718] ;  /* 0x0007180001607983 */ /* 0x000f220000300a00 */
[----:B------:R-:W-:Y:S01]  /*3b260*/  ISETP.GE.U32.AND P2, PT, R5, 0x7ffffc9b, PT ;  /* 0x7ffffc9b0500780c */ /* 0x000fe20003f46070 */
[----:B---3--:R-:W-:-:S02]  /*3b270*/  VIADD R5, R23, 0xfffffd18 ;  /* 0xfffffd1817057836 */ /* 0x008fc40000000000 */
[----:B------:R3:W-:Y:S01]  /*3b280*/  LDGSTS.E [R252+0x38004], desc[UR52][R8.64], !P5 ;  /* 0x3800400008fc7fae */ /* 0x0007e2000e921874 */
[----:B-1----:R-:W-:Y:S01]  /*3b290*/  VIADD R22, R22, 0xfffffd77 ;  /* 0xfffffd7716167836 */ /* 0x002fe20000000000 */
[----:B------:R-:W1:Y:S01]  /*3b2a0*/  LDC R23, c[0x0][0x230] ;  /* 0x00008c00ff177b82 */ /* 0x000e620000000800 */
[----:B------:R-:W-:Y:S01]  /*3b2b0*/  ISETP.GE.U32.AND P5, PT, R5, 0x7ffffc99, PT ;  /* 0x7ffffc990500780c */ /* 0x000fe20003fa6070 */
[----:B------:R-:W-:Y:S01]  /*3b2c0*/  VIADD R5, R39, 0xfffffd75 ;  /* 0xfffffd7527057836 */ /* 0x000fe20000000000 */
[----:B------:R-:W-:Y:S04]  /*3b2d0*/  LDGSTS.E [R252+0x38008], desc[UR52][R88.64], !P6 ;  /* 0x3800800058fc7fae */ /* 0x000fe8000f121874 */
[----:B------:R-:W-:Y:S01]  /*3b2e0*/  LDGSTS.E [R252+0x3800c], desc[UR52][R78.64], !P0 ;  /* 0x3800c0004efc7fae */ /* 0x000fe2000c121874 */
[----:B---3--:R-:W3:Y:S03]  /*3b2f0*/  LDC R9, c[0x0][0x230] ;  /* 0x00008c00ff097b82 */ /* 0x008ee60000000800 */
[----:B------:R-:W-:Y:S01]  /*3b300*/  LDGSTS.E [R252+0x3c000], desc[UR52][R68.64], !P1 ;  /* 0x3c00000044fc7fae */ /* 0x000fe2000c921874 */
[----:B------:R-:W-:-:S03]  /*3b310*/  ISETP.GE.U32.AND P1, PT, R22, 0x7ffffcf8, PT ;  /* 0x7ffffcf81600780c */ /* 0x000fc60003f26070 */
[----:B------:R-:W-:Y:S01]  /*3b320*/  LDGSTS.E [R252+0x3c004], desc[UR52][R58.64], !P2 ;  /* 0x3c0040003afc7fae */ /* 0x000fe2000d121874 */
[----:B------:R-:W3:Y:S03]  /*3b330*/  LDC R8, c[0x0][0x230] ;  /* 0x00008c00ff087b82 */ /* 0x000ee60000000800 */
[----:B------:R-:W-:Y:S01]  /*3b340*/  LDGSTS.E [R252+0x3c008], desc[UR52][R54.64], !P4 ;  /* 0x3c00800036fc7fae */ /* 0x000fe2000e121874 */
[----:B------:R-:W-:Y:S01]  /*3b350*/  ISETP.GE.U32.AND P4, PT, R5, 0x7ffffcf6, PT ;  /* 0x7ffffcf60500780c */ /* 0x000fe20003f86070 */
[----:B--2---:R-:W-:Y:S02]  /*3b360*/  VIADD R5, R15, 0xfffffd57 ;  /* 0xfffffd570f057836 */ /* 0x004fe40000000000 */
[----:B------:R2:W-:Y:S04]  /*3b370*/  LDGSTS.E [R252+0x3c00c], desc[UR52][R48.64], !P5 ;  /* 0x3c00c00030fc7fae */ /* 0x0005e8000e921874 */
[----:B------:R-:W3:Y:S01]  /*3b380*/  LDL.LU.64 R136, [R1+0x710] ;  /* 0x0007100001887983 */ /* 0x000ee20000300a00 */
[----:B------:R-:W-:Y:S01]  /*3b390*/  ISETP.GE.U32.AND P2, PT, R245, 0x7ffffcf7, PT ;  /* 0x7ffffcf7f500780c */ /* 0x000fe20003f46070 */
[----:B------:R-:W3:Y:S02]  /*3b3a0*/  LDC R22, c[0x0][0x230] ;  /* 0x00008c00ff167b82 */ /* 0x000ee40000000800 */
[----:B------:R-:W3:Y:S01]  /*3b3b0*/  LDL.LU.64 R54, [R1+0x708] ;  /* 0x0007080001367983 */ /* 0x000ee20000300a00 */
[----:B--2---:R-:W-:Y:S01]  /*3b3c0*/  IADD3 R252, R14, -0x2aa, RZ ;  /* 0xfffffd560efc7810 */ /* 0x004fe20007ffe0ff */
[----:B------:R-:W-:Y:S01]  /*3b3d0*/  VIADD R245, R38, 0xfffffd74 ;  /* 0xfffffd7426f57836 */ /* 0x000fe20000000000 */
[----:B------:R-:W-:-:S03]  /*3b3e0*/  ISETP.GE.U32.AND P6, PT, R5, 0x7ffffcd8, PT ;  /* 0x7ffffcd80500780c */ /* 0x000fc60003fc6070 */
[----:B------:R-:W2:Y:S08]  /*3b3f0*/  LDC R48, c[0x0][0x230] ;  /* 0x00008c00ff307b82 */ /* 0x000eb00000000800 */
[----:B------:R-:W2:Y:S08]  /*3b400*/  LDC R58, c[0x0][0x230] ;  /* 0x00008c00ff3a7b82 */ /* 0x000eb00000000800 */
[----:B------:R-:W2:Y:S01]  /*3b410*/  LDC R49, c[0x0][0x230] ;  /* 0x00008c00ff317b82 */ /* 0x000ea20000000800 */
[----:B------:R-:W-:-:S05]  /*3b420*/  IMAD.WIDE R14, R0, 0x4, R176 ;  /* 0x00000004000e7825 */ /* 0x000fca00078e02b0 */
[----:B------:R4:W-:Y:S04]  /*3b430*/  STL.64 [R1+0x2a8], R14 ;  /* 0x0002a80e01007387 */ /* 0x0009e80000100a00 */
[----:B------:R-:W2:Y:S04]  /*3b440*/  LDL.LU.64 R176, [R1+0x700] ;  /* 0x0007000001b07983 */ /* 0x000ea80000300a00 */
[----:B------:R4:W-:Y:S01]  /*3b450*/  LDGSTS.E [R251+0x30000], desc[UR52][R14.64], !P1 ;  /* 0x300000000efb7fae */ /* 0x0009e2000c921874 */
[----:B------:R-:W-:Y:S01]  /*3b460*/  IMAD.WIDE R38, R0, 0x4, R30 ;  /* 0x0000000400267825 */ /* 0x000fe200078e021e */
[----:B------:R-:W-:Y:S01]  /*3b470*/  ISETP.GE.U32.AND P0, PT, R252, 0x7ffffcd7, PT ;  /* 0x7ffffcd7fc00780c */ /* 0x000fe20003f06070 */
[----:B------:R-:W2:Y:S03]  /*3b480*/  LDC R31, c[0x0][0x230] ;  /* 0x00008c00ff1f7b82 */ /* 0x000ea60000000800 */
[----:B------:R4:W-:Y:S04]  /*3b490*/  STL.64 [R1+0x2b0], R38 ;  /* 0x0002b02601007387 */ /* 0x0009e80000100a00 */
[----:B------:R4:W-:Y:S01]  /*3b4a0*/  LDGSTS.E [R251+0x30004], desc[UR52][R38.64], !P2 ;  /* 0x3000400026fb7fae */ /* 0x0009e2000d121874 */
[----:B-1----:R-:W-:Y:S01]  /*3b4b0*/  VIADD R5, R23, 0xfffffd55 ;  /* 0xfffffd5517057836 */ /* 0x002fe20000000000 */
[----:B------:R-:W1:Y:S01]  /*3b4c0*/  LDC R252, c[0x0][0x230] ;  /* 0x00008c00fffc7b82 */ /* 0x000e620000000800 */
[----:B----4-:R-:W-:Y:S01]  /*3b4d0*/  IMAD.WIDE R14, R0, 0x4, R174 ;  /* 0x00000004000e7825 */ /* 0x010fe200078e02ae */
[----:B------:R-:W-:-:S06]  /*3b4e0*/  ISETP.GE.U32.AND P5, PT, R245, 0x7ffffcf5, PT ;  /* 0x7ffffcf5f500780c */ /* 0x000fcc0003fa6070 */
[----:B------:R-:W4:Y:S01]  /*3b4f0*/  LDC R30, c[0x0][0x230] ;  /* 0x00008c00ff1e7b82 */ /* 0x000f220000000800 */
[----:B------:R3:W-:Y:S04]  /*3b500*/  STL.64 [R1+0x2b8], R14 ;  /* 0x0002b80e01007387 */ /* 0x0007e80000100a00 */
[----:B------:R-:W4:Y:S04]  /*3b510*/  LDL.LU.64 R68, [R1+0x6f8] ;  /* 0x0006f80001447983 */ /* 0x000f280000300a00 */
[----:B------:R-:W-:Y:S01]  /*3b520*/  LDGSTS.E [R251+0x30008], desc[UR52][R14.64], !P4 ;  /* 0x300080000efb7fae */ /* 0x000fe2000e121874 */
[----:B------:R-:W-:Y:S01]  /*3b530*/  IMAD.WIDE R38, R0, 0x4, R96 ;  /* 0x0000000400267825 */ /* 0x000fe200078e0260 */
[----:B------:R-:W-:-:S02]  /*3b540*/  ISETP.GE.U32.AND P1, PT, R5, 0x7ffffcd6, PT ;  /* 0x7ffffcd60500780c */ /* 0x000fc40003f26070 */
[----:B---3--:R-:W3:Y:S04]  /*3b550*/  LDL.LU.64 R14, [R1+0x6f0] ;  /* 0x0006f000010e7983 */ /* 0x008ee80000300a00 */
[----:B------:R-:W3:Y:S01]  /*3b560*/  LDL.LU.64 R96, [R1+0x620] ;  /* 0x0006200001607983 */ /* 0x000ee20000300a00 */
[----:B------:R-:W-:Y:S02]  /*3b570*/  VIADD R5, R9, 0xfffffd54 ;  /* 0xfffffd5409057836 */ /* 0x000fe40000000000 */
[----:B------:R-:W1:Y:S01]  /*3b580*/  LDC R9, c[0x0][0x230] ;  /* 0x00008c00ff097b82 */ /* 0x000e620000000800 */
[----:B------:R-:W-:Y:S01]  /*3b590*/  IADD3 R245, R22, -0x2ca, RZ ;  /* 0xfffffd3616f57810 */ /* 0x000fe20007ffe0ff */
[----:B------:R-:W-:Y:S01]  /*3b5a0*/  LDGSTS.E [R251+0x3000c], desc[UR52][R38.64], !P5 ;  /* 0x3000c00026fb7fae */ /* 0x000fe2000e921874 */
[----:B------:R-:W-:Y:S01]  /*3b5b0*/  ISETP.GE.U32.AND P2, PT, R5, 0x7ffffcd5, PT ;  /* 0x7ffffcd50500780c */ /* 0x000fe20003f46070 */
[----:B------:R-:W-:-:S04]  /*3b5c0*/  VIADD R5, R8, 0xfffffd37 ;  /* 0xfffffd3708057836 */ /* 0x000fc80000000000 */
[----:B------:R-:W1:Y:S01]  /*3b5d0*/  LDC R8, c[0x0][0x230] ;  /* 0x00008c00ff087b82 */ /* 0x000e620000000800 */
[----:B------:R-:W-:Y:S01]  /*3b5e0*/  STL.64 [R1+0x2e0], R38 ;  /* 0x0002e02601007387 */ /* 0x000fe20000100a00 */
[----:B------:R-:W-:Y:S01]  /*3b5f0*/  ISETP.GE.U32.AND P4, PT, R5, 0x7ffffcb8, PT ;  /* 0x7ffffcb80500780c */ /* 0x000fe20003f86070 */
[----:B------:R-:W-:-:S05]  /*3b600*/  IMAD.WIDE R22, R0, 0x4, R136 ;  /* 0x0000000400167825 */ /* 0x000fca00078e0288 */
[----:B------:R1:W-:Y:S01]  /*3b610*/  STL.64 [R1+0x430], R22 ;  /* 0x0004301601007387 */ /* 0x0003e20000100a00 */
[----:B--2---:R-:W-:Y:S01]  /*3b620*/  VIADD R5, R48, 0xfffffd35 ;  /* 0xfffffd3530057836 */ /* 0x004fe20000000000 */
[----:B------:R-:W-:Y:S02]  /*3b630*/  ISETP.GE.U32.AND P5, PT, R245, 0x7ffffcb7, PT ;  /* 0x7ffffcb7f500780c */ /* 0x000fe40003fa6070 */
[----:B------:R2:W-:Y:S01]  /*3b640*/  LDGSTS.E [R251+0x34000], desc[UR52][R22.64], !P6 ;  /* 0x3400000016fb7fae */ /* 0x0005e2000f121874 */
[----:B-1----:R-:W-:Y:S01]  /*3b650*/  VIADD R245, R252, 0xfffffd34 ;  /* 0xfffffd34fcf57836 */ /* 0x002fe20000000000 */
[----:B------:R-:W-:Y:S01]  /*3b660*/  ISETP.GE.U32.AND P6, PT, R5, 0x7ffffcb6, PT ;  /* 0x7ffffcb60500780c */ /* 0x000fe20003fc6070 */
[----:B------:R-:W-:Y:S01]  /*3b670*/  VIADD R5, R31, 0xfffffd17 ;  /* 0xfffffd171f057836 */ /* 0x000fe20000000000 */
[----:B------:R-:W1:Y:S01]  /*3b680*/  LDC R48, c[0x0][0x230] ;  /* 0x00008c00ff307b82 */ /* 0x000e620000000800 */
[----:B--2---:R-:W-:-:S07]  /*3b690*/  IMAD.WIDE R22, R0, 0x4, R54 ;  /* 0x0000000400167825 */ /* 0x004fce00078e0236 */
[----:B------:R-:W2:Y:S01]  /*3b6a0*/  LDC R31, c[0x0][0x230] ;  /* 0x00008c00ff1f7b82 */ /* 0x000ea20000000800 */
[----:B------:R1:W-:Y:S04]  /*3b6b0*/  STL.64 [R1+0x448], R22 ;  /* 0x0004481601007387 */ /* 0x0003e80000100a00 */
[----:B------:R-:W-:Y:S01]  /*3b6c0*/  LDGSTS.E [R251+0x34004], desc[UR52][R22.64], !P0 ;  /* 0x3400400016fb7fae */ /* 0x000fe2000c121874 */
[----:B------:R-:W-:Y:S01]  /*3b6d0*/  ISETP.GE.U32.AND P0, PT, R245, 0x7ffffcb5, PT ;  /* 0x7ffffcb5f500780c */ /* 0x000fe20003f06070 */
[----:B------:R-:W-:Y:S02]  /*3b6e0*/  VIADD R245, R8, 0xfffffd15 ;  /* 0xfffffd1508f57836 */ /* 0x000fe40000000000 */
[----:B------:R-:W-:-:S05]  /*3b6f0*/  IMAD.WIDE R54, R0, 0x4, R176 ;  /* 0x0000000400367825 */ /* 0x000fca00078e02b0 */
[----:B------:R2:W-:Y:S04]  /*3b700*/  STL.64 [R1+0x450], R54 ;  /* 0x0004503601007387 */ /* 0x0005e80000100a00 */
[----:B------:R-:W3:Y:S04]  /*3b710*/  LDL.LU.64 R38, [R1+0x630] ;  /* 0x0006300001267983 */ /* 0x000ee80000300a00 */
[----:B-1----:R-:W3:Y:S04]  /*3b720*/  LDL.LU.64 R22, [R1+0x6e8] ;  /* 0x0006e80001167983 */ /* 0x002ee80000300a00 */
[----:B------:R-:W3:Y:S04]  /*3b730*/  LDL.LU.64 R174, [R1+0x6e0] ;  /* 0x0006e00001ae7983 */ /* 0x000ee80000300a00 */
[----:B------:R-:W-:Y:S01]  /*3b740*/  LDGSTS.E [R251+0x34008], desc[UR52][R54.64], !P1 ;  /* 0x3400800036fb7fae */ /* 0x000fe2000c921874 */
[----:B------:R-:W-:-:S02]  /*3b750*/  ISETP.GE.U32.AND P1, PT, R5, 0x7ffffc98, PT ;  /* 0x7ffffc980500780c */ /* 0x000fc40003f26070 */
[----:B------:R-:W-:Y:S01]  /*3b760*/  IADD3 R5, R9, -0x2ea, RZ ;  /* 0xfffffd1609057810 */ /* 0x000fe20007ffe0ff */
[----:B--2---:R-:W2:Y:S04]  /*3b770*/  LDL.LU.64 R54, [R1+0x6d8] ;  /* 0x0006d80001367983 */ /* 0x004ea80000300a00 */
[----:B------:R-:W2:Y:S04]  /*3b780*/  LDL.LU.64 R136, [R1+0x6d0] ;  /* 0x0006d00001887983 */ /* 0x000ea80000300a00 */
[----:B------:R-:W2:Y:S01]  /*3b790*/  LDL.LU.64 R176, [R1+0x6c8] ;  /* 0x0006c80001b07983 */ /* 0x000ea20000300a00 */
[----:B----4-:R-:W-:-:S05]  /*3b7a0*/  IMAD.WIDE R68, R0, 0x4, R68 ;  /* 0x0000000400447825 */ /* 0x010fca00078e0244 */
[----:B------:R-:W-:Y:S04]  /*3b7b0*/  STL.64 [R1+0x458], R68 ;  /* 0x0004584401007387 */ /* 0x000fe80000100a00 */
[----:B------:R-:W-:Y:S01]  /*3b7c0*/  LDGSTS.E [R251+0x3400c], desc[UR52][R68.64], !P2 ;  /* 0x3400c00044fb7fae */ /* 0x000fe2000d121874 */
[----:B---3--:R-:W-:-:S04]  /*3b7d0*/  IMAD.WIDE R14, R0, 0x4, R14 ;  /* 0x00000004000e7825 */ /* 0x008fc800078e020e */
[----:B------:R-:W-:Y:S01]  /*3b7e0*/  IMAD.WIDE R8, R0, 0x4, R96 ;  /* 0x0000000400087825 */ /* 0x000fe200078e0260 */
[----:B------:R1:W-:Y:S04]  /*3b7f0*/  STL.64 [R1+0x610], R14 ;  /* 0x0006100e01007387 */ /* 0x0003e80000100a00 */
[----:B------:R3:W-:Y:S04]  /*3b800*/  STL.64 [R1+0x620], R8 ;  /* 0x0006200801007387 */ /* 0x0007e80000100a00 */
[----:B------:R-:W4:Y:S04]  /*3b810*/  LDL.LU.64 R96, [R1+0x6b8] ;  /* 0x0006b80001607983 */ /* 0x000f280000300a00 */
[----:B------:R1:W-:Y:S01]  /*3b820*/  LDGSTS.E [R251+0x38000], desc[UR52][R14.64], !P4 ;  /* 0x380000000efb7fae */ /* 0x0003e2000e121874 */
[----:B------:R-:W-:Y:S01]  /*3b830*/  ISETP.GE.U32.AND P2, PT, R5, 0x7ffffc97, PT ;  /* 0x7ffffc970500780c */ /* 0x000fe20003f46070 */
[----:B------:R-:W-:Y:S01]  /*3b840*/  VIADD R5, R30, 0xfffffd14 ;  /* 0xfffffd141e057836 */ /* 0x000fe20000000000 */
[----:B------:R-:W-:Y:S01]  /*3b850*/  ISETP.GE.U32.AND P4, PT, R245, 0x7ffffc96, PT ;  /* 0x7ffffc96f500780c */ /* 0x000fe20003f86070 */
[----:B------:R3:W-:Y:S01]  /*3b860*/  LDGSTS.E [R251+0x38004], desc[UR52][R8.64], !P5 ;  /* 0x3800400008fb7fae */ /* 0x0007e2000e921874 */
[----:B------:R-:W-:Y:S01]  /*3b870*/  VIADD R252, R58, 0xfffffd73 ;  /* 0xfffffd733afc7836 */ /* 0x000fe20000000000 */
[----:B------:R-:W4:Y:S08]  /*3b880*/  LDC R30, c[0x0][0x230] ;  /* 0x00008c00ff1e7b82 */ /* 0x000f300000000800 */
[----:B-1----:R-:W1:Y:S08]  /*3b890*/  LDC R15, c[0x0][0x230] ;  /* 0x00008c00ff0f7b82 */ /* 0x002e700000000800 */
[----:B------:R-:W1:Y:S01]  /*3b8a0*/  LDC R14, c[0x0][0x230] ;  /* 0x00008c00ff0e7b82 */ /* 0x000e620000000800 */
[----:B------:R-:W-:Y:S01]  /*3b8b0*/  ISETP.GE.U32.AND P5, PT, R5, 0x7ffffc95, PT ;  /* 0x7ffffc950500780c */ /* 0x000fe20003fa6070 */
[----:B------:R-:W-:Y:S01]  /*3b8c0*/  VIADD R5, R48, 0xfffffd71 ;  /* 0xfffffd7130057836 */ /* 0x000fe20000000000 */
[----:B------:R-:W-:-:S05]  /*3b8d0*/  IADD3 R245, R49, -0x28e, RZ ;  /* 0xfffffd7231f57810 */ /* 0x000fca0007ffe0ff */
[----:B---3--:R-:W3:Y:S08]  /*3b8e0*/  LDC R9, c[0x0][0x230] ;  /* 0x00008c00ff097b82 */ /* 0x008ef00000000800 */
[----:B------:R-:W3:Y:S01]  /*3b8f0*/  LDC R8, c[0x0][0x230] ;  /* 0x00008c00ff087b82 */ /* 0x000ee20000000800 */
[----:B------:R-:W-:-:S04]  /*3b900*/  IMAD.WIDE R78, R0, 0x4, R38 ;  /* 0x00000004004e7825 */ /* 0x000fc800078e0226 */
[C---:B------:R-:W-:Y:S01]  /*3b910*/  IMAD.WIDE R68, R0.reuse, 0x4, R22 ;  /* 0x0000000400447825 */ /* 0x040fe200078e0216 */
[----:B------:R-:W-:Y:S03]  /*3b920*/  LDGSTS.E [R251+0x38008], desc[UR52][R78.64], !P6 ;  /* 0x380080004efb7fae */ /* 0x000fe6000f121874 */
[C---:B------:R-:W-:Y:S01]  /*3b930*/  IMAD.WIDE R58, R0.reuse, 0x4, R174 ;  /* 0x00000004003a7825 */ /* 0x040fe200078e02ae */
[----:B------:R-:W3:Y:S04]  /*3b940*/  LDL.LU.64 R22, [R1+0x6b0] ;  /* 0x0006b00001167983 */ /* 0x000ee80000300a00 */
[----:B------:R-:W-:Y:S04]  /*3b950*/  STL.64 [R1+0x630], R78 ;  /* 0x0006304e01007387 */ /* 0x000fe80000100a00 */
[----:B------:R-:W-:Y:S04]  /*3b960*/  STL.64 [R1+0x640], R68 ;  /* 0x0006404401007387 */ /* 0x000fe80000100a00 */
[----:B------:R1:W-:Y:S01]  /*3b970*/  STL.64 [R1+0x770], R58 ;  /* 0x0007703a01007387 */ /* 0x0003e20000100a00 */
[----:B--2---:R-:W-:-:S03]  /*3b980*/  IMAD.WIDE R54, R0, 0x4, R54 ;  /* 0x0000000400367825 */ /* 0x004fc600078e0236 */
[----:B------:R-:W2:Y:S01]  /*3b990*/  LDL.LU.64 R174, [R1+0x6a8] ;  /* 0x0006a80001ae7983 */ /* 0x000ea20000300a00 */
[----:B------:R-:W-:-:S03]  /*3b9a0*/  IMAD.WIDE R48, R0, 0x4, R136 ;  /* 0x0000000400307825 */ /* 0x000fc600078e0288 */
[----:B------:R-:W-:Y:S01]  /*3b9b0*/  LDGSTS.E [R251+0x3800c], desc[UR52][R68.64], !P0 ;  /* 0x3800c00044fb7fae */ /* 0x000fe2000c121874 */
[----:B------:R-:W-:-:S03]  /*3b9c0*/  IMAD.WIDE R38, R0, 0x4, R176 ;  /* 0x0000000400267825 */ /* 0x000fc600078e02b0 */
[----:B------:R1:W-:Y:S04]  /*3b9d0*/  LDGSTS.E [R251+0x3c000], desc[UR52][R58.64], !P1 ;  /* 0x3c0000003afb7fae */ /* 0x0003e8000c921874 */
[----:B------:R1:W-:Y:S04]  /*3b9e0*/  STL.64 [R1+0x780], R54 ;  /* 0x0007803601007387 */ /* 0x0003e80000100a00 */
[----:B------:R-:W-:Y:S04]  /*3b9f0*/  LDGSTS.E [R251+0x3c004], desc[UR52][R54.64], !P2 ;  /* 0x3c00400036fb7fae */ /* 0x000fe8000d121874 */
[----:B------:R-:W-:Y:S01]  /*3ba00*/  STL.64 [R1+0x790], R48 ;  /* 0x0007903001007387 */ /* 0x000fe20000100a00 */
[----:B-1----:R-:W1:Y:S03]  /*3ba10*/  LDC R58, c[0x0][0x230] ;  /* 0x00008c00ff3a7b82 */ /* 0x002e660000000800 */
[----:B------:R-:W-:Y:S01]  /*3ba20*/  LDGSTS.E [R251+0x3c008], desc[UR52][R48.64], !P4 ;  /* 0x3c00800030fb7fae */ /* 0x000fe2000e121874 */
[----:B------:R-:W-:Y:S01]  /*3ba30*/  ISETP.GE.U32.AND P4, PT, R5, 0x7ffffcf2, PT ;  /* 0x7ffffcf20500780c */ /* 0x000fe20003f86070 */
[----:B------:R-:W-:-:S02]  /*3ba40*/  VIADD R5, R15, 0xfffffd53 ;  /* 0xfffffd530f057836 */ /* 0x000fc40000000000 */
[----:B------:R-:W-:Y:S04]  /*3ba50*/  STL.64 [R1+0x798], R38 ;  /* 0x0007982601007387 */ /* 0x000fe80000100a00 */
[----:B------:R4:W-:Y:S04]  /*3ba60*/  LDGSTS.E [R251+0x3c00c], desc[UR52][R38.64], !P5 ;  /* 0x3c00c00026fb7fae */ /* 0x0009e8000e921874 */
[----:B------:R-:W2:Y:S04]  /*3ba70*/  LDL.LU.64 R54, [R1+0x6a0] ;  /* 0x0006a00001367983 */ /* 0x000ea80000300a00 */
[----:B------:R-:W2:Y:S01]  /*3ba80*/  LDL.LU.64 R136, [R1+0x698] ;  /* 0x0006980001887983 */ /* 0x000ea20000300a00 */
[----:B----4-:R-:W-:-:S03]  /*3ba90*/  IADD3 R251, R14, -0x2ae, RZ ;  /* 0xfffffd520efb7810 */ /* 0x010fc60007ffe0ff */
[----:B------:R-:W4:Y:S01]  /*3baa0*/  LDL.LU.64 R176, [R1+0x690] ;  /* 0x0006900001b07983 */ /* 0x000f220000300a00 */
[----:B------:R-:W-:-:S05]  /*3bab0*/  IMAD.WIDE R14, R0, 0x4, R96 ;  /* 0x00000004000e7825 */ /* 0x000fca00078e0260 */
[----:B------:R2:W-:Y:S04]  /*3bac0*/  STL.64 [R1+0x2e8], R14 ;  /* 0x0002e80e01007387 */ /* 0x0005e80000100a00 */
[----:B------:R-:W4:Y:S01]  /*3bad0*/  LDL.LU.64 R96, [R1+0x688] ;  /* 0x0006880001607983 */ /* 0x000f220000300a00 */
[----:B------:R-:W-:Y:S02]  /*3bae0*/  ISETP.GE.U32.AND P1, PT, R252, 0x7ffffcf4, PT ;  /* 0x7ffffcf4fc00780c */ /* 0x000fe40003f26070 */
[----:B------:R-:W-:Y:S01]  /*3baf0*/  ISETP.GE.U32.AND P2, PT, R245, 0x7ffffcf3, PT ;  /* 0x7ffffcf3f500780c */ /* 0x000fe20003f46070 */
[----:B------:R-:W-:Y:S01]  /*3bb00*/  VIADD R245, R31, 0xfffffd70 ;  /* 0xfffffd701ff57836 */ /* 0x000fe20000000000 */
[----:B------:R-:W-:Y:S01]  /*3bb10*/  ISETP.GE.U32.AND P6, PT, R5, 0x7ffffcd4, PT ;  /* 0x7ffffcd40500780c */ /* 0x000fe20003fc6070 */
[----:B------:R-:W-:Y:S01]  /*3bb20*/  VIADD R5, R30, 0xfffffd51 ;  /* 0xfffffd511e057836 */ /* 0x000fe20000000000 */
[----:B------:R-:W-:Y:S01]  /*3bb30*/  ISETP.GE.U32.AND P0, PT, R251, 0x7ffffcd3, PT ;  /* 0x7ffffcd3fb00780c */ /* 0x000fe20003f06070 */
[----:B------:R-:W4:Y:S01]  /*3bb40*/  LDC R252, c[0x0][0x230] ;  /* 0x00008c00fffc7b82 */ /* 0x000f220000000800 */
[----:B------:R-:W-:-:S05]  /*3bb50*/  ISETP.GE.U32.AND P5, PT, R245, 0x7ffffcf1, PT ;  /* 0x7ffffcf1f500780c */ /* 0x000fca0003fa6070 */
[----:B------:R2:W-:Y:S01]  /*3bb60*/  LDGSTS.E [R250+0x30000], desc[UR52][R14.64], !P1 ;  /* 0x300000000efa7fae */ /* 0x0005e2000c921874 */
[----:B------:R-:W-:Y:S01]  /*3bb70*/  ISETP.GE.U32.AND P1, PT, R5, 0x7ffffcd2, PT ;  /* 0x7ffffcd20500780c */ /* 0x000fe20003f26070 */
[----:B---3--:R-:W-:Y:S01]  /*3bb80*/  VIADD R5, R9, 0xfffffd50 ;  /* 0xfffffd5009057836 */ /* 0x008fe20000000000 */
[----:B------:R-:W3:Y:S08]  /*3bb90*/  LDC R251, c[0x0][0x230] ;  /* 0x00008c00fffb7b82 */ /* 0x000ef00000000800 */
[----:B------:R-:W3:Y:S08]  /*3bba0*/  LDC R31, c[0x0][0x230] ;  /* 0x00008c00ff1f7b82 */ /* 0x000ef00000000800 */
[----:B------:R-:W3:Y:S08]  /*3bbb0*/  LDC R9, c[0x0][0x230] ;  /* 0x00008c00ff097b82 */ /* 0x000ef00000000800 */
[----:B------:R-:W3:Y:S01]  /*3bbc0*/  LDC R30, c[0x0][0x230] ;  /* 0x00008c00ff1e7b82 */ /* 0x000ee20000000800 */
[----:B------:R-:W-:-:S05]  /*3bbd0*/  IMAD.WIDE R22, R0, 0x4, R22 ;  /* 0x0000000400167825 */ /* 0x000fca00078e0216 */
[----:B------:R1:W-:Y:S04]  /*3bbe0*/  STL.64 [R1+0x2f0], R22 ;  /* 0x0002f01601007387 */ /* 0x0003e80000100a00 */
[----:B------:R-:W-:Y:S01]  /*3bbf0*/  LDGSTS.E [R250+0x30004], desc[UR52][R22.64], !P2 ;  /* 0x3000400016fa7fae */ /* 0x000fe2000d121874 */
[----:B--2---:R-:W-:-:S05]  /*3bc00*/  IMAD.WIDE R14, R0, 0x4, R174 ;  /* 0x00000004000e7825 */ /* 0x004fca00078e02ae */
[----:B------:R2:W-:Y:S04]  /*3bc10*/  STL.64 [R1+0x2f8], R14 ;  /* 0x0002f80e01007387 */ /* 0x0005e80000100a00 */
[----:B------:R-:W3:Y:S04]  /*3bc20*/  LDL.LU.64 R38, [R1+0x678] ;  /* 0x0006780001267983 */ /* 0x000ee80000300a00 */
[----:B-1----:R-:W3:Y:S01]  /*3bc30*/  LDL.LU.64 R22, [R1+0x648] ;  /* 0x0006480001167983 */ /* 0x002ee20000300a00 */
[----:B------:R-:W-:-:S03]  /*3bc40*/  ISETP.GE.U32.AND P2, PT, R5, 0x7ffffcd1, PT ;  /* 0x7ffffcd10500780c */ /* 0x000fc60003f46070 */
[----:B------:R2:W-:Y:S01]  /*3bc50*/  LDGSTS.E [R250+0x30008], desc[UR52][R14.64], !P4 ;  /* 0x300080000efa7fae */ /* 0x0005e2000e121874 */
[----:B------:R-:W-:Y:S02]  /*3bc60*/  VIADD R5, R8, 0xfffffd33 ;  /* 0xfffffd3308057836 */ /* 0x000fe40000000000 */
[----:B------:R-:W1:Y:S03]  /*3bc70*/  LDC R8, c[0x0][0x230] ;  /* 0x00008c00ff087b82 */ /* 0x000e660000000800 */
[----:B------:R-:W-:Y:S01]  /*3bc80*/  ISETP.GE.U32.AND P4, PT, R5, 0x7ffffcb4, PT ;  /* 0x7ffffcb40500780c */ /* 0x000fe20003f86070 */
[C---:B------:R-:W-:Y:S02]  /*3bc90*/  IMAD.WIDE R48, R0.reuse, 0x4, R54 ;  /* 0x0000000400307825 */ /* 0x040fe400078e0236 */
[----:B------:R-:W3:Y:S02]  /*3bca0*/  LDL.LU.64 R54, [R1+0x660] ;  /* 0x0006600001367983 */ /* 0x000ee40000300a00 */
[----:B--2---:R-:W-:-:S02]  /*3bcb0*/  IMAD.WIDE R14, R0, 0x4, R136 ;  /* 0x00000004000e7825 */ /* 0x004fc400078e0288 */
[----:B------:R4:W-:Y:S04]  /*3bcc0*/  STL.64 [R1+0x300], R48 ;  /* 0x0003003001007387 */ /* 0x0009e80000100a00 */
[----:B------:R4:W-:Y:S01]  /*3bcd0*/  LDGSTS.E [R250+0x3000c], desc[UR52][R48.64], !P5 ;  /* 0x3000c00030fa7fae */ /* 0x0009e2000e921874 */
[----:B------:R-:W-:-:S03]  /*3bce0*/  VIADD R5, R58, 0xfffffd31 ;  /* 0xfffffd313a057836 */ /* 0x000fc60000000000 */
[----:B------:R2:W-:Y:S04]  /*3bcf0*/  STL.64 [R1+0x460], R14 ;  /* 0x0004600e01007387 */ /* 0x0005e80000100a00 */
[----:B------:R2:W-:Y:S01]  /*3bd00*/  LDGSTS.E [R250+0x34000], desc[UR52][R14.64], !P6 ;  /* 0x340000000efa7fae */ /* 0x0005e2000f121874 */
[----:B----4-:R-:W-:-:S05]  /*3bd10*/  IMAD.WIDE R48, R0, 0x4, R176 ;  /* 0x0000000400307825 */ /* 0x010fca00078e02b0 */
[----:B------:R4:W-:Y:S01]  /*3bd20*/  STL.64 [R1+0x478], R48 ;  /* 0x0004783001007387 */ /* 0x0009e20000100a00 */
[----:B------:R-:W-:-:S03]  /*3bd30*/  IMAD.WIDE R68, R0, 0x4, R96 ;  /* 0x0000000400447825 */ /* 0x000fc600078e0260 */
[----:B------:R-:W-:Y:S01]  /*3bd40*/  LDGSTS.E [R250+0x34004], desc[UR52][R48.64], !P0 ;  /* 0x3400400030fa7fae */ /* 0x000fe2000c121874 */
[----:B------:R-:W-:Y:S01]  /*3bd50*/  IADD3 R245, R252, -0x2ce, RZ ;  /* 0xfffffd32fcf57810 */ /* 0x000fe20007ffe0ff */
[----:B--2---:R-:W2:Y:S02]  /*3bd60*/  LDC R15, c[0x0][0x230] ;  /* 0x00008c00ff0f7b82 */ /* 0x004ea40000000800 */
[----:B------:R-:W-:Y:S04]  /*3bd70*/  STL.64 [R1+0x480], R68 ;  /* 0x0004804401007387 */ /* 0x000fe80000100a00 */
[----:B------:R-:W2:Y:S02]  /*3bd80*/  LDL.LU.64 R96, [R1+0x668] ;  /* 0x0006680001607983 */ /* 0x000ea40000300a00 */
[----:B------:R-:W1:Y:S02]  /*3bd90*/  LDC R14, c[0x0][0x230] ;  /* 0x00008c00ff0e7b82 */ /* 0x000e640000000800 */
[----:B------:R-:W2:Y:S04]  /*3bda0*/  LDL.LU.64 R58, [R1+0x670] ;  /* 0x00067000013a7983 */ /* 0x000ea80000300a00 */
[----:B----4-:R-:W4:Y:S01]  /*3bdb0*/  LDL.LU.64 R48, [R1+0x658] ;  /* 0x0006580001307983 */ /* 0x010f220000300a00 */
[----:B------:R-:W-:Y:S01]  /*3bdc0*/  ISETP.GE.U32.AND P6, PT, R5, 0x7ffffcb2, PT ;  /* 0x7ffffcb20500780c */ /* 0x000fe20003fc6070 */
[----:B------:R-:W4:Y:S02]  /*3bdd0*/  LDC R252, c[0x0][0x230] ;  /* 0x00008c00fffc7b82 */ /* 0x000f240000000800 */
[----:B------:R-:W4:Y:S04]  /*3bde0*/  LDL.64 R174, [R1+0x638] ;  /* 0x0006380001ae7983 */ /* 0x000f280000100a00 */
[----:B------:R-:W4:Y:S04]  /*3bdf0*/  LDL.LU.64 R136, [R1+0x628] ;  /* 0x0006280001887983 */ /* 0x000f280000300a00 */
[----:B------:R-:W4:Y:S01]  /*3be00*/  LDL.LU.64 R176, [R1+0x618] ;  /* 0x0006180001b07983 */ /* 0x000f220000300a00 */
[----:B------:R-:W-:Y:S01]  /*3be10*/  ISETP.GE.U32.AND P5, PT, R245, 0x7ffffcb3, PT ;  /* 0x7ffffcb3f500780c */ /* 0x000fe20003fa6070 */
[----:B---3--:R-:W-:-:S02]  /*3be20*/  VIADD R245, R251, 0xfffffd30 ;  /* 0xfffffd30fbf57836 */ /* 0x008fc40000000000 */
[----:B------:R-:W-:Y:S01]  /*3be30*/  VIADD R5, R31, 0xfffffd13 ;  /* 0xfffffd131f057836 */ /* 0x000fe20000000000 */
[----:B------:R-:W-:Y:S01]  /*3be40*/  LDGSTS.E [R250+0x34008], desc[UR52][R68.64], !P1 ;  /* 0x3400800044fa7fae */ /* 0x000fe2000c921874 */
[----:B--2---:R-:W-:Y:S01]  /*3be50*/  VIADD R251, R15, 0xfffffd6f ;  /* 0xfffffd6f0ffb7836 */ /* 0x004fe20000000000 */
[----:B------:R-:W-:Y:S01]  /*3be60*/  ISETP.GE.U32.AND P0, PT, R245, 0x7ffffcb1, PT ;  /* 0x7ffffcb1f500780c */ /* 0x000fe20003f06070 */
[----:B-1----:R-:W-:Y:S01]  /*3be70*/  VIADD R245, R8, 0xfffffd11 ;  /* 0xfffffd1108f57836 */ /* 0x002fe20000000000 */
[----:B------:R-:W-:Y:S01]  /*3be80*/  ISETP.GE.U32.AND P1, PT, R5, 0x7ffffc94, PT ;  /* 0x7ffffc940500780c */ /* 0x000fe20003f26070 */
[----:B------:R-:W1:Y:S01]  /*3be90*/  LDC R31, c[0x0][0x230] ;  /* 0x00008c00ff1f7b82 */ /* 0x000e620000000800 */
[----:B------:R-:W-:Y:S01]  /*3bea0*/  IADD3 R5, R9, -0x2ee, RZ ;  /* 0xfffffd1209057810 */ /* 0x000fe20007ffe0ff */
[----:B------:R-:W-:-:S04]  /*3beb0*/  IMAD.WIDE R38, R0, 0x4, R38 ;  /* 0x0000000400267825 */ /* 0x000fc800078e0226 */
[C---:B------:R-:W-:Y:S01]  /*3bec0*/  IMAD.WIDE R22, R0.reuse, 0x4, R22 ;  /* 0x0000000400167825 */ /* 0x040fe200078e0216 */
[----:B------:R2:W-:Y:S04]  /*3bed0*/  STL.64 [R1+0x488], R38 ;  /* 0x0004882601007387 */ /* 0x0005e80000100a00 */
[----:B------:R3:W-:Y:S04]  /*3bee0*/  STL.64 [R1+0x648], R22 ;  /* 0x0006481601007387 */ /* 0x0007e80000100a00 */
[----:B------:R2:W-:Y:S04]  /*3bef0*/  LDGSTS.E [R250+0x3400c], desc[UR52][R38.64], !P2 ;  /* 0x3400c00026fa7fae */ /* 0x0005e8000d121874 */
[----:B------:R3:W-:Y:S01]  /*3bf00*/  LDGSTS.E [R250+0x38000], desc[UR52][R22.64], !P4 ;  /* 0x3800000016fa7fae */ /* 0x0007e2000e121874 */
[----:B------:R-:W-:-:S04]  /*3bf10*/  IMAD.WIDE R8, R0, 0x4, R54 ;  /* 0x0000000400087825 */ /* 0x000fc800078e0236 */
[C---:B------:R-:W-:Y:S01]  /*3bf20*/  IMAD.WIDE R96, R0.reuse, 0x4, R96 ;  /* 0x0000000400607825 */ /* 0x040fe200078e0260 */
[----:B------:R1:W-:Y:S03]  /*3bf30*/  STL.64 [R1+0x660], R8 ;  /* 0x0006600801007387 */ /* 0x0003e60000100a00 */
[C---:B------:R-:W-:Y:S01]  /*3bf40*/  IMAD.WIDE R88, R0.reuse, 0x4, R58 ;  /* 0x0000000400587825 */ /* 0x040fe200078e023a */
[----:B------:R-:W3:Y:S01]  /*3bf50*/  LDL.LU.64 R54, [R1+0x608] ;  /* 0x0006080001367983 */ /* 0x000ee20000300a00 */
[----:B------:R-:W-:Y:S01]  /*3bf60*/  ISETP.GE.U32.AND P4, PT, R245, 0x7ffffc92, PT ;  /* 0x7ffffc92f500780c */ /* 0x000fe20003f86070 */
[----:B--2---:R-:W2:Y:S01]  /*3bf70*/  LDC R38, c[0x0][0x230] ;  /* 0x00008c00ff267b82 */ /* 0x004ea20000000800 */
[----:B----4-:R-:W-:Y:S01]  /*3bf80*/  IMAD.WIDE R78, R0, 0x4, R48 ;  /* 0x00000004004e7825 */ /* 0x010fe200078e0230 */
[----:B------:R-:W-:Y:S01]  /*3bf90*/  IADD3 R245, R14, -0x292, RZ ;  /* 0xfffffd6e0ef57810 */ /* 0x000fe20007ffe0ff */
[----:B------:R1:W-:Y:S02]  /*3bfa0*/  LDGSTS.E [R250+0x38004], desc[UR52][R8.64], !P5 ;  /* 0x3800400008fa7fae */ /* 0x0003e4000e921874 */
[----:B------:R-:W-:-:S02]  /*3bfb0*/  IMAD.WIDE R68, R0, 0x4, R174 ;  /* 0x0000000400447825 */ /* 0x000fc400078e02ae */
[----:B------:R-:W4:Y:S01]  /*3bfc0*/  LDL.LU.64 R14, [R1+0x5f8] ;  /* 0x0005f800010e7983 */ /* 0x000f220000300a00 */
[----:B------:R-:W-:Y:S01]  /*3bfd0*/  ISETP.GE.U32.AND P2, PT, R5, 0x7ffffc93, PT ;  /* 0x7ffffc930500780c */ /* 0x000fe20003f46070 */
[----:B---3--:R-:W3:Y:S02]  /*3bfe0*/  LDC R23, c[0x0][0x230] ;  /* 0x00008c00ff177b82 */ /* 0x008ee40000000800 */
[----:B------:R2:W-:Y:S01]  /*3bff0*/  STL.64 [R1+0x668], R96 ;  /* 0x0006686001007387 */ /* 0x0005e20000100a00 */
[----:B------:R-:W-:-:S03]  /*3c000*/  IMAD.WIDE R48, R0, 0x4, R176 ;  /* 0x0000000400307825 */ /* 0x000fc600078e02b0 */
[----:B------:R-:W-:Y:S01]  /*3c010*/  STL.64 [R1+0x670], R88 ;  /* 0x0006705801007387 */ /* 0x000fe20000100a00 */
[----:B------:R-:W-:Y:S01]  /*3c020*/  IMAD.WIDE R58, R0, 0x4, R136 ;  /* 0x00000004003a7825 */ /* 0x000fe200078e0288 */
[----:B-1----:R-:W1:Y:S02]  /*3c030*/  LDC R9, c[0x0][0x230] ;  /* 0x00008c00ff097b82 */ /* 0x002e640000000800 */
[----:B------:R-:W-:Y:S04]  /*3c040*/  STL.64 [R1+0x718], R78 ;  /* 0x0007184e01007387 */ /* 0x000fe80000100a00 */
[----:B------:R-:W-:Y:S02]  /*3c050*/  STL.64 [R1+0x728], R68 ;  /* 0x0007284401007387 */ /* 0x000fe40000100a00 */
[----:B------:R-:W1:Y:S02]  /*3c060*/  LDC R8, c[0x0][0x230] ;  /* 0x00008c00ff087b82 */ /* 0x000e640000000800 */
[----:B------:R-:W3:Y:S01]  /*3c070*/  LDL.LU.64 R176, [R1+0x5f0] ;  /* 0x0005f00001b07983 */ /* 0x000ee20000300a00 */
[----:B------:R-:W-:-:S03]  /*3c080*/  VIADD R5, R30, 0xfffffd10 ;  /* 0xfffffd101e057836 */ /* 0x000fc60000000000 */
[----:B------:R-:W-:Y:S02]  /*3c090*/  LDGSTS.E [R250+0x38008], desc[UR52][R96.64], !P6 ;  /* 0x3800800060fa7fae */ /* 0x000fe4000f121874 */
[----:B------:R-:W-:Y:S01]  /*3c0a0*/  ISETP.GE.U32.AND P5, PT, R5, 0x7ffffc91, PT ;  /* 0x7ffffc910500780c */ /* 0x000fe20003fa6070 */
[----:B------:R-:W1:Y:S01]  /*3c0b0*/  LDC R30, c[0x0][0x230] ;  /* 0x00008c00ff1e7b82 */ /* 0x000e620000000800 */
[----:B------:R1:W-:Y:S04]  /*3c0c0*/  STL.64 [R1+0x730], R58 ;  /* 0x0007303a01007387 */ /* 0x0003e80000100a00 */
[----:B------:R1:W-:Y:S03]  /*3c0d0*/  STL.64 [R1+0x740], R48 ;  /* 0x0007403001007387 */ /* 0x0003e60000100a00 */
[----:B------:R-:W3:Y:S01]  /*3c0e0*/  LDC R22, c[0x0][0x230] ;  /* 0x00008c00ff167b82 */ /* 0x000ee20000000800 */
[----:B--2---:R-:W2:Y:S04]  /*3c0f0*/  LDL.LU.64 R96, [R1+0x5e8] ;  /* 0x0005e80001607983 */ /* 0x004ea80000300a00 */
[----:B------:R-:W2:Y:S04]  /*3c100*/  LDL.LU.64 R174, [R1+0x490] ;  /* 0x0004900001ae7983 */ /* 0x000ea80000300a00 */
[----:B------:R-:W-:Y:S04]  /*3c110*/  LDGSTS.E [R250+0x3800c], desc[UR52][R88.64], !P0 ;  /* 0x3800c00058fa7fae */ /* 0x000fe8000c121874 */
[----:B------:R-:W-:Y:S01]  /*3c120*/  LDGSTS.E [R250+0x3c000], desc[UR52][R78.64], !P1 ;  /* 0x3c0000004efa7fae */ /* 0x000fe2000c921874 */
[----:B------:R-:W-:-:S03]  /*3c130*/  ISETP.GE.U32.AND P1, PT, R251, 0x7ffffcf0, PT ;  /* 0x7ffffcf0fb00780c */ /* 0x000fc60003f26070 */
[----:B------:R-:W-:Y:S04]  /*3c140*/  LDGSTS.E [R250+0x3c004], desc[UR52][R68.64], !P2 ;  /* 0x3c00400044fa7fae */ /* 0x000fe8000d121874 */
[----:B------:R1:W-:Y:S04]  /*3c150*/  LDGSTS.E [R250+0x3c008], desc[UR52][R58.64], !P4 ;  /* 0x3c0080003afa7fae */ /* 0x0003e8000e121874 */
[----:B------:R1:W-:Y:S04]  /*3c160*/  LDGSTS.E [R250+0x3c00c], desc[UR52][R48.64], !P5 ;  /* 0x3c00c00030fa7fae */ /* 0x0003e8000e921874 */
[----:B------:R-:W2:Y:S01]  /*3c170*/  LDL.LU.64 R136, [R1+0x498] ;  /* 0x0004980001887983 */ /* 0x000ea20000300a00 */
[----:B------:R-:W-:Y:S01]  /*3c180*/  VIADD R5, R252, 0xfffffd6d ;  /* 0xfffffd6dfc057836 */ /* 0x000fe20000000000 */
[----:B-1----:R-:W-:-:S02]  /*3c190*/  IADD3 R252, R30, -0x2b2, RZ ;  /* 0xfffffd4e1efc7810 */ /* 0x002fc40007ffe0ff */
[----:B------:R-:W-:Y:S01]  /*3c1a0*/  ISETP.GE.U32.AND P2, PT, R245, 0x7ffffcef, PT ;  /* 0x7ffffceff500780c */ /* 0x000fe20003f46070 */
[----:B------:R-:W1:Y:S01]  /*3c1b0*/  LDC R58, c[0x0][0x230] ;  /* 0x00008c00ff3a7b82 */ /* 0x000e620000000800 */
[----:B------:R-:W-:Y:S01]  /*3c1c0*/  ISETP.GE.U32.AND P4, PT, R5, 0x7ffffcee, PT ;  /* 0x7ffffcee0500780c */ /* 0x000fe20003f86070 */
[----:B------:R-:W-:-:S06]  /*3c1d0*/  VIADD R5, R31, 0xfffffd4f ;  /* 0xfffffd4f1f057836 */ /* 0x000fcc0000000000 */
[----:B------:R-:W1:Y:S08]  /*3c1e0*/  LDC R48, c[0x0][0x230] ;  /* 0x00008c00ff307b82 */ /* 0x000e700000000800 */
[----:B------:R-:W1:Y:S01]  /*3c1f0*/  LDC R49, c[0x0][0x230] ;  /* 0x00008c00ff317b82 */ /* 0x000e620000000800 */
[C---:B------:R-:W-:Y:S02]  /*3c200*/  IMAD.WIDE R250, R0.reuse, 0x4, R54 ;  /* 0x0000000400fa7825 */ /* 0x040fe400078e0236 */
[----:B------:R-:W2:Y:S02]  /*3c210*/  LDL.LU.64 R54, [R1+0x4a8] ;  /* 0x0004a80001367983 */ /* 0x000ea40000300a00 */
[----:B----4-:R-:W-:-:S02]  /*3c220*/  IMAD.WIDE R30, R0, 0x4, R14 ;  /* 0x00000004001e7825 */ /* 0x010fc400078e020e */
[----:B------:R-:W-:Y:S04]  /*3c230*/  STL.64 [R1+0x12a8], R250 ;  /* 0x0012a8fa01007387 */ /* 0x000fe80000100a00 */
[----:B------:R4:W-:Y:S01]  /*3c240*/  STL.64 [R1+0x308], R30 ;  /* 0x0003081e01007387 */ /* 0x0009e20000100a00 */
[----:B------:R-:W-:Y:S01]  /*3c250*/  VIADD R245, R38, 0xfffffd6c ;  /* 0xfffffd6c26f57836 */ /* 0x000fe20000000000 */
[----:B------:R-:W-:Y:S02]  /*3c260*/  ISETP.GE.U32.AND P6, PT, R5, 0x7ffffcd0, PT ;  /* 0x7ffffcd00500780c */ /* 0x000fe40003fc6070 */
[----:B------:R-:W-:Y:S01]  /*3c270*/  LDGSTS.E [R249+0x30000], desc[UR52][R250.64], !P1 ;  /* 0x30000000faf97fae */ /* 0x000fe2000c921874 */
[----:B---3--:R-:W-:Y:S01]  /*3c280*/  IMAD.WIDE R14, R0, 0x4, R176 ;  /* 0x00000004000e7825 */ /* 0x008fe200078e02b0 */
[----:B------:R-:W-:-:S02]  /*3c290*/  ISETP.GE.U32.AND P5, PT, R245, 0x7ffffced, PT ;  /* 0x7ffffcedf500780c */ /* 0x000fc40003fa6070 */
[----:B------:R4:W-:Y:S04]  /*3c2a0*/  LDGSTS.E [R249+0x30004], desc[UR52][R30.64], !P2 ;  /* 0x300040001ef97fae */ /* 0x0009e8000d121874 */
[----:B------:R3:W-:Y:S04]  /*3c2b0*/  STL.64 [R1+0x310], R14 ;  /* 0x0003100e01007387 */ /* 0x0007e80000100a00 */
[----:B------:R-:W3:Y:S01]  /*3c2c0*/  LDL.LU.64 R176, [R1+0x4b0] ;  /* 0x0004b00001b07983 */ /* 0x000ee20000300a00 */
[----:B------:R-:W-:Y:S01]  /*3c2d0*/  ISETP.GE.U32.AND P0, PT, R252, 0x7ffffccf, PT ;  /* 0x7ffffccffc00780c */ /* 0x000fe20003f06070 */
[----:B------:R-:W-:Y:S01]  /*3c2e0*/  VIADD R5, R23, 0xfffffd4d ;  /* 0xfffffd4d17057836 */ /* 0x000fe20000000000 */
[----:B------:R-:W1:Y:S01]  /*3c2f0*/  LDC R252, c[0x0][0x230] ;  /* 0x00008c00fffc7b82 */ /* 0x000e620000000800 */
[----:B------:R-:W-:Y:S01]  /*3c300*/  LDGSTS.E [R249+0x30008], desc[UR52][R14.64], !P4 ;  /* 0x300080000ef97fae */ /* 0x000fe2000e121874 */
[----:B--2---:R-:W-:-:S04]  /*3c310*/  IMAD.WIDE R38, R0, 0x4, R96 ;  /* 0x0000000400267825 */ /* 0x004fc800078e0260 */
[C---:B----4-:R-:W-:Y:S01]  /*3c320*/  IMAD.WIDE R30, R0.reuse, 0x4, R174 ;  /* 0x00000004001e7825 */ /* 0x050fe200078e02ae */
[----:B------:R-:W-:Y:S01]  /*3c330*/  LDGSTS.E [R249+0x3000c], desc[UR52][R38.64], !P5 ;  /* 0x3000c00026f97fae */ /* 0x000fe2000e921874 */
[----:B------:R-:W-:Y:S01]  /*3c340*/  ISETP.GE.U32.AND P1, PT, R5, 0x7ffffcce, PT ;  /* 0x7ffffcce0500780c */ /* 0x000fe20003f26070 */
[----:B------:R-:W2:Y:S02]  /*3c350*/  LDC R23, c[0x0][0x230] ;  /* 0x00008c00ff177b82 */ /* 0x000ea40000000800 */
[----:B------:R4:W-:Y:S04]  /*3c360*/  LDGSTS.E [R249+0x34000], desc[UR52][R30.64], !P6 ;  /* 0x340000001ef97fae */ /* 0x0009e8000f121874 */
[----:B---3--:R-:W3:Y:S04]  /*3c370*/  LDL.LU.64 R14, [R1+0x5d8] ;  /* 0x0005d800010e7983 */ /* 0x008ee80000300a00 */
[----:B------:R-:W2:Y:S04]  /*3c380*/  LDL.LU.64 R96, [R1+0x5d0] ;  /* 0x0005d00001607983 */ /* 0x000ea80000300a00 */
[----:B------:R-:W-:Y:S04]  /*3c390*/  STL.64 [R1+0x318], R38 ;  /* 0x0003182601007387 */ /* 0x000fe80000100a00 */
[----:B------:R4:W-:Y:S02]  /*3c3a0*/  STL.64 [R1+0x490], R30 ;  /* 0x0004901e01007387 */ /* 0x0009e40000100a00 */
[----:B----4-:R-:W-:-:S05]  /*3c3b0*/  IMAD.WIDE R30, R0, 0x4, R136 ;  /* 0x00000004001e7825 */ /* 0x010fca00078e0288 */
[----:B------:R4:W-:Y:S04]  /*3c3c0*/  STL.64 [R1+0x498], R30 ;  /* 0x0004981e01007387 */ /* 0x0009e80000100a00 */
[----:B------:R-:W-:Y:S01]  /*3c3d0*/  LDGSTS.E [R249+0x34004], desc[UR52][R30.64], !P0 ;  /* 0x340040001ef97fae */ /* 0x000fe2000c121874 */
[----:B------:R-:W-:-:S05]  /*3c3e0*/  IMAD.WIDE R54, R0, 0x4, R54 ;  /* 0x0000000400367825 */ /* 0x000fca00078e0236 */
[----:B------:R1:W-:Y:S04]  /*3c3f0*/  STL.64 [R1+0x4a8], R54 ;  /* 0x0004a83601007387 */ /* 0x0003e80000100a00 */
[----:B------:R-:W2:Y:S04]  /*3c400*/  LDL.LU.64 R38, [R1+0x5c8] ;  /* 0x0005c80001267983 */ /* 0x000ea80000300a00 */
[----:B----4-:R-:W4:Y:S04]  /*3c410*/  LDL.LU.64 R30, [R1+0x5b8] ;  /* 0x0005b800011e7983 */ /* 0x010f280000300a00 */
[----:B------:R-:W4:Y:S04]  /*3c420*/  LDL.LU.64 R174, [R1+0x5a8] ;  /* 0x0005a80001ae7983 */ /* 0x000f280000300a00 */
[----:B------:R-:W-:Y:S04]  /*3c430*/  LDGSTS.E [R249+0x34008], desc[UR52][R54.64], !P1 ;  /* 0x3400800036f97fae */ /* 0x000fe8000c921874 */
[----:B-1----:R-:W4:Y:S04]  /*3c440*/  LDL.LU.64 R54, [R1+0x590] ;  /* 0x0005900001367983 */ /* 0x002f280000300a00 */
[----:B------:R-:W4:Y:S01]  /*3c450*/  LDL.64 R136, [R1+0x578] ;  /* 0x0005780001887983 */ /* 0x000f220000100a00 */
[----:B------:R-:W-:-:S03]  /*3c460*/  IMAD.WIDE R68, R0, 0x4, R176 ;  /* 0x0000000400447825 */ /* 0x000fc600078e02b0 */
[----:B------:R-:W4:Y:S01]  /*3c470*/  LDL.LU.64 R176, [R1+0x570] ;  /* 0x0005700001b07983 */ /* 0x000f220000300a00 */
[----:B------:R-:W-:Y:S02]  /*3c480*/  VIADD R5, R9, 0xfffffd4c ;  /* 0xfffffd4c09057836 */ /* 0x000fe40000000000 */
[----:B------:R-:W1:Y:S03]  /*3c490*/  LDC R9, c[0x0][0x230] ;  /* 0x00008c00ff097b82 */ /* 0x000e660000000800 */
[----:B------:R-:W-:Y:S01]  /*3c4a0*/  ISETP.GE.U32.AND P2, PT, R5, 0x7ffffccd, PT ;  /* 0x7ffffccd0500780c */ /* 0x000fe20003f46070 */
[----:B------:R-:W-:-:S04]  /*3c4b0*/  VIADD R5, R8, 0xfffffd2f ;  /* 0xfffffd2f08057836 */ /* 0x000fc80000000000 */
[----:B------:R-:W1:Y:S01]  /*3c4c0*/  LDC R8, c[0x0][0x230] ;  /* 0x00008c00ff087b82 */ /* 0x000e620000000800 */
[----:B------:R-:W-:Y:S02]  /*3c4d0*/  IADD3 R245, R22, -0x2d2, RZ ;  /* 0xfffffd2e16f57810 */ /* 0x000fe40007ffe0ff */
[----:B------:R-:W-:-:S05]  /*3c4e0*/  ISETP.GE.U32.AND P4, PT, R5, 0x7ffffcb0, PT ;  /* 0x7ffffcb00500780c */ /* 0x000fca0003f86070 */
[----:B------:R-:W1:Y:S01]  /*3c4f0*/  LDC R22, c[0x0][0x230] ;  /* 0x00008c00ff167b82 */ /* 0x000e620000000800 */
[----:B------:R-:W-:Y:S01]  /*3c500*/  VIADD R5, R48, 0xfffffd2d ;  /* 0xfffffd2d30057836 */ /* 0x000fe20000000000 */
[----:B------:R-:W-:Y:S01]  /*3c510*/  ISETP.GE.U32.AND P5, PT, R245, 0x7ffffcaf, PT ;  /* 0x7ffffcaff500780c */ /* 0x000fe20003fa6070 */
[----:B---3--:R-:W-:Y:S01]  /*3c520*/  IMAD.WIDE R14, R0, 0x4, R14 ;  /* 0x00000004000e7825 */ /* 0x008fe200078e020e */
[----:B------:R-:W-:Y:S04]  /*3c530*/  LDGSTS.E [R249+0x3400c], desc[UR52][R68.64], !P2 ;  /* 0x3400c00044f97fae */ /* 0x000fe8000d121874 */
[----:B------:R-:W3:Y:S01]  /*3c540*/  LDC R48, c[0x0][0x230] ;  /* 0x00008c00ff307b82 */ /* 0x000ee20000000800 */
[----:B------:R-:W-:Y:S01]  /*3c550*/  ISETP.GE.U32.AND P6, PT, R5, 0x7ffffcae, PT ;  /* 0x7ffffcae0500780c */ /* 0x000fe20003fc6070 */
[----:B------:R-:W-:Y:S01]  /*3c560*/  VIADD R245, R252, 0xfffffd2c ;  /* 0xfffffd2cfcf57836 */ /* 0x000fe20000000000 */
[----:B------:R-:W-:Y:S01]  /*3c570*/  STL.64 [R1+0x4b0], R68 ;  /* 0x0004b04401007387 */ /* 0x000fe20000100a00 */
[----:B--2---:R-:W-:-:S03]  /*3c580*/  VIADD R5, R23, 0xfffffd0f ;  /* 0xfffffd0f17057836 */ /* 0x004fc60000000000 */
[----:B------:R-:W-:Y:S01]  /*3c590*/  ISETP.GE.U32.AND P0, PT, R245, 0x7ffffcad, PT ;  /* 0x7ffffcadf500780c */ /* 0x000fe20003f06070 */
[----:B-1----:R-:W-:Y:S01]  /*3c5a0*/  VIADD R245, R8, 0xfffffd0d ;  /* 0xfffffd0d08f57836 */ /* 0x002fe20000000000 */
[----:B------:R-:W-:Y:S01]  /*3c5b0*/  ISETP.GE.U32.AND P1, PT, R5, 0x7ffffc90, PT ;  /* 0x7ffffc900500780c */ /* 0x000fe20003f26070 */
[----:B------:R1:W-:Y:S01]  /*3c5c0*/  STL.64 [R1+0x5d8], R14 ;  /* 0x0005d80e01007387 */ /* 0x0003e20000100a00 */
[----:B------:R-:W-:Y:S01]  /*3c5d0*/  IADD3 R5, R9, -0x2f2, RZ ;  /* 0xfffffd0e09057810 */ /* 0x000fe20007ffe0ff */
[----:B------:R-:W-:Y:S01]  /*3c5e0*/  IMAD.WIDE R8, R0, 0x4, R96 ;  /* 0x0000000400087825 */ /* 0x000fe200078e0260 */
[----:B------:R-:W2:Y:S01]  /*3c5f0*/  LDC R23, c[0x0][0x230] ;  /* 0x00008c00ff177b82 */ /* 0x000ea20000000800 */
[----:B------:R1:W-:Y:S01]  /*3c600*/  LDGSTS.E [R249+0x38000], desc[UR52][R14.64], !P4 ;  /* 0x380000000ef97fae */ /* 0x0003e2000e121874 */
[----:B------:R-:W-:Y:S01]  /*3c610*/  ISETP.GE.U32.AND P2, PT, R5, 0x7ffffc8f, PT ;  /* 0x7ffffc8f0500780c */ /* 0x000fe20003f46070 */
[----:B------:R-:W-:Y:S02]  /*3c620*/  VIADD R5, R22, 0xfffffd0c ;  /* 0xfffffd0c16057836 */ /* 0x000fe40000000000 */
[----:B------:R1:W-:Y:S01]  /*3c630*/  STL.64 [R1+0x5d0], R8 ;  /* 0x0005d00801007387 */ /* 0x0003e20000100a00 */
[----:B------:R-:W-:Y:S01]  /*3c640*/  VIADD R252, R58, 0xfffffd6b ;  /* 0xfffffd6b3afc7836 */ /* 0x000fe20000000000 */
[----:B------:R-:W-:Y:S01]  /*3c650*/  ISETP.GE.U32.AND P4, PT, R245, 0x7ffffc8e, PT ;  /* 0x7ffffc8ef500780c */ /* 0x000fe20003f86070 */
[----:B------:R-:W2:Y:S01]  /*3c660*/  LDC R22, c[0x0][0x230] ;  /* 0x00008c00ff167b82 */ /* 0x000ea20000000800 */
[----:B------:R-:W2:Y:S01]  /*3c670*/  LDL.LU.64 R96, [R1+0x568] ;  /* 0x0005680001607983 */ /* 0x000ea20000300a00 */
[----:B------:R-:W-:-:S03]  /*3c680*/  IADD3 R245, R49, -0x296, RZ ;  /* 0xfffffd6a31f57810 */ /* 0x000fc60007ffe0ff */
[----:B------:R1:W-:Y:S01]  /*3c690*/  LDGSTS.E [R249+0x38004], desc[UR52][R8.64], !P5 ;  /* 0x3800400008f97fae */ /* 0x0003e2000e921874 */
[----:B------:R-:W-:Y:S01]  /*3c6a0*/  ISETP.GE.U32.AND P5, PT, R5, 0x7ffffc8d, PT ;  /* 0x7ffffc8d0500780c */ /* 0x000fe20003fa6070 */
[----:B---3--:R-:W-:Y:S01]  /*3c6b0*/  VIADD R5, R48, 0xfffffd69 ;  /* 0xfffffd6930057836 */ /* 0x008fe20000000000 */
[----:B-1----:R-:W1:Y:S08]  /*3c6c0*/  LDC R15, c[0x0][0x230] ;  /* 0x00008c00ff0f7b82 */ /* 0x002e700000000800 */
[----:B------:R-:W3:Y:S08]  /*3c6d0*/  LDC R14, c[0x0][0x230] ;  /* 0x00008c00ff0e7b82 */ /* 0x000ef00000000800 */
[----:B------:R-:W1:Y:S08]  /*3c6e0*/  LDC R9, c[0x0][0x230] ;  /* 0x00008c00ff097b82 */ /* 0x000e700000000800 */
[----:B------:R-:W3:Y:S01]  /*3c6f0*/  LDC R8, c[0x0][0x230] ;  /* 0x00008c00ff087b82 */ /* 0x000ee20000000800 */
[----:B------:R-:W-:-:S02]  /*3c700*/  IMAD.WIDE R78, R0, 0x4, R38 ;  /* 0x00000004004e7825 */ /* 0x000fc400078e0226 */
[----:B------:R-:W2:Y:S02]  /*3c710*/  LDL.LU.64 R38, [R1+0x328] ;  /* 0x0003280001267983 */ /* 0x000ea40000300a00 */
[----:B----4-:R-:W-:-:S04]  /*3c720*/  IMAD.WIDE R68, R0, 0x4, R30 ;  /* 0x0000000400447825 */ /* 0x010fc800078e021e */
[C---:B------:R-:W-:Y:S01]  /*3c730*/  IMAD.WIDE R58, R0.reuse, 0x4, R174 ;  /* 0x00000004003a7825 */ /* 0x040fe200078e02ae */
[----:B------:R-:W-:Y:S04]  /*3c740*/  STL.64 [R1+0x5c8], R78 ;  /* 0x0005c84e01007387 */ /* 0x000fe80000100a00 */
[----:B------:R-:W-:Y:S04]  /*3c750*/  STL.64 [R1+0x5b8], R68 ;  /* 0x0005b84401007387 */ /* 0x000fe80000100a00 */
[----:B------:R-:W-:Y:S04]  /*3c760*/  STL.64 [R1+0x6b8], R58 ;  /* 0x0006b83a01007387 */ /* 0x000fe80000100a00 */
[----:B------:R-:W-:Y:S01]  /*3c770*/  LDGSTS.E [R249+0x38008], desc[UR52][R78.64], !P6 ;  /* 0x380080004ef97fae */ /* 0x000fe2000f121874 */
[----:B------:R-:W-:-:S03]  /*3c780*/  IMAD.WIDE R54, R0, 0x4, R54 ;  /* 0x0000000400367825 */ /* 0x000fc600078e0236 */
[----:B------:R-:W-:Y:S01]  /*3c790*/  LDGSTS.E [R249+0x3800c], desc[UR52][R68.64], !P0 ;  /* 0x3800c00044f97fae */ /* 0x000fe2000c121874 */
[----:B------:R-:W-:-:S03]  /*3c7a0*/  IMAD.WIDE R48, R0, 0x4, R136 ;  /* 0x0000000400307825 */ /* 0x000fc600078e0288 */
[----:B------:R-:W-:Y:S04]  /*3c7b0*/  LDGSTS.E [R249+0x3c000], desc[UR52][R58.64], !P1 ;  /* 0x3c0000003af97fae */ /* 0x000fe8000c921874 */
[----:B------:R-:W4:Y:S01]  /*3c7c0*/  LDL.LU.64 R136, [R1+0x560] ;  /* 0x0005600001887983 */ /* 0x000f220000300a00 */
[----:B------:R-:W-:-:S03]  /*3c7d0*/  IMAD.WIDE R30, R0, 0x4, R176 ;  /* 0x00000004001e7825 */ /* 0x000fc600078e02b0 */
[----:B------:R1:W-:Y:S04]  /*3c7e0*/  STL.64 [R1+0x6c8], R54 ;  /* 0x0006c83601007387 */ /* 0x0003e80000100a00 */
[----:B------:R2:W-:Y:S04]  /*3c7f0*/  STL.64 [R1+0x6d0], R48 ;  /* 0x0006d03001007387 */ /* 0x0005e80000100a00 */
[----:B------:R2:W-:Y:S04]  /*3c800*/  STL.64 [R1+0x6e0], R30 ;  /* 0x0006e01e01007387 */ /* 0x0005e80000100a00 */
[----:B------:R-:W-:Y:S04]  /*3c810*/  LDGSTS.E [R249+0x3c004], desc[UR52][R54.64], !P2 ;  /* 0x3c00400036f97fae */ /* 0x000fe8000d121874 */
[----:B-1----:R-:W4:Y:S04]  /*3c820*/  LDL.LU.64 R54, [R1+0x558] ;  /* 0x0005580001367983 */ /* 0x002f280000300a00 */
[----:B------:R-:W4:Y:S04]  /*3c830*/  LDL.LU.64 R174, [R1+0x4b8] ;  /* 0x0004b80001ae7983 */ /* 0x000f280000300a00 */
[----:B------:R-:W4:Y:S01]  /*3c840*/  LDL.LU.64 R176, [R1+0x4c8] ;  /* 0x0004c80001b07983 */ /* 0x000f220000300a00 */
[----:B------:R-:W-:-:S02]  /*3c850*/  ISETP.GE.U32.AND P1, PT, R252, 0x7ffffcec, PT ;  /* 0x7ffffcecfc00780c */ /* 0x000fc40003f26070 */
[----:B------:R-:W-:Y:S01]  /*3c860*/  ISETP.GE.U32.AND P2, PT, R245, 0x7ffffceb, PT ;  /* 0x7ffffcebf500780c */ /* 0x000fe20003f46070 */
[----:B------:R1:W-:Y:S01]  /*3c870*/  LDGSTS.E [R249+0x3c008], desc[UR52][R48.64], !P4 ;  /* 0x3c00800030f97fae */ /* 0x0003e2000e121874 */
[----:B------:R-:W-:Y:S01]  /*3c880*/  ISETP.GE.U32.AND P4, PT, R5, 0x7ffffcea, PT ;  /* 0x7ffffcea0500780c */ /* 0x000fe20003f86070 */
[----:B------:R-:W-:Y:S01]  /*3c890*/  VIADD R245, R9, 0xfffffd4b ;  /* 0xfffffd4b09f57836 */ /* 0x000fe20000000000 */
[----:B---3--:R-:W-:Y:S01]  /*3c8a0*/  IADD3 R5, R8, -0x2b6, RZ ;  /* 0xfffffd4a08057810 */ /* 0x008fe20007ffe0ff */
[----:B------:R3:W-:Y:S01]  /*3c8b0*/  LDGSTS.E [R249+0x3c00c], desc[UR52][R30.64], !P5 ;  /* 0x3c00c0001ef97fae */ /* 0x0007e2000e921874 */
[----:B------:R-:W4:Y:S01]  /*3c8c0*/  LDC R252, c[0x0][0x230] ;  /* 0x00008c00fffc7b82 */ /* 0x000f220000000800 */
[----:B--2---:R-:W-:Y:S02]  /*3c8d0*/  IMAD.WIDE R8, R0, 0x4, R96 ;  /* 0x0000000400087825 */ /* 0x004fe400078e0260 */
[----:B------:R-:W2:Y:S05]  /*3c8e0*/  LDL.LU.64 R96, [R1+0x500] ;  /* 0x0005000001607983 */ /* 0x000eaa0000300a00 */
[----:B-1----:R-:W1:Y:S01]  /*3c8f0*/  LDC R48, c[0x0][0x230] ;  /* 0x00008c00ff307b82 */ /* 0x002e620000000800 */
[----:B------:R4:W-:Y:S01]  /*3c900*/  STL.64 [R1+0x320], R8 ;  /* 0x0003200801007387 */ /* 0x0009e20000100a00 */
[----:B---3--:R-:W-:-:S03]  /*3c910*/  VIADD R249, R23, 0xfffffd68 ;  /* 0xfffffd6817f97836 */ /* 0x008fc60000000000 */
[----:B------:R4:W-:Y:S01]  /*3c920*/  LDGSTS.E [R248+0x30000], desc[UR52][R8.64], !P1 ;  /* 0x3000000008f87fae */ /* 0x0009e2000c921874 */
[----:B------:R-:W-:Y:S02]  /*3c930*/  ISETP.GE.U32.AND P6, PT, R245, 0x7ffffccc, PT ;  /* 0x7ffffcccf500780c */ /* 0x000fe40003fc6070 */
[----:B------:R-:W-:Y:S01]  /*3c940*/  ISETP.GE.U32.AND P5, PT, R249, 0x7ffffce9, PT ;  /* 0x7ffffce9f900780c */ /* 0x000fe20003fa6070 */
[----:B------:R-:W3:Y:S01]  /*3c950*/  LDC R23, c[0x0][0x230] ;  /* 0x00008c00ff177b82 */ /* 0x000ee20000000800 */
[----:B------:R-:W-:Y:S01]  /*3c960*/  ISETP.GE.U32.AND P0, PT, R5, 0x7ffffccb, PT ;  /* 0x7ffffccb0500780c */ /* 0x000fe20003f06070 */
[----:B------:R-:W-:-:S06]  /*3c970*/  VIADD R5, R15, 0xfffffd48 ;  /* 0xfffffd480f057836 */ /* 0x000fcc0000000000 */
[----:B------:R-:W1:Y:S08]  /*3c980*/  LDC R31, c[0x0][0x230] ;  /* 0x00008c00ff1f7b82 */ /* 0x000e700000000800 */
[----:B------:R-:W1:Y:S01]  /*3c990*/  LDC R30, c[0x0][0x230] ;  /* 0x00008c00ff1e7b82 */ /* 0x000e620000000800 */
[----:B------:R-:W-:-:S07]  /*3c9a0*/  IMAD.WIDE R38, R0, 0x4, R38 ;  /* 0x0000000400267825 */ /* 0x000fce00078e0226 */
[----:B------:R-:W1:Y:S01]  /*3c9b0*/  LDC R249, c[0x0][0x230] ;  /* 0x00008c00fff97b82 */ /* 0x000e620000000800 */
[----:B------:R3:W-:Y:S04]  /*3c9c0*/  STL.64 [R1+0x328], R38 ;  /* 0x0003282601007387 */ /* 0x0007e80000100a00 */
[----:B------:R3:W-:Y:S01]  /*3c9d0*/  LDGSTS.E [R248+0x30004], desc[UR52][R38.64], !P2 ;  /* 0x3000400026f87fae */ /* 0x0007e2000d121874 */
[----:B------:R-:W-:Y:S01]  /*3c9e0*/  ISETP.GE.U32.AND P2, PT, R5, 0x7ffffcc9, PT ;  /* 0x7ffffcc90500780c */ /* 0x000fe20003f46070 */
[----:B------:R-:W-:Y:S02]  /*3c9f0*/  VIADD R5, R14, 0xfffffd2b ;  /* 0xfffffd2b0e057836 */ /* 0x000fe40000000000 */
[C---:B----4-:R-:W-:Y:S02]  /*3ca00*/  IMAD.WIDE R8, R0.reuse, 0x4, R136 ;  /* 0x0000000400087825 */ /* 0x050fe400078e0288 */
[----:B------:R-:W4:Y:S04]  /*3ca10*/  LDL.LU.64 R136, [R1+0x508] ;  /* 0x0005080001887983 */ /* 0x000f280000300a00 */
[----:B------:R1:W-:Y:S04]  /*3ca20*/  STL.64 [R1+0x330], R8 ;  /* 0x0003300801007387 */ /* 0x0003e80000100a00 */
[----:B------:R1:W-:Y:S04]  /*3ca30*/  LDGSTS.E [R248+0x30008], desc[UR52][R8.64], !P4 ;  /* 0x3000800008f87fae */ /* 0x0003e8000e121874 */
[----:B------:R-:W4:Y:S01]  /*3ca40*/  LDL.LU.64 R14, [R1+0x550] ;  /* 0x00055000010e7983 */ /* 0x000f220000300a00 */
[----:B---3--:R-:W-:-:S03]  /*3ca50*/  IMAD.WIDE R38, R0, 0x4, R54 ;  /* 0x0000000400267825 */ /* 0x008fc600078e0236 */
[----:B------:R-:W3:Y:S01]  /*3ca60*/  LDL.LU.64 R54, [R1+0x548] ;  /* 0x0005480001367983 */ /* 0x000ee20000300a00 */
[----:B-1----:R-:W-:-:S03]  /*3ca70*/  IMAD.WIDE R8, R0, 0x4, R174 ;  /* 0x0000000400087825 */ /* 0x002fc600078e02ae */
[----:B------:R-:W-:Y:S04]  /*3ca80*/  STL.64 [R1+0x338], R38 ;  /* 0x0003382601007387 */ /* 0x000fe80000100a00 */
[----:B------:R-:W-:Y:S04]  /*3ca90*/  LDGSTS.E [R248+0x3000c], desc[UR52][R38.64], !P5 ;  /* 0x3000c00026f87fae */ /* 0x000fe8000e921874 */
[----:B------:R1:W-:Y:S04]  /*3caa0*/  STL.64 [R1+0x4b8], R8 ;  /* 0x0004b80801007387 */ /* 0x0003e80000100a00 */
[----:B------:R1:W-:Y:S02]  /*3cab0*/  LDGSTS.E [R248+0x34000], desc[UR52][R8.64], !P6 ;  /* 0x3400000008f87fae */ /* 0x0003e4000f121874 */
[----:B-1----:R-:W-:-:S05]  /*3cac0*/  IMAD.WIDE R8, R0, 0x4, R176 ;  /* 0x0000000400087825 */ /* 0x002fca00078e02b0 */
[----:B------:R4:W-:Y:S04]  /*3cad0*/  STL.64 [R1+0x4c8], R8 ;  /* 0x0004c80801007387 */ /* 0x0009e80000100a00 */
[----:B------:R-:W3:Y:S04]  /*3cae0*/  LDL.LU.64 R38, [R1+0x540] ;  /* 0x0005400001267983 */ /* 0x000ee80000300a00 */
[----:B------:R-:W3:Y:S01]  /*3caf0*/  LDL.LU.64 R176, [R1+0x530] ;  /* 0x0005300001b07983 */ /* 0x000ee20000300a00 */
[----:B------:R-:W-:Y:S01]  /*3cb00*/  VIADD R245, R22, 0xfffffd49 ;  /* 0xfffffd4916f57836 */ /* 0x000fe20000000000 */
[----:B------:R-:W-:Y:S01]  /*3cb10*/  ISETP.GE.U32.AND P4, PT, R5, 0x7ffffcac, PT ;  /* 0x7ffffcac0500780c */ /* 0x000fe20003f86070 */
[----:B------:R-:W-:Y:S01]  /*3cb20*/  VIADD R5, R23, 0xfffffd29 ;  /* 0xfffffd2917057836 */ /* 0x000fe20000000000 */
[----:B------:R4:W-:Y:S01]  /*3cb30*/  LDGSTS.E [R248+0x34004], desc[UR52][R8.64], !P0 ;  /* 0x3400400008f87fae */ /* 0x0009e2000c121874 */
[----:B--2---:R-:W-:Y:S01]  /*3cb40*/  IMAD.WIDE R58, R0, 0x4, R96 ;  /* 0x00000004003a7825 */ /* 0x004fe200078e0260 */
[----:B------:R-:W-:Y:S01]  /*3cb50*/  ISETP.GE.U32.AND P1, PT, R245, 0x7ffffcca, PT ;  /* 0x7ffffccaf500780c */ /* 0x000fe20003f26070 */
[----:B------:R-:W1:Y:S01]  /*3cb60*/  LDC R22, c[0x0][0x230] ;  /* 0x00008c00ff167b82 */ /* 0x000e620000000800 */
[----:B------:R-:W-:-:S02]  /*3cb70*/  IADD3 R245, R252, -0x2d6, RZ ;  /* 0xfffffd2afcf57810 */ /* 0x000fc40007ffe0ff */
[----:B------:R-:W-:Y:S01]  /*3cb80*/  ISETP.GE.U32.AND P6, PT, R5, 0x7ffffcaa, PT ;  /* 0x7ffffcaa0500780c */ /* 0x000fe20003fc6070 */
[----:B------:R-:W-:Y:S01]  /*3cb90*/  STL.64 [R1+0x500], R58 ;  /* 0x0005003a01007387 */ /* 0x000fe20000100a00 */
[----:B------:R-:W-:Y:S01]  /*3cba0*/  ISETP.GE.U32.AND P5, PT, R245, 0x7ffffcab, PT ;  /* 0x7ffffcabf500780c */ /* 0x000fe20003fa6070 */
[----:B------:R-:W-:Y:S02]  /*3cbb0*/  VIADD R245, R31, 0xfffffd28 ;  /* 0xfffffd281ff57836 */ /* 0x000fe40000000000 */
[----:B------:R-:W-:Y:S01]  /*3cbc0*/  VIADD R5, R30, 0xfffffd0b ;  /* 0xfffffd0b1e057836 */ /* 0x000fe20000000000 */
[----:B------:R-:W2:Y:S01]  /*3cbd0*/  LDL.LU.64 R96, [R1+0x520] ;  /* 0x0005200001607983 */ /* 0x000ea20000300a00 */
[----:B------:R-:W1:Y:S03]  /*3cbe0*/  LDC R252, c[0x0][0x230] ;  /* 0x00008c00fffc7b82 */ /* 0x000e660000000800 */
[----:B------:R-:W2:Y:S04]  /*3cbf0*/  LDL.LU.64 R30, [R1+0x518] ;  /* 0x00051800011e7983 */ /* 0x000ea80000300a00 */
[----:B------:R-:W2:Y:S01]  /*3cc00*/  LDL.LU.64 R174, [R1+0x4f8] ;  /* 0x0004f80001ae7983 */ /* 0x000ea20000300a00 */
[----:B------:R-:W2:Y:S03]  /*3cc10*/  LDC R23, c[0x0][0x230] ;  /* 0x00008c00ff177b82 */ /* 0x000ea60000000800 */
[----:B------:R-:W-:Y:S01]  /*3cc20*/  LDGSTS.E [R248+0x34008], desc[UR52][R58.64], !P1 ;  /* 0x340080003af87fae */ /* 0x000fe2000c921874 */
[----:B----4-:R-:W-:-:S05]  /*3cc30*/  IMAD.WIDE R8, R0, 0x4, R136 ;  /* 0x0000000400087825 */ /* 0x010fca00078e0288 */
[----:B------:R4:W-:Y:S04]  /*3cc40*/  STL.64 [R1+0x508], R8 ;  /* 0x0005080801007387 */ /* 0x0009e80000100a00 */
[----:B------:R-:W2:Y:S01]  /*3cc50*/  LDL.LU.64 R136, [R1+0x4f0] ;  /* 0x0004f00001887983 */ /* 0x000ea20000300a00 */
[----:B------:R-:W-:-:S03]  /*3cc60*/  IMAD.WIDE R14, R0, 0x4, R14 ;  /* 0x00000004000e7825 */ /* 0x000fc600078e020e */
[----:B------:R4:W-:Y:S04]  /*3cc70*/  LDGSTS.E [R248+0x3400c], desc[UR52][R8.64], !P2 ;  /* 0x3400c00008f87fae */ /* 0x0009e8000d121874 */
[----:B------:R1:W-:Y:S01]  /*3cc80*/  STL.64 [R1+0x550], R14 ;  /* 0x0005500e01007387 */ /* 0x0003e20000100a00 */
[C---:B---3--:R-:W-:Y:S01]  /*3cc90*/  IMAD.WIDE R68, R0.reuse, 0x4, R176 ;  /* 0x0000000400447825 */ /* 0x048fe200078e02b0 */
[----:B------:R-:W-:Y:S02]  /*3cca0*/  ISETP.GE.U32.AND P1, PT, R5, 0x7ffffc8c, PT ;  /* 0x7ffffc8c0500780c */ /* 0x000fe40003f26070 */
[----:B------:R3:W-:Y:S01]  /*3ccb0*/  LDGSTS.E [R248+0x38000], desc[UR52][R14.64], !P4 ;  /* 0x380000000ef87fae */ /* 0x0007e2000e121874 */
[----:B----4-:R-:W-:Y:S01]  /*3ccc0*/  IMAD.WIDE R8, R0, 0x4, R54 ;  /* 0x0000000400087825 */ /* 0x010fe200078e0236 */
[----:B------:R-:W-:Y:S01]  /*3ccd0*/  ISETP.GE.U32.AND P0, PT, R245, 0x7ffffca9, PT ;  /* 0x7ffffca9f500780c */ /* 0x000fe20003f06070 */
[----:B------:R-:W4:Y:S03]  /*3cce0*/  LDC R54, c[0x0][0x230] ;  /* 0x00008c00ff367b82 */ /* 0x000f260000000800 */
[----:B------:R2:W-:Y:S04]  /*3ccf0*/  STL.64 [R1+0x548], R8 ;  /* 0x0005480801007387 */ /* 0x0005e80000100a00 */
[----:B------:R-:W4:Y:S01]  /*3cd00*/  LDL.LU.64 R176, [R1+0x4e8] ;  /* 0x0004e80001b07983 */ /* 0x000f220000300a00 */
[----:B-1----:R-:W-:Y:S01]  /*3cd10*/  VIADD R5, R22, 0xfffffd09 ;  /* 0xfffffd0916057836 */ /* 0x002fe20000000000 */
[----:B------:R-:W-:Y:S01]  /*3cd20*/  IADD3 R245, R48, -0x2f6, RZ ;  /* 0xfffffd0a30f57810 */ /* 0x000fe20007ffe0ff */
[----:B------:R-:W1:Y:S01]  /*3cd30*/  LDC R22, c[0x0][0x230] ;  /* 0x00008c00ff167b82 */ /* 0x000e620000000800 */
[----:B------:R-:W-:Y:S01]  /*3cd40*/  IMAD.WIDE R78, R0, 0x4, R38 ;  /* 0x00000004004e7825 */ /* 0x000fe200078e0226 */
[----:B------:R2:W-:Y:S01]  /*3cd50*/  LDGSTS.E [R248+0x38004], desc[UR52][R8.64], !P5 ;  /* 0x3800400008f87fae */ /* 0x0005e2000e921874 */
[----:B------:R-:W-:-:S05]  /*3cd60*/  ISETP.GE.U32.AND P2, PT, R245, 0x7ffffc8b, PT ;  /* 0x7ffffc8bf500780c */ /* 0x000fca0003f46070 */
[----:B---3--:R-:W3:Y:S01]  /*3cd70*/  LDC R14, c[0x0][0x230] ;  /* 0x00008c00ff0e7b82 */ /* 0x008ee20000000800 */
[----:B------:R-:W-:Y:S01]  /*3cd80*/  ISETP.GE.U32.AND P4, PT, R5, 0x7ffffc8a, PT ;  /* 0x7ffffc8a0500780c */ /* 0x000fe20003f86070 */
[----:B------:R-:W-:Y:S02]  /*3cd90*/  VIADD R5, R252, 0xfffffd08 ;  /* 0xfffffd08fc057836 */ /* 0x000fe40000000000 */
[C---:B--2---:R-:W-:Y:S01]  /*3cda0*/  IMAD.WIDE R58, R0.reuse, 0x4, R96 ;  /* 0x00000004003a7825 */ /* 0x044fe200078e0260 */
[----:B------:R-:W-:Y:S02]  /*3cdb0*/  STL.64 [R1+0x540], R78 ;  /* 0x0005404e01007387 */ /* 0x000fe40000100a00 */
[----:B------:R-:W-:Y:S01]  /*3cdc0*/  ISETP.GE.U32.AND P5, PT, R5, 0x7ffffc89, PT ;  /* 0x7ffffc890500780c */ /* 0x000fe20003fa6070 */
[C---:B------:R-:W-:Y:S01]  /*3cdd0*/  IMAD.WIDE R48, R0.reuse, 0x4, R30 ;  /* 0x0000000400307825 */ /* 0x040fe200078e021e */
[----:B------:R-:W2:Y:S01]  /*3cde0*/  LDL.LU.64 R96, [R1+0x4e0] ;  /* 0x0004e00001607983 */ /* 0x000ea20000300a00 */
[----:B------:R-:W4:Y:S02]  /*3cdf0*/  LDC R15, c[0x0][0x230] ;  /* 0x00008c00ff0f7b82 */ /* 0x000f240000000800 */
[----:B------:R-:W-:Y:S01]  /*3ce00*/  IMAD.WIDE R38, R0, 0x4, R174 ;  /* 0x0000000400267825 */ /* 0x000fe200078e02ae */
[----:B------:R-:W-:Y:S04]  /*3ce10*/  STL.64 [R1+0x530], R68 ;  /* 0x0005304401007387 */ /* 0x000fe80000100a00 */
[----:B------:R-:W-:Y:S01]  /*3ce20*/  STL.64 [R1+0x628], R58 ;  /* 0x0006283a01007387 */ /* 0x000fe20000100a00 */
[----:B------:R-:W4:Y:S03]  /*3ce30*/  LDC R9, c[0x0][0x230] ;  /* 0x00008c00ff097b82 */ /* 0x000f260000000800 */
[----:B------:R-:W-:Y:S01]  /*3ce40*/  LDGSTS.E [R248+0x38008], desc[UR52][R78.64], !P6 ;  /* 0x380080004ef87fae */ /* 0x000fe2000f121874 */
[----:B------:R-:W-:-:S03]  /*3ce50*/  VIADD R245, R23, 0xfffffd67 ;  /* 0xfffffd6717f57836 */ /* 0x000fc60000000000 */
[----:B------:R3:W-:Y:S01]  /*3ce60*/  STL.64 [R1+0x658], R48 ;  /* 0x0006583001007387 */ /* 0x0007e20000100a00 */
[----:B------:R-:W4:Y:S03]  /*3ce70*/  LDC R8, c[0x0][0x230] ;  /* 0x00008c00ff087b82 */ /* 0x000f260000000800 */
[----:B------:R-:W-:Y:S04]  /*3ce80*/  LDGSTS.E [R248+0x3800c], desc[UR52][R68.64], !P0 ;  /* 0x3800c00044f87fae */ /* 0x000fe8000c121874 */
[----:B------:R3:W-:Y:S01]  /*3ce90*/  STL.64 [R1+0x678], R38 ;  /* 0x0006782601007387 */ /* 0x0007e20000100a00 */
[----:B------:R-:W2:Y:S03]  /*3cea0*/  LDC R252, c[0x0][0x230] ;  /* 0x00008c00fffc7b82 */ /* 0x000ea60000000800 */
[----:B------:R-:W-:Y:S04]  /*3ceb0*/  LDGSTS.E [R248+0x3c000], desc[UR52][R58.64], !P1 ;  /* 0x3c0000003af87fae */ /* 0x000fe8000c921874 */
[----:B------:R-:W-:Y:S04]  /*3cec0*/  LDGSTS.E [R248+0x3c004], desc[UR52][R48.64], !P2 ;  /* 0x3c00400030f87fae */ /* 0x000fe8000d121874 */
[----:B------:R-:W-:Y:S01]  /*3ced0*/  LDGSTS.E [R248+0x3c008], desc[UR52][R38.64], !P4 ;  /* 0x3c00800026f87fae */ /* 0x000fe2000e121874 */
[----:B------:R-:W-:Y:S01]  /*3cee0*/  ISETP.GE.U32.AND P2, PT, R245, 0x7ffffce8, PT ;  /* 0x7ffffce8f500780c */ /* 0x000fe20003f46070 */
[----:B-1----:R-:W-:Y:S01]  /*3cef0*/  VIADD R245, R22, 0xfffffd65 ;  /* 0xfffffd6516f57836 */ /* 0x002fe20000000000 */
[----:B------:R-:W-:Y:S01]  /*3cf00*/  IADD3 R5, R249, -0x29a, RZ ;  /* 0xfffffd66f9057810 */ /* 0x000fe20007ffe0ff */
[----:B------:R-:W-:-:S05]  /*3cf10*/  IMAD.WIDE R30, R0, 0x4, R136 ;  /* 0x00000004001e7825 */ /* 0x000fca00078e0288 */
[----:B------:R1:W-:Y:S04]  /*3cf20*/  STL.64 [R1+0x680], R30 ;  /* 0x0006801e01007387 */ /* 0x0003e80000100a00 */
[----:B---3--:R-:W3:Y:S04]  /*3cf30*/  LDL.LU.64 R48, [R1+0x348] ;  /* 0x0003480001307983 */ /* 0x008ee80000300a00 */
[----:B------:R-:W3:Y:S04]  /*3cf40*/  LDL.LU.64 R38, [R1+0x350] ;  /* 0x0003500001267983 */ /* 0x000ee80000300a00 */
[----:B------:R1:W-:Y:S04]  /*3cf50*/  LDGSTS.E [R248+0x3c00c], desc[UR52][R30.64], !P5 ;  /* 0x3c00c0001ef87fae */ /* 0x0003e8000e921874 */
[----:B------:R-:W3:Y:S04]  /*3cf60*/  LDL.LU.64 R22, [R1+0x4d8] ;  /* 0x0004d80001167983 */ /* 0x000ee80000300a00 */
[----:B------:R-:W3:Y:S01]  /*3cf70*/  LDL.LU.64 R174, [R1+0x4d0] ;  /* 0x0004d00001ae7983 */ /* 0x000ee20000300a00 */
[----:B-1----:R-:W-:-:S03]  /*3cf80*/  VIADD R248, R14, 0xfffffd47 ;  /* 0xfffffd470ef87836 */ /* 0x002fc60000000000 */
[----:B------:R-:W3:Y:S01]  /*3cf90*/  LDL.LU.64 R136, [R1+0x4c0] ;  /* 0x0004c00001887983 */ /* 0x000ee20000300a00 */
[----:B------:R-:W1:Y:S01]  /*3cfa0*/  LDC R31, c[0x0][0x230] ;  /* 0x00008c00ff1f7b82 */ /* 0x000e620000000800 */
[----:B------:R-:W-:Y:S02]  /*3cfb0*/  ISETP.GE.U32.AND P0, PT, R248, 0x7ffffcc8, PT ;  /* 0x7ffffcc8f800780c */ /* 0x000fe40003f06070 */
[----:B------:R-:W-:-:S05]  /*3cfc0*/  ISETP.GE.U32.AND P1, PT, R5, 0x7ffffce7, PT ;  /* 0x7ffffce70500780c */ /* 0x000fca0003f26070 */
[----:B------:R-:W3:Y:S01]  /*3cfd0*/  LDC R14, c[0x0][0x230] ;  /* 0x00008c00ff0e7b82 */ /* 0x000ee20000000800 */
[----:B------:R-:W-:-:S07]  /*3cfe0*/  ISETP.GE.U32.AND P6, PT, R245, 0x7ffffce6, PT ;  /* 0x7ffffce6f500780c */ /* 0x000fce0003fc6070 */
[----:B------:R-:W3:Y:S01]  /*3cff0*/  LDC R30, c[0x0][0x230] ;  /* 0x00008c00ff1e7b82 */ /* 0x000ee20000000800 */
[----:B----4-:R-:W-:Y:S02]  /*3d000*/  IMAD.WIDE R248, R0, 0x4, R176 ;  /* 0x0000000400f87825 */ /* 0x010fe400078e02b0 */
[----:B------:R-:W4:Y:S02]  /*3d010*/  LDL.LU.64 R176, [R1+0x4a0] ;  /* 0x0004a00001b07983 */ /* 0x000f240000300a00 */
[----:B------:R-:W-:-:S03]  /*3d020*/  VIADD R5, R15, 0xfffffd64 ;  /* 0xfffffd640f057836 */ /* 0x000fc60000000000 */
[----:B------:R-:W3:Y:S01]  /*3d030*/  LDC R15, c[0x0][0x230] ;  /* 0x00008c00ff0f7b82 */ /* 0x000ee20000000800 */
[----:B------:R-:W-:Y:S01]  /*3d040*/  VIADD R245, R8, 0xfffffd45 ;  /* 0xfffffd4508f57836 */ /* 0x000fe20000000000 */
[----:B------:R-:W-:Y:S01]  /*3d050*/  LDGSTS.E [R247+0x30000], desc[UR52][R248.64], !P2 ;  /* 0x30000000f8f77fae */ /* 0x000fe2000d121874 */
[----:B------:R-:W-:Y:S02]  /*3d060*/  ISETP.GE.U32.AND P5, PT, R5, 0x7ffffce5, PT ;  /* 0x7ffffce50500780c */ /* 0x000fe40003fa6070 */
[----:B------:R-:W-:-:S04]  /*3d070*/  IADD3 R5, R9, -0x2ba, RZ ;  /* 0xfffffd4609057810 */ /* 0x000fc80007ffe0ff */
[----:B------:R-:W-:Y:S01]  /*3d080*/  ISETP.GE.U32.AND P4, PT, R5, 0x7ffffcc7, PT ;  /* 0x7ffffcc70500780c */ /* 0x000fe20003f86070 */
[----:B------:R-:W-:Y:S02]  /*3d090*/  VIADD R5, R54, 0xfffffd44 ;  /* 0xfffffd4436057836 */ /* 0x000fe40000000000 */
[----:B--2---:R-:W-:Y:S01]  /*3d0a0*/  IMAD.WIDE R8, R0, 0x4, R96 ;  /* 0x0000000400087825 */ /* 0x004fe200078e0260 */
[----:B------:R-:W-:-:S04]  /*3d0b0*/  ISETP.GE.U32.AND P2, PT, R245, 0x7ffffcc6, PT ;  /* 0x7ffffcc6f500780c */ /* 0x000fc80003f46070 */
[----:B------:R2:W-:Y:S01]  /*3d0c0*/  STL.64 [R1+0x340], R8 ;  /* 0x0003400801007387 */ /* 0x0005e20000100a00 */
[----:B------:R-:W-:Y:S02]  /*3d0d0*/  VIADD R245, R252, 0xfffffd27 ;  /* 0xfffffd27fcf57836 */ /* 0x000fe40000000000 */
[----:B------:R-:W4:Y:S01]  /*3d0e0*/  LDC R252, c[0x0][0x230] ;  /* 0x00008c00fffc7b82 */ /* 0x000f220000000800 */
[----:B------:R-:W-:Y:S04]  /*3d0f0*/  STL.64 [R1+0x12b0], R248 ;  /* 0x0012b0f801007387 */ /* 0x000fe80000100a00 */
[----:B------:R2:W-:Y:S01]  /*3d100*/  LDGSTS.E [R247+0x30004], desc[UR52][R8.64], !P1 ;  /* 0x3000400008f77fae */ /* 0x0005e2000c921874 */
[----:B------:R-:W-:-:S03]  /*3d110*/  ISETP.GE.U32.AND P1, PT, R5, 0x7ffffcc5, PT ;  /* 0x7ffffcc50500780c */ /* 0x000fc60003f26070 */
[----:B------:R-:W4:Y:S01]  /*3d120*/  LDL.LU.64 R54, [R1+0x470] ;  /* 0x0004700001367983 */ /* 0x000f220000300a00 */
[----:B-1----:R-:W-:-:S03]  /*3d130*/  IADD3 R5, R31, -0x2da, RZ ;  /* 0xfffffd261f057810 */ /* 0x002fc60007ffe0ff */
[----:B------:R-:W4:Y:S01]  /*3d140*/  LDL.LU.64 R96, [R1+0x468] ;  /* 0x0004680001607983 */ /* 0x000f220000300a00 */
[----:B--2---:R-:W1:Y:S08]  /*3d150*/  LDC R9, c[0x0][0x230] ;  /* 0x00008c00ff097b82 */ /* 0x004e700000000800 */
[----:B------:R-:W2:Y:S01]  /*3d160*/  LDC R8, c[0x0][0x230] ;  /* 0x00008c00ff087b82 */ /* 0x000ea20000000800 */
[----:B---3--:R-:W-:-:S04]  /*3d170*/  IMAD.WIDE R48, R0, 0x4, R48 ;  /* 0x0000000400307825 */ /* 0x008fc800078e0230 */
[----:B------:R-:W-:Y:S01]  /*3d180*/  IMAD.WIDE R38, R0, 0x4, R38 ;  /* 0x0000000400267825 */ /* 0x000fe200078e0226 */
[----:B------:R-:W-:Y:S04]  /*3d190*/  STL.64 [R1+0x348], R48 ;  /* 0x0003483001007387 */ /* 0x000fe80000100a00 */
[----:B------:R-:W-:Y:S01]  /*3d1a0*/  LDGSTS.E [R247+0x30008], desc[UR52][R48.64], !P6 ;  /* 0x3000800030f77fae */ /* 0x000fe2000f121874 */
[----:B------:R-:W-:Y:S01]  /*3d1b0*/  ISETP.GE.U32.AND P6, PT, R245, 0x7ffffca8, PT ;  /* 0x7ffffca8f500780c */ /* 0x000fe20003fc6070 */
[----:B------:R-:W-:Y:S02]  /*3d1c0*/  VIADD R245, R14, 0xfffffd24 ;  /* 0xfffffd240ef57836 */ /* 0x000fe40000000000 */
[----:B------:R3:W-:Y:S04]  /*3d1d0*/  STL.64 [R1+0x350], R38 ;  /* 0x0003502601007387 */ /* 0x0007e80000100a00 */
[----:B------:R3:W-:Y:S01]  /*3d1e0*/  LDGSTS.E [R247+0x3000c], desc[UR52][R38.64], !P5 ;  /* 0x3000c00026f77fae */ /* 0x0007e2000e921874 */
[----:B------:R-:W-:Y:S01]  /*3d1f0*/  ISETP.GE.U32.AND P5, PT, R5, 0x7ffffca7, PT ;  /* 0x7ffffca70500780c */ /* 0x000fe20003fa6070 */
[----:B------:R-:W-:-:S02]  /*3d200*/  VIADD R5, R15, 0xfffffd25 ;  /* 0xfffffd250f057836 */ /* 0x000fc40000000000 */
[----:B------:R-:W-:-:S04]  /*3d210*/  IMAD.WIDE R14, R0, 0x4, R136 ;  /* 0x00000004000e7825 */ /* 0x000fc800078e0288 */
[----:B---3--:R-:W-:-:S04]  /*3d220*/  IMAD.WIDE R38, R0, 0x4, R22 ;  /* 0x0000000400267825 */ /* 0x008fc800078e0216 */
[C---:B------:R-:W-:Y:S01]  /*3d230*/  IMAD.WIDE R22, R0.reuse, 0x4, R174 ;  /* 0x0000000400167825 */ /* 0x040fe200078e02ae */
[----:B------:R-:W-:Y:S04]  /*3d240*/  STL.64 [R1+0x4d8], R38 ;  /* 0x0004d82601007387 */ /* 0x000fe80000100a00 */
[----:B------:R-:W-:Y:S04]  /*3d250*/  LDGSTS.E [R247+0x34000], desc[UR52][R38.64], !P0 ;  /* 0x3400000026f77fae */ /* 0x000fe8000c121874 */
[----:B------:R4:W-:Y:S04]  /*3d260*/  STL.64 [R1+0x4d0], R22 ;  /* 0x0004d01601007387 */ /* 0x0009e80000100a00 */
[----:B------:R4:W-:Y:S04]  /*3d270*/  LDGSTS.E [R247+0x34004], desc[UR52][R22.64], !P4 ;  /* 0x3400400016f77fae */ /* 0x0009e8000e121874 */
[----:B------:R3:W-:Y:S01]  /*3d280*/  STL.64 [R1+0x4c0], R14 ;  /* 0x0004c00e01007387 */ /* 0x0007e20000100a00 */
[----:B----4-:R-:W-:Y:S01]  /*3d290*/  IMAD.WIDE R22, R0, 0x4, R176 ;  /* 0x0000000400167825 */ /* 0x010fe200078e02b0 */
[----:B------:R-:W-:-:S02]  /*3d2a0*/  ISETP.GE.U32.AND P0, PT, R5, 0x7ffffca6, PT ;  /* 0x7ffffca60500780c */ /* 0x000fc40003f06070 */
[----:B------:R-:W4:Y:S01]  /*3d2b0*/  LDL.LU.64 R176, [R1+0x358] ;  /* 0x0003580001b07983 */ /* 0x000f220000300a00 */
[----:B------:R-:W-:Y:S01]  /*3d2c0*/  VIADD R5, R30, 0xfffffd07 ;  /* 0xfffffd071e057836 */ /* 0x000fe20000000000 */
[----:B------:R-:W-:Y:S02]  /*3d2d0*/  ISETP.GE.U32.AND P4, PT, R245, 0x7ffffca5, PT ;  /* 0x7ffffca5f500780c */ /* 0x000fe40003f86070 */
[----:B------:R3:W-:Y:S01]  /*3d2e0*/  LDGSTS.E [R247+0x34008], desc[UR52][R14.64], !P2 ;  /* 0x340080000ef77fae */ /* 0x0007e2000d121874 */
[----:B--2---:R-:W-:Y:S01]  /*3d2f0*/  VIADD R245, R8, 0xfffffd05 ;  /* 0xfffffd0508f57836 */ /* 0x004fe20000000000 */
[----:B------:R-:W-:Y:S02]  /*3d300*/  ISETP.GE.U32.AND P2, PT, R5, 0x7ffffc88, PT ;  /* 0x7ffffc880500780c */ /* 0x000fe40003f46070 */
[----:B------:R2:W-:Y:S01]  /*3d310*/  STL.64 [R1+0x4a0], R22 ;  /* 0x0004a01601007387 */ /* 0x0005e20000100a00 */
[----:B-1----:R-:W-:-:S03]  /*3d320*/  IADD3 R5, R9, -0x2fa, RZ ;  /* 0xfffffd0609057810 */ /* 0x002fc60007ffe0ff */
[----:B------:R-:W2:Y:S04]  /*3d330*/  LDL.LU.64 R174, [R1+0x360] ;  /* 0x0003600001ae7983 */ /* 0x000ea80000300a00 */
[----:B------:R-:W2:Y:S04]  /*3d340*/  LDL.LU.64 R38, [R1+0x3e8] ;  /* 0x0003e80001267983 */ /* 0x000ea80000300a00 */
[----:B------:R2:W-:Y:S01]  /*3d350*/  LDGSTS.E [R247+0x3400c], desc[UR52][R22.64], !P1 ;  /* 0x3400c00016f77fae */ /* 0x0005e2000c921874 */
[----:B---3--:R-:W-:-:S04]  /*3d360*/  IMAD.WIDE R14, R0, 0x4, R54 ;  /* 0x00000004000e7825 */ /* 0x008fc800078e0236 */
[C---:B------:R-:W-:Y:S01]  /*3d370*/  IMAD.WIDE R8, R0.reuse, 0x4, R96 ;  /* 0x0000000400087825 */ /* 0x040fe200078e0260 */
[----:B------:R1:W-:Y:S03]  /*3d380*/  STL.64 [R1+0x470], R14 ;  /* 0x0004700e01007387 */ /* 0x0003e60000100a00 */
[C---:B----4-:R-:W-:Y:S01]  /*3d390*/  IMAD.WIDE R250, R0.reuse, 0x4, R176 ;  /* 0x0000000400fa7825 */ /* 0x050fe200078e02b0 */
[----:B------:R-:W3:Y:S01]  /*3d3a0*/  LDL.LU.64 R30, [R1+0x3e0] ;  /* 0x0003e000011e7983 */ /* 0x000ee20000300a00 */
[----:B------:R-:W-:Y:S01]  /*3d3b0*/  ISETP.GE.U32.AND P1, PT, R5, 0x7ffffc87, PT ;  /* 0x7ffffc870500780c */ /* 0x000fe20003f26070 */
[----:B------:R-:W4:Y:S02]  /*3d3c0*/  LDC R55, c[0x0][0x230] ;  /* 0x00008c00ff377b82 */ /* 0x000f240000000800 */
[----:B------:R1:W-:Y:S04]  /*3d3d0*/  STL.64 [R1+0x468], R8 ;  /* 0x0004680801007387 */ /* 0x0003e80000100a00 */
[----:B------:R-:W3:Y:S02]  /*3d3e0*/  LDL.LU.64 R136, [R1+0x3d8] ;  /* 0x0003d80001887983 */ /* 0x000ee40000300a00 */
[----:B--2---:R-:W2:Y:S02]  /*3d3f0*/  LDC R23, c[0x0][0x230] ;  /* 0x00008c00ff177b82 */ /* 0x004ea40000000800 */
[----:B------:R-:W-:Y:S04]  /*3d400*/  LDGSTS.E [R247+0x38000], desc[UR52][R14.64], !P6 ;  /* 0x380000000ef77fae */ /* 0x000fe8000f121874 */
[----:B------:R-:W3:Y:S01]  /*3d410*/  LDL.LU.64 R96, [R1+0x3d0] ;  /* 0x0003d00001607983 */ /* 0x000ee20000300a00 */
[C---:B------:R-:W-:Y:S01]  /*3d420*/  IMAD.WIDE R174, R0.reuse, 0x4, R174 ;  /* 0x0000000400ae7825 */ /* 0x040fe200078e02ae */
[----:B------:R-:W3:Y:S02]  /*3d430*/  LDC R22, c[0x0][0x230] ;  /* 0x00008c00ff167b82 */ /* 0x000ee40000000800 */
[----:B------:R-:W-:Y:S04]  /*3d440*/  LDGSTS.E [R247+0x38004], desc[UR52][R8.64], !P5 ;  /* 0x3800400008f77fae */ /* 0x000fe8000e921874 */
[----:B-1----:R-:W3:Y:S01]  /*3d450*/  LDL.LU.64 R14, [R1+0x3c8] ;  /* 0x0003c800010e7983 */ /* 0x002ee20000300a00 */
[----:B------:R-:W-:Y:S01]  /*3d460*/  IMAD.WIDE R38, R0, 0x4, R38 ;  /* 0x0000000400267825 */ /* 0x000fe200078e0226 */
[----:B------:R-:W1:Y:S02]  /*3d470*/  LDC R54, c[0x0][0x230] ;  /* 0x00008c00ff367b82 */ /* 0x000e640000000800 */
        /* <DEDUP_REMOVED lines=13> */
[----:B------:R-:W-:Y:S04]  /*3d550*/  STL.64 [R1+0x358], R250 ;  /* 0x000358fa01007387 */ /* 0x000fe80000100a00 */
[----:B------:R-:W3:Y:S04]  /*3d560*/  LDL.LU.64 R118, [R1+0x378] ;  /* 0x0003780001767983 */ /* 0x000ee80000300a00 */
[----:B------:R-:W3:Y:S01]  /*3d570*/  LDL.LU.64 R108, [R1+0x370] ;  /* 0x00037000016c7983 */ /* 0x000ee20000300a00 */
[----:B------:R-:W-:Y:S01]  /*3d580*/  VIADD R5, R252, 0xfffffd04 ;  /* 0xfffffd04fc057836 */ /* 0x000fe20000000000 */
[----:B------:R-:W-:Y:S01]  /*3d590*/  ISETP.GE.U32.AND P6, PT, R245, 0x7ffffc86, PT ;  /* 0x7ffffc86f500780c */ /* 0x000fe20003fc6070 */
[----:B----4-:R-:W-:Y:S01]  /*3d5a0*/  VIADD R55, R55, 0x7f ;  /* 0x0000007f37377836 */ /* 0x010fe20000000000 */
[----:B------:R-:W-:Y:S01]  /*3d5b0*/  STL.64 [R1+0x360], R174 ;  /* 0x000360ae01007387 */ /* 0x000fe20000100a00 */
[----:B------:R-:W4:Y:S01]  /*3d5c0*/  LDC R245, c[0x0][0x230] ;  /* 0x00008c00fff57b82 */ /* 0x000f220000000800 */
[----:B------:R-:W-:-:S02]  /*3d5d0*/  ISETP.GE.U32.AND P5, PT, R5, 0x7ffffc85, PT ;  /* 0x7ffffc850500780c */ /* 0x000fc40003fa6070 */
[----:B------:R-:W-:Y:S02]  /*3d5e0*/  SEL R5, RZ, 0x4, P3 ;  /* 0x00000004ff057807 */ /* 0x000fe40001800000 */
[----:B------:R-:W-:Y:S01]  /*3d5f0*/  ISETP.GT.AND P3, PT, R55, 0x2ff, PT ;  /* 0x000002ff3700780c */ /* 0x000fe20003f64270 */
[----:B------:R-:W-:Y:S02]  /*3d600*/  STL.64 [R1+0x380], R38 ;  /* 0x0003802601007387 */ /* 0x000fe40000100a00 */
[----:B------:R-:W1:Y:S01]  /*3d610*/  LDC R55, c[0x0][0x230] ;  /* 0x00008c00ff377b82 */ /* 0x000e620000000800 */
[----:B------:R-:W-:-:S04]  /*3d620*/  SEL R5, R5, RZ, P3 ;  /* 0x000000ff05057207 */ /* 0x000fc80001800000 */
[----:B------:R-:W-:Y:S01]  /*3d630*/  ISETP.NE.U32.AND P3, PT, R5, RZ, PT ;  /* 0x000000ff0500720c */ /* 0x000fe20003f65070 */
[----:B--2---:R-:W-:Y:S02]  /*3d640*/  VIADD R5, R23, 0xfffffd62 ;  /* 0xfffffd6217057836 */ /* 0x004fe40000000000 */
[----:B------:R-:W2:Y:S01]  /*3d650*/  LDC R252, c[0x0][0x230] ;  /* 0x00008c00fffc7b82 */ /* 0x000ea20000000800 */
[----:B----4-:R-:W-:-:S07]  /*3d660*/  IADD3 R245, R245, -0x29d, RZ ;  /* 0xfffffd63f5f57810 */ /* 0x010fce0007ffe0ff */
[----:B------:R-:W4:Y:S01]  /*3d670*/  LDC R23, c[0x0][0x230] ;  /* 0x00008c00ff177b82 */ /* 0x000f220000000800 */
[----:B---3--:R-:W-:-:S04]  /*3d680*/  IMAD.WIDE R30, R0, 0x4, R30 ;  /* 0x00000004001e7825 */ /* 0x008fc800078e021e */
[C---:B------:R-:W-:Y:S01]  /*3d690*/  IMAD.WIDE R136, R0.reuse, 0x4, R136 ;  /* 0x0000000400887825 */ /* 0x040fe200078e0288 */
[----:B------:R-:W-:Y:S03]  /*3d6a0*/  STL.64 [R1+0x3b0], R30 ;  /* 0x0003b01e01007387 */ /* 0x000fe60000100a00 */
[----:B------:R-:W-:-:S04]  /*3d6b0*/  IMAD.WIDE R98, R0, 0x4, R98 ;  /* 0x0000000400627825 */ /* 0x000fc800078e0262 */
[C---:B------:R-:W-:Y:S01]  /*3d6c0*/  IMAD.WIDE R88, R0.reuse, 0x4, R88 ;  /* 0x0000000400587825 */ /* 0x040fe200078e0258 */
[----:B------:R-:W-:Y:S04]  /*3d6d0*/  LDGSTS.E [R247+0x38008], desc[UR52][R98.64], !P0 ;  /* 0x3800800062f77fae */ /* 0x000fe8000c121874 */
[----:B------:R-:W-:Y:S01]  /*3d6e0*/  LDGSTS.E [R247+0x3800c], desc[UR52][R88.64], !P4 ;  /* 0x3800c00058f77fae */ /* 0x000fe2000e121874 */
[----:B------:R-:W-:-:S04]  /*3d6f0*/  IMAD.WIDE R78, R0, 0x4, R78 ;  /* 0x00000004004e7825 */ /* 0x000fc800078e024e */
[C---:B------:R-:W-:Y:S01]  /*3d700*/  IMAD.WIDE R68, R0.reuse, 0x4, R68 ;  /* 0x0000000400447825 */ /* 0x040fe200078e0244 */
[----:B------:R-:W-:Y:S03]  /*3d710*/  LDGSTS.E [R247+0x3c000], desc[UR52][R78.64], !P2 ;  /* 0x3c0000004ef77fae */ /* 0x000fe6000d121874 */
[C---:B------:R-:W-:Y:S01]  /*3d720*/  IMAD.WIDE R58, R0.reuse, 0x4, R58 ;  /* 0x00000004003a7825 */ /* 0x040fe200078e023a */
[----:B------:R-:W-:Y:S03]  /*3d730*/  LDGSTS.E [R247+0x3c004], desc[UR52][R68.64], !P1 ;  /* 0x3c00400044f77fae */ /* 0x000fe6000c921874 */
[C---:B------:R-:W-:Y:S01]  /*3d740*/  IMAD.WIDE R48, R0.reuse, 0x4, R48 ;  /* 0x0000000400307825 */ /* 0x040fe200078e0230 */
[----:B------:R-:W-:Y:S04]  /*3d750*/  LDGSTS.E [R247+0x3c008], desc[UR52][R58.64], !P6 ;  /* 0x3c0080003af77fae */ /* 0x000fe8000f121874 */
[----:B------:R3:W-:Y:S01]  /*3d760*/  LDGSTS.E [R247+0x3c00c], desc[UR52][R48.64], !P5 ;  /* 0x3c00c00030f77fae */ /* 0x0007e2000e921874 */
[C---:B------:R-:W-:Y:S01]  /*3d770*/  IMAD.WIDE R96, R0.reuse, 0x4, R96 ;  /* 0x0000000400607825 */ /* 0x040fe200078e0260 */
[----:B---3--:R-:W3:Y:S03]  /*3d780*/  LDC R247, c[0x0][0x230] ;  /* 0x00008c00fff77b82 */ /* 0x008ee60000000800 */
[C---:B------:R-:W-:Y:S01]  /*3d790*/  IMAD.WIDE R14, R0.reuse, 0x4, R14 ;  /* 0x00000004000e7825 */ /* 0x040fe200078e020e */
[----:B------:R-:W-:Y:S03]  /*3d7a0*/  STL.64 [R1+0x3d8], R136 ;  /* 0x0003d88801007387 */ /* 0x000fe60000100a00 */
        /* <DEDUP_REMOVED lines=8> */
[----:B------:R-:W-:Y:S01]  /*3d830*/  IMAD.WIDE R176, R0, 0x4, R176 ;  /* 0x0000000400b07825 */ /* 0x000fe200078e02b0 */
[----:B------:R-:W-:Y:S01]  /*3d840*/  STL.64 [R1+0x3e8], R88 ;  /* 0x0003e85801007387 */ /* 0x000fe20000100a00 */
[----:B------:R-:W-:-:S03]  /*3d850*/  ISETP.GE.U32.AND P2, PT, R5, 0x7ffffce3, PT ;  /* 0x7ffffce30500780c */ /* 0x000fc60003f46070 */
[----:B------:R1:W-:Y:S01]  /*3d860*/  STL.64 [R1+0x3a0], R158 ;  /* 0x0003a09e01007387 */ /* 0x0003e20000100a00 */
[----:B------:R-:W-:Y:S01]  /*3d870*/  IMAD.WIDE R138, R0, 0x4, R138 ;  /* 0x00000004008a7825 */ /* 0x000fe200078e028a */
[----:B---3--:R-:W-:-:S03]  /*3d880*/  IADD3 R5, R247, -0x2bd, RZ ;  /* 0xfffffd43f7057810 */ /* 0x008fc60007ffe0ff */
[C---:B------:R-:W-:Y:S01]  /*3d890*/  IMAD.WIDE R128, R0.reuse, 0x4, R128 ;  /* 0x0000000400807825 */ /* 0x040fe200078e0280 */
[----:B-1----:R-:W3:Y:S03]  /*3d8a0*/  LDL.LU.64 R158, [R1+0x15c8] ;  /* 0x0015c800019e7983 */ /* 0x002ee60000300a00 */
[----:B------:R-:W-:-:S04]  /*3d8b0*/  IMAD.WIDE R118, R0, 0x4, R118 ;  /* 0x0000000400767825 */ /* 0x000fc800078e0276 */
[----:B------:R-:W-:Y:S01]  /*3d8c0*/  IMAD.WIDE R108, R0, 0x4, R108 ;  /* 0x00000004006c7825 */ /* 0x000fe200078e026c */
[----:B------:R1:W-:Y:S01]  /*3d8d0*/  STL.64 [R1+0x398], R148 ;  /* 0x0003989401007387 */ /* 0x0003e20000100a00 */
[----:B------:R-:W-:Y:S01]  /*3d8e0*/  ISETP.GE.U32.AND P6, PT, R5, 0x7ffffcc4, PT ;  /* 0x7ffffcc40500780c */ /* 0x000fe20003fc6070 */
[----:B------:R-:W3:Y:S08]  /*3d8f0*/  LDC R247, c[0x0][0x230] ;  /* 0x00008c00fff77b82 */ /* 0x000ef00000000800 */
[----:B------:R-:W2:Y:S01]  /*3d900*/  LDC R5, c[0x0][0x230] ;  /* 0x00008c00ff057b82 */ /* 0x000ea20000000800 */
[----:B-1----:R-:W3:Y:S04]  /*3d910*/  LDL.LU.64 R148, [R1+0x15c0] ;  /* 0x0015c00001947983 */ /* 0x002ee80000300a00 */
[----:B------:R-:W-:Y:S04]  /*3d920*/  STL.64 [R1+0x3b8], R248 ;  /* 0x0003b8f801007387 */ /* 0x000fe80000100a00 */
[----:B------:R-:W-:Y:S04]  /*3d930*/  STL.64 [R1+0x3a8], R176 ;  /* 0x0003a8b001007387 */ /* 0x000fe80000100a00 */
[----:B------:R-:W-:Y:S04]  /*3d940*/  STL.64 [R1+0x4e0], R78 ;  /* 0x0004e04e01007387 */ /* 0x000fe80000100a00 */
[----:B------:R1:W-:Y:S04]  /*3d950*/  STL.64 [R1+0x4f0], R138 ;  /* 0x0004f08a01007387 */ /* 0x0003e80000100a00 */
[----:B-1----:R-:W3:Y:S04]  /*3d960*/  LDL.LU.64 R138, [R1+0x15b8] ;  /* 0x0015b800018a7983 */ /* 0x002ee80000300a00 */
[----:B------:R-:W-:Y:S04]  /*3d970*/  STL.64 [R1+0x4e8], R68 ;  /* 0x0004e84401007387 */ /* 0x000fe80000100a00 */
[----:B------:R1:W-:Y:S01]  /*3d980*/  STL.64 [R1+0x4f8], R128 ;  /* 0x0004f88001007387 */ /* 0x0003e20000100a00 */
[----:B------:R-:W-:-:S02]  /*3d990*/  VIADD R0, R22, 0xfffffd61 ;  /* 0xfffffd6116007836 */ /* 0x000fc40000000000 */
[----:B------:R-:W4:Y:S01]  /*3d9a0*/  LDC R22, c[0x0][0x230] ;  /* 0x00008c00ff167b82 */ /* 0x000f220000000800 */
[----:B-1----:R-:W3:Y:S04]  /*3d9b0*/  LDL.LU.64 R128, [R1+0x15b0] ;  /* 0x0015b00001807983 */ /* 0x002ee80000300a00 */
[----:B------:R-:W-:Y:S04]  /*3d9c0*/  STL.64 [R1+0x440], R58 ;  /* 0x0004403a01007387 */ /* 0x000fe80000100a00 */
[----:B------:R1:W-:Y:S01]  /*3d9d0*/  STL.64 [R1+0x520], R118 ;  /* 0x0005207601007387 */ /* 0x0003e20000100a00 */
[----:B------:R-:W-:-:S03]  /*3d9e0*/  ISETP.GE.U32.AND P1, PT, R245, 0x7ffffce4, PT ;  /* 0x7ffffce4f500780c */ /* 0x000fc60003f26070 */
[----:B-1----:R-:W3:Y:S04]  /*3d9f0*/  LDL.LU.64 R118, [R1+0x15a8] ;  /* 0x0015a80001767983 */ /* 0x002ee80000300a00 */
[----:B------:R1:W-:Y:S01]  /*3da00*/  STL.64 [R1+0x438], R48 ;  /* 0x0004383001007387 */ /* 0x0003e20000100a00 */
[----:B------:R-:W-:Y:S01]  /*3da10*/  VIADD R245, R55, 0xfffffd60 ;  /* 0xfffffd6037f57836 */ /* 0x000fe20000000000 */
[----:B------:R-:W-:Y:S01]  /*3da20*/  ISETP.GE.U32.AND P4, PT, R0, 0x7ffffce2, PT ;  /* 0x7ffffce20000780c */ /* 0x000fe20003f86070 */
[----:B--2---:R-:W-:-:S03]  /*3da30*/  VIADD R5, R5, 0xfffffd40 ;  /* 0xfffffd4005057836 */ /* 0x004fc60000000000 */
[----:B------:R-:W-:Y:S01]  /*3da40*/  LDGSTS.E [R246+0x30000], desc[UR52][R250.64], !P1 ;  /* 0x30000000faf67fae */ /* 0x000fe2000c921874 */
[----:B-1----:R-:W1:Y:S08]  /*3da50*/  LDC R49, c[0x0][0x230] ;  /* 0x00008c00ff317b82 */ /* 0x002e700000000800 */
[----:B------:R-:W2:Y:S01]  /*3da60*/  LDC R48, c[0x0][0x230] ;  /* 0x00008c00ff307b82 */ /* 0x000ea20000000800 */
[----:B------:R-:W-:Y:S01]  /*3da70*/  VIADD R0, R54, 0xfffffd42 ;  /* 0xfffffd4236007836 */ /* 0x000fe20000000000 */
[----:B------:R-:W-:Y:S01]  /*3da80*/  ISETP.GE.U32.AND P5, PT, R245, 0x7ffffce1, PT ;  /* 0x7ffffce1f500780c */ /* 0x000fe20003fa6070 */
[----:B------:R4:W-:Y:S03]  /*3da90*/  STL.64 [R1+0x518], R108 ;  /* 0x0005186c01007387 */ /* 0x0009e60000100a00 */
[----:B------:R-:W-:Y:S01]  /*3daa0*/  ISETP.GE.U32.AND P0, PT, R0, 0x7ffffcc3, PT ;  /* 0x7ffffcc30000780c */ /* 0x000fe20003f06070 */
[----:B------:R-:W-:Y:S01]  /*3dab0*/  VIADD R0, R252, 0xfffffd41 ;  /* 0xfffffd41fc007836 */ /* 0x000fe20000000000 */
[----:B------:R-:W2:Y:S01]  /*3dac0*/  LDC R55, c[0x0][0x230] ;  /* 0x00008c00ff377b82 */ /* 0x000ea20000000800 */
[----:B------:R-:W-:Y:S01]  /*3dad0*/  LDGSTS.E [R246+0x30004], desc[UR52][R174.64], !P2 ;  /* 0x30004000aef67fae */ /* 0x000fe2000d121874 */
[----:B------:R-:W-:-:S03]  /*3dae0*/  ISETP.GE.U32.AND P2, PT, R5, 0x7ffffcc1, PT ;  /* 0x7ffffcc10500780c */ /* 0x000fc60003f46070 */
[----:B----4-:R-:W4:Y:S03]  /*3daf0*/  LDL.LU.64 R108, [R1+0x15a0] ;  /* 0x0015a000016c7983 */ /* 0x010f260000300a00 */
[----:B------:R-:W2:Y:S01]  /*3db00*/  LDC R54, c[0x0][0x230] ;  /* 0x00008c00ff367b82 */ /* 0x000ea20000000800 */
[----:B------:R-:W3:Y:S01]  /*3db10*/  LDL.LU.64 R98, [R1+0x1598] ;  /* 0x0015980001627983 */ /* 0x000ee20000300a00 */
[----:B------:R-:W-:-:S03]  /*3db20*/  ISETP.GE.U32.AND P1, PT, R0, 0x7ffffcc2, PT ;  /* 0x7ffffcc20000780c */ /* 0x000fc60003f26070 */
[----:B------:R-:W4:Y:S03]  /*3db30*/  LDL.LU.64 R88, [R1+0x1590] ;  /* 0x0015900001587983 */ /* 0x000f260000300a00 */
[----:B------:R-:W2:Y:S01]  /*3db40*/  LDC R245, c[0x0][0x230] ;  /* 0x00008c00fff57b82 */ /* 0x000ea20000000800 */
[----:B-1----:R-:W-:Y:S01]  /*3db50*/  IADD3 R0, R49, -0x2dd, RZ ;  /* 0xfffffd2331007810 */ /* 0x002fe20007ffe0ff */
[----:B------:R-:W3:Y:S01]  /*3db60*/  LDL.LU.64 R78, [R1+0x1588] ;  /* 0x00158800014e7983 */ /* 0x000ee20000300a00 */
[----:B--2---:R-:W-:-:S03]  /*3db70*/  VIADD R5, R48, 0xfffffd22 ;  /* 0xfffffd2230057836 */ /* 0x004fc60000000000 */
[----:B------:R-:W2:Y:S04]  /*3db80*/  LDL.LU.64 R68, [R1+0x1580] ;  /* 0x0015800001447983 */ /* 0x000ea80000300a00 */
[----:B------:R-:W4:Y:S04]  /*3db90*/  LDL.LU.64 R58, [R1+0x1578] ;  /* 0x00157800013a7983 */ /* 0x000f280000300a00 */
[----:B------:R-:W3:Y:S04]  /*3dba0*/  LDL.LU.64 R48, [R1+0x368] ;  /* 0x0003680001307983 */ /* 0x000ee80000300a00 */
[----:B------:R-:W-:Y:S01]  /*3dbb0*/  LDGSTS.E [R246+0x30008], desc[UR52][R38.64], !P4 ;  /* 0x3000800026f67fae */ /* 0x000fe2000e121874 */
[----:B------:R-:W-:Y:S01]  /*3dbc0*/  ISETP.GE.U32.AND P4, PT, R0, 0x7ffffca4, PT ;  /* 0x7ffffca40000780c */ /* 0x000fe20003f86070 */
[----:B------:R-:W-:-:S02]  /*3dbd0*/  VIADD R0, R23, 0xfffffd21 ;  /* 0xfffffd2117007836 */ /* 0x000fc40000000000 */
[----:B------:R-:W-:Y:S01]  /*3dbe0*/  LDGSTS.E [R246+0x3000c], desc[UR52][R30.64], !P5 ;  /* 0x3000c0001ef67fae */ /* 0x000fe2000e921874 */
[----:B------:R-:W-:Y:S01]  /*3dbf0*/  ISETP.GE.U32.AND P5, PT, R5, 0x7ffffca3, PT ;  /* 0x7ffffca30500780c */ /* 0x000fe20003fa6070 */
[----:B------:R-:W-:Y:S02]  /*3dc00*/  VIADD R5, R22, 0xfffffd20 ;  /* 0xfffffd2016057836 */ /* 0x000fe40000000000 */
[----:B------:R-:W-:Y:S04]  /*3dc10*/  LDGSTS.E [R246+0x34000], desc[UR52][R136.64], !P6 ;  /* 0x3400000088f67fae */ /* 0x000fe8000f121874 */
[----:B------:R-:W2:Y:S04]  /*3dc20*/  LDL.LU.64 R38, [R1+0x2d8] ;  /* 0x0002d80001267983 */ /* 0x000ea80000300a00 */
[----:B------:R-:W4:Y:S04]  /*3dc30*/  LDL.LU.64 R30, [R1+0x260] ;  /* 0x00026000011e7983 */ /* 0x000f280000300a00 */
[----:B------:R-:W4:Y:S04]  /*3dc40*/  LDL.LU.64 R22, [R1+0x1d0] ;  /* 0x0001d00001167983 */ /* 0x000f280000300a00 */
[----:B------:R-:W4:Y:S01]  /*3dc50*/  LDL.LU.64 R174, [R1+0x1c8] ;  /* 0x0001c80001ae7983 */ /* 0x000f220000300a00 */
[----:B------:R-:W-:-:S03]  /*3dc60*/  ISETP.GE.U32.AND P6, PT, R0, 0x7ffffca2, PT ;  /* 0x7ffffca20000780c */ /* 0x000fc60003fc6070 */
[----:B------:R-:W-:Y:S01]  /*3dc70*/  LDGSTS.E [R246+0x34004], desc[UR52][R96.64], !P0 ;  /* 0x3400400060f67fae */ /* 0x000fe2000c121874 */
[----:B------:R-:W-:Y:S01]  /*3dc80*/  ISETP.GE.U32.AND P0, PT, R5, 0x7ffffca1, PT ;  /* 0x7ffffca10500780c */ /* 0x000fe20003f06070 */
[----:B------:R-:W-:Y:S02]  /*3dc90*/  VIADD R5, R54, 0xfffffd02 ;  /* 0xfffffd0236057836 */ /* 0x000fe40000000000 */
[----:B------:R-:W-:Y:S01]  /*3dca0*/  LDGSTS.E [R246+0x34008], desc[UR52][R14.64], !P1 ;  /* 0x340080000ef67fae */ /* 0x000fe2000c921874 */
[----:B------:R-:W-:-:S03]  /*3dcb0*/  IADD3 R0, R55, -0x2fd, RZ ;  /* 0xfffffd0337007810 */ /* 0x000fc60007ffe0ff */
[----:B------:R1:W-:Y:S04]  /*3dcc0*/  LDGSTS.E [R246+0x3400c], desc[UR52][R8.64], !P2 ;  /* 0x3400c00008f67fae */ /* 0x0003e8000d121874 */
[----:B------:R-:W4:Y:S04]  /*3dcd0*/  LDL.LU.64 R96, [R1+0x8a8] ;  /* 0x0008a80001607983 */ /* 0x000f280000300a00 */
[----:B------:R-:W4:Y:S04]  /*3dce0*/  LDL.LU.64 R14, [R1+0x2d0] ;  /* 0x0002d000010e7983 */ /* 0x000f280000300a00 */
[----:B------:R-:W4:Y:S01]  /*3dcf0*/  LDL.LU.64 R136, [R1+0x1a8] ;  /* 0x0001a80001887983 */ /* 0x000f220000300a00 */
[----:B-1----:R-:W-:-:S03]  /*3dd00*/  VIADD R8, R245, 0xfffffd00 ;  /* 0xfffffd00f5087836 */ /* 0x002fc60000000000 */
[----:B------:R-:W4:Y:S04]  /*3dd10*/  LDL.LU.64 R54, [R1+0x1a0] ;  /* 0x0001a00001367983 */ /* 0x000f280000300a00 */
[----:B------:R1:W-:Y:S04]  /*3dd20*/  STL [R1+0x13a0], R244 ;  /* 0x0013a0f401007387 */ /* 0x0003e80000100800 */
[----:B------:R-:W-:Y:S04]  /*3dd30*/  LDGSTS.E [R246+0x38000], desc[UR52][R248.64], !P4 ;  /* 0x38000000f8f67fae */ /* 0x000fe8000e121874 */
[----:B------:R4:W-:Y:S04]  /*3dd40*/  LDGSTS.E [R246+0x38004], desc[UR52][R176.64], !P5 ;  /* 0x38004000b0f67fae */ /* 0x0009e8000e921874 */
[----:B-1----:R-:W4:Y:S04]  /*3dd50*/  LDL.LU.64 R244, [R1+0x258] ;  /* 0x0002580001f47983 */ /* 0x002f280000300a00 */
[----:B------:R-:W4:Y:S01]  /*3dd60*/  LDL.LU.64 R176, [R1+0x918] ;  /* 0x0009180001b07983 */ /* 0x000f220000300a00 */
[----:B------:R-:W-:-:S03]  /*3dd70*/  ISETP.GE.U32.AND P5, PT, R8, 0x7ffffc81, PT ;  /* 0x7ffffc810800780c */ /* 0x000fc60003fa6070 */
[----:B------:R-:W4:Y:S04]  /*3dd80*/  LDL.LU.64 R248, [R1+0x2c8] ;  /* 0x0002c80001f87983 */ /* 0x000f280000300a00 */
[----:B------:R-:W4:Y:S04]  /*3dd90*/  LDL.LU.64 R250, [R1+0x250] ;  /* 0x0002500001fa7983 */ /* 0x000f280000300a00 */
[----:B------:R-:W4:Y:S01]  /*3dda0*/  LDL.LU.64 R8, [R1+0x180] ;  /* 0x0001800001087983 */ /* 0x000f220000300a00 */
[----:B------:R-:W-:-:S04]  /*3ddb0*/  IMAD.WIDE R238, R4, 0x4, R238 ;  /* 0x0000000404ee7825 */ /* 0x000fc800078e02ee */
[----:B---3--:R-:W-:-:S05]  /*3ddc0*/  IMAD.WIDE R48, R4, 0x4, R48 ;  /* 0x0000000404307825 */ /* 0x008fca00078e0230 */
[----:B------:R1:W-:Y:S01]  /*3ddd0*/  STL.64 [R1+0x510], R48 ;  /* 0x0005103001007387 */ /* 0x0003e20000100a00 */
[----:B--2---:R-:W-:-:S03]  /*3dde0*/  IMAD.WIDE R38, R4, 0x4, R38 ;  /* 0x0000000404267825 */ /* 0x004fc600078e0226 */
[----:B-1----:R-:W2:Y:S01]  /*3ddf0*/  LDL.LU.64 R48, [R1+0x1570] ;  /* 0x0015700001307983 */ /* 0x002ea20000300a00 */
[----:B----4-:R-:W-:-:S03]  /*3de00*/  IMAD.WIDE R30, R4, 0x4, R30 ;  /* 0x00000004041e7825 */ /* 0x010fc600078e021e */
[----:B------:R1:W-:Y:S01]  /*3de10*/  STL.64 [R1+0x528], R38 ;  /* 0x0005282601007387 */ /* 0x0003e20000100a00 */
[----:B------:R-:W-:-:S04]  /*3de20*/  IMAD.WIDE R22, R4, 0x4, R22 ;  /* 0x0000000404167825 */ /* 0x000fc800078e0216 */
[C---:B------:R-:W-:Y:S01]  /*3de30*/  IMAD.WIDE R174, R4.reuse, 0x4, R174 ;  /* 0x0000000404ae7825 */ /* 0x040fe200078e02ae */
[----:B-1----:R-:W3:Y:S04]  /*3de40*/  LDL.LU.64 R38, [R1+0x1568] ;  /* 0x0015680001267983 */ /* 0x002ee80000300a00 */
[----:B------:R1:W-:Y:S04]  /*3de50*/  STL.64 [R1+0x538], R30 ;  /* 0x0005381e01007387 */ /* 0x0003e80000100a00 */
[----:B-1----:R-:W4:Y:S04]  /*3de60*/  LDL.LU.64 R30, [R1+0x1560] ;  /* 0x00156000011e7983 */ /* 0x002f280000300a00 */
[----:B------:R1:W-:Y:S01]  /*3de70*/  STL.64 [R1+0x558], R22 ;  /* 0x0005581601007387 */ /* 0x0003e20000100a00 */
[----:B------:R-:W-:-:S03]  /*3de80*/  IMAD.WIDE R96, R4, 0x4, R96 ;  /* 0x0000000404607825 */ /* 0x000fc600078e0260 */
[----:B-1----:R-:W2:Y:S04]  /*3de90*/  LDL.LU.64 R22, [R1+0x1558] ;  /* 0x0015580001167983 */ /* 0x002ea80000300a00 */
[----:B------:R1:W-:Y:S01]  /*3dea0*/  STL.64 [R1+0x560], R174 ;  /* 0x000560ae01007387 */ /* 0x0003e20000100a00 */
[----:B------:R-:W-:-:S04]  /*3deb0*/  IMAD.WIDE R14, R4, 0x4, R14 ;  /* 0x00000004040e7825 */ /* 0x000fc800078e020e */
[----:B-1----:R-:W-:-:S04]  /*3dec0*/  IMAD.WIDE R174, R4, 0x4, R106 ;  /* 0x0000000404ae7825 */ /* 0x002fc800078e026a */
[C---:B------:R-:W-:Y:S01]  /*3ded0*/  IMAD.WIDE R106, R4.reuse, 0x4, R94 ;  /* 0x00000004046a7825 */ /* 0x040fe200078e025e */
[----:B------:R1:W-:Y:S04]  /*3dee0*/  STL.64 [R1+0x568], R174 ;  /* 0x000568ae01007387 */ /* 0x0003e80000100a00 */
[----:B------:R-:W3:Y:S01]  /*3def0*/  LDL.LU.64 R94, [R1+0x970] ;  /* 0x00097000015e7983 */ /* 0x000ee20000300a00 */
[----:B------:R-:W-:-:S03]  /*3df00*/  IMAD.WIDE R244, R4, 0x4, R244 ;  /* 0x0000000404f47825 */ /* 0x000fc600078e02f4 */
[----:B------:R1:W-:Y:S01]  /*3df10*/  STL.64 [R1+0x570], R106 ;  /* 0x0005706a01007387 */ /* 0x0003e20000100a00 */
[----:B------:R-:W-:-:S03]  /*3df20*/  IMAD.WIDE R136, R4, 0x4, R136 ;  /* 0x0000000404887825 */ /* 0x000fc600078e0288 */
[----:B-1----:R-:W4:Y:S04]  /*3df30*/  LDL.LU.64 R174, [R1+0x2c0] ;  /* 0x0002c00001ae7983 */ /* 0x002f280000300a00 */
[----:B------:R-:W2:Y:S04]  /*3df40*/  LDL.LU.64 R106, [R1+0x248] ;  /* 0x00024800016a7983 */ /* 0x000ea80000300a00 */
[----:B------:R1:W-:Y:S04]  /*3df50*/  STL.64 [R1+0x590], R96 ;  /* 0x0005906001007387 */ /* 0x0003e80000100a00 */
[----:B-1----:R-:W2:Y:S04]  /*3df60*/  LDL.LU.64 R96, [R1+0x158] ;  /* 0x0001580001607983 */ /* 0x002ea80000300a00 */
[----:B------:R1:W-:Y:S01]  /*3df70*/  STL.64 [R1+0x5a8], R14 ;  /* 0x0005a80e01007387 */ /* 0x0003e20000100a00 */
[----:B------:R-:W-:-:S03]  /*3df80*/  IMAD.WIDE R176, R4, 0x4, R176 ;  /* 0x0000000404b07825 */ /* 0x000fc600078e02b0 */
[----:B-1----:R-:W2:Y:S04]  /*3df90*/  LDL.LU.64 R14, [R1+0x1550] ;  /* 0x00155000010e7983 */ /* 0x002ea80000300a00 */
[----:B------:R1:W-:Y:S04]  /*3dfa0*/  STL.64 [R1+0x5e8], R244 ;  /* 0x0005e8f401007387 */ /* 0x0003e80000100a00 */
[----:B-1----:R-:W2:Y:S04]  /*3dfb0*/  LDL.LU.64 R244, [R1+0x150] ;  /* 0x0001500001f47983 */ /* 0x002ea80000300a00 */
[----:B------:R1:W-:Y:S02]  /*3dfc0*/  STL.64 [R1+0x5f0], R136 ;  /* 0x0005f08801007387 */ /* 0x0003e40000100a00 */
[----:B-1----:R-:W-:-:S04]  /*3dfd0*/  IMAD.WIDE R136, R4, 0x4, R54 ;  /* 0x0000000404887825 */ /* 0x002fc800078e0236 */
[C---:B------:R-:W-:Y:S01]  /*3dfe0*/  IMAD.WIDE R54, R4.reuse, 0x4, R44 ;  /* 0x0000000404367825 */ /* 0x040fe200078e022c */
[----:B------:R1:W-:Y:S04]  /*3dff0*/  STL.64 [R1+0x5f8], R136 ;  /* 0x0005f88801007387 */ /* 0x0003e80000100a00 */
[----:B-1----:R-:W2:Y:S04]  /*3e000*/  LDL.LU.64 R136, [R1+0x998] ;  /* 0x0009980001887983 */ /* 0x002ea80000300a00 */
[----:B------:R-:W2:Y:S04]  /*3e010*/  LDL.LU.64 R44, [R1+0x8a0] ;  /* 0x0008a000012c7983 */ /* 0x000ea80000300a00 */
[----:B------:R1:W-:Y:S04]  /*3e020*/  STL.64 [R1+0x608], R54 ;  /* 0x0006083601007387 */ /* 0x0003e80000100a00 */
[----:B-1----:R-:W2:Y:S04]  /*3e030*/  LDL.LU.64 R54, [R1+0x240] ;  /* 0x0002400001367983 */ /* 0x002ea80000300a00 */
[----:B------:R1:W-:Y:S04]  /*3e040*/  STL.64 [R1+0x618], R238 ;  /* 0x000618ee01007387 */ /* 0x0003e80000100a00 */
[----:B-1----:R-:W2:Y:S04]  /*3e050*/  LDL.LU.64 R238, [R1+0x130] ;  /* 0x0001300001ee7983 */ /* 0x002ea80000300a00 */
[----:B------:R1:W-:Y:S04]  /*3e060*/  STL.64 [R1+0x650], R176 ;  /* 0x000650b001007387 */ /* 0x0003e80000100a00 */
[----:B-1----:R-:W2:Y:S01]  /*3e070*/  LDL.LU.64 R176, [R1+0x1548] ;  /* 0x0015480001b07983 */ /* 0x002ea20000300a00 */
[----:B------:R-:W-:-:S04]  /*3e080*/  IMAD.WIDE R248, R4, 0x4, R248 ;  /* 0x0000000404f87825 */ /* 0x000fc800078e02f8 */
[C---:B------:R-:W-:Y:S01]  /*3e090*/  IMAD.WIDE R250, R4.reuse, 0x4, R250 ;  /* 0x0000000404fa7825 */ /* 0x040fe200078e02fa */
[----:B------:R1:W-:Y:S04]  /*3e0a0*/  STL.64 [R1+0x688], R248 ;  /* 0x000688f801007387 */ /* 0x0003e80000100a00 */
[----:B------:R-:W-:Y:S01]  /*3e0b0*/  STL.64 [R1+0x690], R250 ;  /* 0x000690fa01007387 */ /* 0x000fe20000100a00 */
[----:B-1----:R-:W-:-:S04]  /*3e0c0*/  IMAD.WIDE R248, R4, 0x4, R8 ;  /* 0x0000000404f87825 */ /* 0x002fc800078e0208 */
[----:B---3--:R-:W-:-:S04]  /*3e0d0*/  IMAD.WIDE R94, R4, 0x4, R94 ;  /* 0x00000004045e7825 */ /* 0x008fc800078e025e */
[----:B----4-:R-:W-:-:S04]  /*3e0e0*/  IMAD.WIDE R174, R4, 0x4, R174 ;  /* 0x0000000404ae7825 */ /* 0x010fc800078e02ae */
[----:B--2---:R-:W-:-:S04]  /*3e0f0*/  IMAD.WIDE R106, R4, 0x4, R106 ;  /* 0x00000004046a7825 */ /* 0x004fc800078e026a */
[----:B------:R-:W-:-:S04]  /*3e100*/  IMAD.WIDE R96, R4, 0x4, R96 ;  /* 0x0000000404607825 */ /* 0x000fc800078e0260 */
[----:B------:R-:W-:-:S04]  /*3e110*/  IMAD.WIDE R244, R4, 0x4, R244 ;  /* 0x0000000404f47825 */ /* 0x000fc800078e02f4 */
[----:B------:R-:W-:-:S04]  /*3e120*/  IMAD.WIDE R136, R4, 0x4, R136 ;  /* 0x0000000404887825 */ /* 0x000fc800078e0288 */
[----:B------:R-:W-:-:S04]  /*3e130*/  IMAD.WIDE R44, R4, 0x4, R44 ;  /* 0x00000004042c7825 */ /* 0x000fc800078e022c */
[C---:B------:R-:W-:Y:S02]  /*3e140*/  IMAD.WIDE R8, R4.reuse, 0x4, R176 ;  /* 0x0000000404087825 */ /* 0x040fe400078e02b0 */
[----:B------:R-:W2:Y:S04]  /*3e150*/  LDL.LU.64 R176, [R1+0x9d8] ;  /* 0x0009d80001b07983 */ /* 0x000ea80000300a00 */
[----:B------:R1:W-:Y:S04]  /*3e160*/  STL.64 [R1+0x698], R248 ;  /* 0x000698f801007387 */ /* 0x0003e80000100a00 */
[----:B-1----:R-:W3:Y:S04]  /*3e170*/  LDL.LU.64 R248, [R1+0x900] ;  /* 0x0009000001f87983 */ /* 0x002ee80000300a00 */
[----:B------:R1:W-:Y:S04]  /*3e180*/  STL.64 [R1+0x6a0], R8 ;  /* 0x0006a00801007387 */ /* 0x0003e80000100a00 */
[----:B------:R-:W4:Y:S01]  /*3e190*/  LDL.LU.64 R250, [R1+0x238] ;  /* 0x0002380001fa7983 */ /* 0x000f220000300a00 */
[----:B-1----:R-:W-:-:S03]  /*3e1a0*/  IMAD.WIDE R8, R4, 0x4, R226 ;  /* 0x0000000404087825 */ /* 0x002fc600078e02e2 */
[----:B------:R-:W4:Y:S04]  /*3e1b0*/  LDL.LU.64 R226, [R1+0x1540] ;  /* 0x0015400001e27983 */ /* 0x000f280000300a00 */
[----:B------:R1:W-:Y:S02]  /*3e1c0*/  STL.64 [R1+0x6a8], R8 ;  /* 0x0006a80801007387 */ /* 0x0003e40000100a00 */
[C---:B-1----:R-:W-:Y:S02]  /*3e1d0*/  IMAD.WIDE R8, R4.reuse, 0x4, R236 ;  /* 0x0000000404087825 */ /* 0x042fe400078e02ec */
[----:B------:R-:W4:Y:S04]  /*3e1e0*/  LDL.LU.64 R236, [R1+0x1538] ;  /* 0x0015380001ec7983 */ /* 0x000f280000300a00 */
[----:B------:R1:W-:Y:S04]  /*3e1f0*/  STL.64 [R1+0x6b0], R8 ;  /* 0x0006b00801007387 */ /* 0x0003e80000100a00 */
[----:B-1----:R-:W4:Y:S04]  /*3e200*/  LDL.LU.64 R8, [R1+0x108] ;  /* 0x0001080001087983 */ /* 0x002f280000300a00 */
        /* <DEDUP_REMOVED lines=8> */
[----:B------:R1:W-:Y:S02]  /*3e290*/  STL.64 [R1+0x700], R244 ;  /* 0x000700f401007387 */ /* 0x0003e40000100a00 */
[----:B-1----:R-:W-:-:S02]  /*3e2a0*/  IMAD.WIDE R244, R4, 0x4, R64 ;  /* 0x0000000404f47825 */ /* 0x002fc400078e0240 */
[----:B------:R-:W4:Y:S04]  /*3e2b0*/  LDL.LU.64 R64, [R1+0x230] ;  /* 0x0002300001407983 */ /* 0x000f280000300a00 */
[----:B------:R1:W-:Y:S01]  /*3e2c0*/  STL.64 [R1+0x708], R244 ;  /* 0x000708f401007387 */ /* 0x0003e20000100a00 */
[----:B------:R-:W-:-:S04]  /*3e2d0*/  IMAD.WIDE R54, R4, 0x4, R54 ;  /* 0x0000000404367825 */ /* 0x000fc800078e0236 */
[C---:B-1----:R-:W-:Y:S02]  /*3e2e0*/  IMAD.WIDE R244, R4.reuse, 0x4, R46 ;  /* 0x0000000404f47825 */ /* 0x042fe400078e022e */
[----:B------:R-:W4:Y:S04]  /*3e2f0*/  LDL.LU.64 R46, [R1+0x1520] ;  /* 0x00152000012e7983 */ /* 0x000f280000300a00 */
[----:B------:R1:W-:Y:S01]  /*3e300*/  STL.64 [R1+0x710], R244 ;  /* 0x000710f401007387 */ /* 0x0003e20000100a00 */
[----:B------:R-:W-:-:S04]  /*3e310*/  IMAD.WIDE R238, R4, 0x4, R238 ;  /* 0x0000000404ee7825 */ /* 0x000fc800078e02ee */
        /* <DEDUP_REMOVED lines=9> */
[----:B-1----:R-:W4:Y:S01]  /*3e3b0*/  LDL.LU.64 R238, [R1+0x14f8] ;  /* 0x0014f80001ee7983 */ /* 0x002f220000300a00 */
[----:B------:R-:W-:-:S04]  /*3e3c0*/  IMAD.WIDE R228, R4, 0x4, R228 ;  /* 0x0000000404e47825 */ /* 0x000fc800078e02e4 */
[----:B--2---:R-:W-:-:S04]  /*3e3d0*/  IMAD.WIDE R176, R4, 0x4, R176 ;  /* 0x0000000404b07825 */ /* 0x004fc800078e02b0 */
[----:B---3--:R-:W-:-:S04]  /*3e3e0*/  IMAD.WIDE R248, R4, 0x4, R248 ;  /* 0x0000000404f87825 */ /* 0x008fc800078e02f8 */
[----:B----4-:R-:W-:-:S05]  /*3e3f0*/  IMAD.WIDE R238, R4, 0x4, R238 ;  /* 0x0000000404ee7825 */ /* 0x010fca00078e02ee */
[----:B------:R1:W-:Y:S02]  /*3e400*/  STL.64 [R1+0x760], R238 ;  /* 0x000760ee01007387 */ /* 0x0003e40000100a00 */
[C---:B-1----:R-:W-:Y:S02]  /*3e410*/  IMAD.WIDE R238, R4.reuse, 0x4, R12 ;  /* 0x0000000404ee7825 */ /* 0x042fe400078e020c */
[----:B------:R-:W2:Y:S04]  /*3e420*/  LDL.LU.64 R12, [R1+0xa18] ;  /* 0x000a1800010c7983 */ /* 0x000ea80000300a00 */
[----:B------:R1:W-:Y:S04]  /*3e430*/  STL.64 [R1+0x768], R228 ;  /* 0x000768e401007387 */ /* 0x0003e80000100a00 */
[----:B-1----:R-:W3:Y:S04]  /*3e440*/  LDL.LU.64 R228, [R1+0x950] ;  /* 0x0009500001e47983 */ /* 0x002ee80000300a00 */
[----:B------:R1:W-:Y:S04]  /*3e450*/  STL.64 [R1+0x778], R238 ;  /* 0x000778ee01007387 */ /* 0x0003e80000100a00 */
[----:B-1----:R-:W4:Y:S04]  /*3e460*/  LDL.LU.64 R238, [R1+0x228] ;  /* 0x0002280001ee7983 */ /* 0x002f280000300a00 */
[----:B------:R1:W-:Y:S04]  /*3e470*/  STL.64 [R1+0x7a0], R176 ;  /* 0x0007a0b001007387 */ /* 0x0003e80000100a00 */
[----:B-1----:R-:W4:Y:S04]  /*3e480*/  LDL.LU.64 R176, [R1+0x14f0] ;  /* 0x0014f00001b07983 */ /* 0x002f280000300a00 */
[----:B------:R1:W-:Y:S02]  /*3e490*/  STL.64 [R1+0x7a8], R248 ;  /* 0x0007a8f801007387 */ /* 0x0003e40000100a00 */
[----:B-1----:R-:W-:-:S02]  /*3e4a0*/  IMAD.WIDE R248, R4, 0x4, R250 ;  /* 0x0000000404f87825 */ /* 0x002fc400078e02fa */
[----:B------:R-:W4:Y:S04]  /*3e4b0*/  LDL.LU.64 R250, [R1+0xb8] ;  /* 0x0000b80001fa7983 */ /* 0x000f280000300a00 */
[----:B------:R1:W-:Y:S02]  /*3e4c0*/  STL.64 [R1+0x7b0], R248 ;  /* 0x0007b0f801007387 */ /* 0x0003e40000100a00 */
[----:B-1----:R-:W-:-:S04]  /*3e4d0*/  IMAD.WIDE R248, R4, 0x4, R8 ;  /* 0x0000000404f87825 */ /* 0x002fc800078e0208 */
[C---:B------:R-:W-:Y:S02]  /*3e4e0*/  IMAD.WIDE R8, R4.reuse, 0x4, R54 ;  /* 0x0000000404087825 */ /* 0x040fe400078e0236 */
[----:B------:R-:W4:Y:S04]  /*3e4f0*/  LDL.LU.64 R54, [R1+0x14e8] ;  /* 0x0014e80001367983 */ /* 0x000f280000300a00 */
[----:B------:R1:W-:Y:S04]  /*3e500*/  STL.64 [R1+0x7b8], R248 ;  /* 0x0007b8f801007387 */ /* 0x0003e80000100a00 */
[----:B------:R1:W-:Y:S02]  /*3e510*/  STL.64 [R1+0x7c0], R8 ;  /* 0x0007c00801007387 */ /* 0x0003e40000100a00 */
[----:B-1----:R-:W-:-:S02]  /*3e520*/  IMAD.WIDE R248, R4, 0x4, R124 ;  /* 0x0000000404f87825 */ /* 0x002fc400078e027c */
[----:B------:R-:W4:Y:S02]  /*3e530*/  LDL.LU.64 R124, [R1+0xa58] ;  /* 0x000a5800017c7983 */ /* 0x000f240000300a00 */
[C---:B------:R-:W-:Y:S02]  /*3e540*/  IMAD.WIDE R8, R4.reuse, 0x4, R114 ;  /* 0x0000000404087825 */ /* 0x040fe400078e0272 */
[----:B------:R1:W-:Y:S04]  /*3e550*/  STL.64 [R1+0x7c8], R248 ;  /* 0x0007c8f801007387 */ /* 0x0003e80000100a00 */
[----:B------:R-:W4:Y:S04]  /*3e560*/  LDL.LU.64 R114, [R1+0x958] ;  /* 0x0009580001727983 */ /* 0x000f280000300a00 */
[----:B------:R1:W-:Y:S02]  /*3e570*/  STL.64 [R1+0x7d0], R8 ;  /* 0x0007d00801007387 */ /* 0x0003e40000100a00 */
[----:B-1----:R-:W-:-:S02]  /*3e580*/  IMAD.WIDE R248, R4, 0x4, R106 ;  /* 0x0000000404f87825 */ /* 0x002fc400078e026a */
[----:B------:R-:W4:Y:S02]  /*3e590*/  LDL.LU.64 R106, [R1+0x220] ;  /* 0x00022000016a7983 */ /* 0x000f240000300a00 */
[C---:B------:R-:W-:Y:S02]  /*3e5a0*/  IMAD.WIDE R8, R4.reuse, 0x4, R96 ;  /* 0x0000000404087825 */ /* 0x040fe400078e0260 */
[----:B------:R-:W-:Y:S04]  /*3e5b0*/  STL.64 [R1+0x7f8], R248 ;  /* 0x0007f8f801007387 */ /* 0x000fe80000100a00 */
[----:B------:R-:W4:Y:S04]  /*3e5c0*/  LDL.LU.64 R96, [R1+0x90] ;  /* 0x0000900001607983 */ /* 0x000f280000300a00 */
[----:B------:R1:W-:Y:S02]  /*3e5d0*/  STL.64 [R1+0x808], R8 ;  /* 0x0008080801007387 */ /* 0x0003e40000100a00 */
[----:B-1----:R-:W-:-:S05]  /*3e5e0*/  IMAD.WIDE R8, R4, 0x4, R64 ;  /* 0x0000000404087825 */ /* 0x002fca00078e0240 */
[----:B------:R1:W-:Y:S04]  /*3e5f0*/  STL.64 [R1+0x810], R8 ;  /* 0x0008100801007387 */ /* 0x0003e80000100a00 */
[----:B------:R-:W4:Y:S01]  /*3e600*/  LDL.LU.64 R64, [R1+0xa60] ;  /* 0x000a600001407983 */ /* 0x000f220000300a00 */
[----:B-1----:R-:W-:-:S04]  /*3e610*/  IMAD.WIDE R8, R4, 0x4, R44 ;  /* 0x0000000404087825 */ /* 0x002fc800078e022c */
[----:B------:R-:W-:-:S04]  /*3e620*/  IMAD.WIDE R248, R4, 0x4, R156 ;  /* 0x0000000404f87825 */ /* 0x000fc800078e029c */
[----:B--2---:R-:W-:-:S04]  /*3e630*/  IMAD.WIDE R12, R4, 0x4, R12 ;  /* 0x00000004040c7825 */ /* 0x004fc800078e020c */
[----:B---3--:R-:W-:-:S04]  /*3e640*/  IMAD.WIDE R228, R4, 0x4, R228 ;  /* 0x0000000404e47825 */ /* 0x008fc800078e02e4 */
[----:B----4-:R-:W-:-:S04]  /*3e650*/  IMAD.WIDE R238, R4, 0x4, R238 ;  /* 0x0000000404ee7825 */ /* 0x010fc800078e02ee */
[----:B------:R-:W-:-:S05]  /*3e660*/  IMAD.WIDE R54, R4, 0x4, R54 ;  /* 0x0000000404367825 */ /* 0x000fca00078e0236 */
[----:B------:R1:W-:Y:S04]  /*3e670*/  STL.64 [R1+0x818], R54 ;  /* 0x0008183601007387 */ /* 0x0003e80000100a00 */
[----:B-1----:R-:W2:Y:S04]  /*3e680*/  LDL.LU.64 R54, [R1+0x990] ;  /* 0x0009900001367983 */ /* 0x002ea80000300a00 */
[----:B------:R1:W-:Y:S04]  /*3e690*/  STL.64 [R1+0x820], R8 ;  /* 0x0008200801007387 */ /* 0x0003e80000100a00 */
[----:B------:R-:W3:Y:S01]  /*3e6a0*/  LDL.LU.64 R44, [R1+0x218] ;  /* 0x00021800012c7983 */ /* 0x000ee20000300a00 */
[----:B-1----:R-:W-:-:S03]  /*3e6b0*/  IMAD.WIDE R8, R4, 0x4, R166 ;  /* 0x0000000404087825 */ /* 0x002fc600078e02a6 */
[----:B------:R-:W4:Y:S04]  /*3e6c0*/  LDL.LU.64 R166, [R1+0x14e0] ;  /* 0x0014e00001a67983 */ /* 0x000f280000300a00 */
[----:B------:R-:W4:Y:S04]  /*3e6d0*/  LDL.LU.64 R156, [R1+0x14d8] ;  /* 0x0014d800019c7983 */ /* 0x000f280000300a00 */
[----:B------:R1:W-:Y:S02]  /*3e6e0*/  STL.64 [R1+0x828], R8 ;  /* 0x0008280801007387 */ /* 0x0003e40000100a00 */
[----:B-1----:R-:W-:-:S02]  /*3e6f0*/  IMAD.WIDE R8, R4, 0x4, R146 ;  /* 0x0000000404087825 */ /* 0x002fc400078e0292 */
        /* <DEDUP_REMOVED lines=9> */
[----:B------:R-:W-:-:S05]  /*3e790*/  IMAD.WIDE R250, R4, 0x4, R250 ;  /* 0x0000000404fa7825 */ /* 0x000fca00078e02fa */
[----:B------:R1:W-:Y:S01]  /*3e7a0*/  STL.64 [R1+0x878], R250 ;  /* 0x000878fa01007387 */ /* 0x0003e20000100a00 */
[----:B------:R-:W-:-:S04]  /*3e7b0*/  IMAD.WIDE R116, R4, 0x4, R116 ;  /* 0x0000000404747825 */ /* 0x000fc800078e0274 */
[C---:B-1----:R-:W-:Y:S02]  /*3e7c0*/  IMAD.WIDE R250, R4.reuse, 0x4, R136 ;  /* 0x0000000404fa7825 */ /* 0x042fe400078e0288 */
[----:B------:R-:W4:Y:S04]  /*3e7d0*/  LDL.LU.64 R136, [R1+0x14c8] ;  /* 0x0014c80001887983 */ /* 0x000f280000300a00 */
[----:B------:R1:W-:Y:S01]  /*3e7e0*/  STL.64 [R1+0x880], R250 ;  /* 0x000880fa01007387 */ /* 0x0003e20000100a00 */
[----:B------:R-:W-:-:S04]  /*3e7f0*/  IMAD.WIDE R134, R4, 0x4, R134 ;  /* 0x0000000404867825 */ /* 0x000fc800078e0286 */
[----:B------:R-:W-:-:S04]  /*3e800*/  IMAD.WIDE R124, R4, 0x4, R124 ;  /* 0x00000004047c7825 */ /* 0x000fc800078e027c */
[C---:B-1----:R-:W-:Y:S02]  /*3e810*/  IMAD.WIDE R250, R4.reuse, 0x4, R126 ;  /* 0x0000000404fa7825 */ /* 0x042fe400078e027e */
[----:B------:R-:W4:Y:S04]  /*3e820*/  LDL.LU.64 R126, [R1+0x14c0] ;  /* 0x0014c000017e7983 */ /* 0x000f280000300a00 */
[----:B------:R1:W-:Y:S01]  /*3e830*/  STL.64 [R1+0x888], R250 ;  /* 0x000888fa01007387 */ /* 0x0003e20000100a00 */
[----:B------:R-:W-:-:S04]  /*3e840*/  IMAD.WIDE R114, R4, 0x4, R114 ;  /* 0x0000000404727825 */ /* 0x000fc800078e0272 */
[C---:B------:R-:W-:Y:S01]  /*3e850*/  IMAD.WIDE R106, R4.reuse, 0x4, R106 ;  /* 0x00000004046a7825 */ /* 0x040fe200078e026a */
[----:B-1----:R-:W4:Y:S04]  /*3e860*/  LDL.LU.64 R250, [R1+0x40] ;  /* 0x0000400001fa7983 */ /* 0x002f280000300a00 */
[----:B------:R1:W-:Y:S01]  /*3e870*/  STL.64 [R1+0x890], R116 ;  /* 0x0008907401007387 */ /* 0x0003e20000100a00 */
[----:B------:R-:W-:-:S04]  /*3e880*/  IMAD.WIDE R96, R4, 0x4, R96 ;  /* 0x0000000404607825 */ /* 0x000fc800078e0260 */
[C---:B------:R-:W-:Y:S01]  /*3e890*/  IMAD.WIDE R86, R4.reuse, 0x4, R86 ;  /* 0x0000000404567825 */ /* 0x040fe200078e0256 */
[----:B-1----:R-:W4:Y:S04]  /*3e8a0*/  LDL.LU.64 R116, [R1+0x14b8] ;  /* 0x0014b80001747983 */ /* 0x002f280000300a00 */
[----:B------:R1:W-:Y:S01]  /*3e8b0*/  STL.64 [R1+0x898], R134 ;  /* 0x0008988601007387 */ /* 0x0003e20000100a00 */
[----:B------:R-:W-:-:S03]  /*3e8c0*/  IMAD.WIDE R76, R4, 0x4, R76 ;  /* 0x00000004044c7825 */ /* 0x000fc600078e024c */
        /* <DEDUP_REMOVED lines=10> */
[----:B------:R1:W-:Y:S04]  /*3e970*/  STL.64 [R1+0x8b8], R96 ;  /* 0x0008b86001007387 */ /* 0x0003e80000100a00 */
[----:B-1----:R-:W4:Y:S04]  /*3e980*/  LDL.LU.64 R96, [R1+0x14a8] ;  /* 0x0014a80001607983 */ /* 0x002f280000300a00 */
[----:B------:R1:W-:Y:S04]  /*3e990*/  STL.64 [R1+0x8c0], R86 ;  /* 0x0008c05601007387 */ /* 0x0003e80000100a00 */
[----:B-1----:R-:W4:Y:S04]  /*3e9a0*/  LDL.LU.64 R86, [R1+0x14a0] ;  /* 0x0014a00001567983 */ /* 0x002f280000300a00 */
[----:B------:R1:W-:Y:S04]  /*3e9b0*/  STL.64 [R1+0x8c8], R76 ;  /* 0x0008c84c01007387 */ /* 0x0003e80000100a00 */
[----:B-1----:R-:W4:Y:S04]  /*3e9c0*/  LDL.LU.64 R76, [R1+0x1498] ;  /* 0x00149800014c7983 */ /* 0x002f280000300a00 */
[----:B------:R1:W-:Y:S01]  /*3e9d0*/  STL.64 [R1+0x8d0], R66 ;  /* 0x0008d04201007387 */ /* 0x0003e20000100a00 */
[----:B--2---:R-:W-:-:S03]  /*3e9e0*/  IMAD.WIDE R54, R4, 0x4, R54 ;  /* 0x0000000404367825 */ /* 0x004fc600078e0236 */
[----:B-1----:R-:W2:Y:S04]  /*3e9f0*/  LDL.LU.64 R66, [R1+0x1490] ;  /* 0x0014900001427983 */ /* 0x002ea80000300a00 */
[----:B------:R1:W-:Y:S01]  /*3ea00*/  STL.64 [R1+0x8d8], R56 ;  /* 0x0008d83801007387 */ /* 0x0003e20000100a00 */
[----:B---3--:R-:W-:-:S03]  /*3ea10*/  IMAD.WIDE R44, R4, 0x4, R44 ;  /* 0x00000004042c7825 */ /* 0x008fc600078e022c */
[----:B-1----:R-:W3:Y:S04]  /*3ea20*/  LDL.LU.64 R56, [R1+0x1488] ;  /* 0x0014880001387983 */ /* 0x002ee80000300a00 */
[----:B------:R1:W-:Y:S04]  /*3ea30*/  STL.64 [R1+0x8e0], R64 ;  /* 0x0008e04001007387 */ /* 0x0003e80000100a00 */
[----:B-1----:R-:W2:Y:S04]  /*3ea40*/  LDL.LU.64 R64, [R1+0xac0] ;  /* 0x000ac00001407983 */ /* 0x002ea80000300a00 */
[----:B------:R1:W-:Y:S04]  /*3ea50*/  STL.64 [R1+0x8e8], R54 ;  /* 0x0008e83601007387 */ /* 0x0003e80000100a00 */
[----:B-1----:R-:W3:Y:S01]  /*3ea60*/  LDL.LU.64 R54, [R1+0xa10] ;  /* 0x000a100001367983 */ /* 0x002ee20000300a00 */
[----:B----4-:R-:W-:-:S03]  /*3ea70*/  IMAD.WIDE R248, R4, 0x4, R248 ;  /* 0x0000000404f87825 */ /* 0x010fc600078e02f8 */
        /* <DEDUP_REMOVED lines=16> */
[----:B-1----:R-:W-:Y:S02]  /*3eb80*/  IMAD.WIDE R248, R4, 0x4, R20 ;  /* 0x0000000404f87825 */ /* 0x002fe400078e0214 */
[----:B------:R-:W4:Y:S04]  /*3eb90*/  LDL.LU.64 R20, [R1+0x1468] ;  /* 0x0014680001147983 */ /* 0x000f280000300a00 */
[----:B------:R1:W-:Y:S04]  /*3eba0*/  STL.64 [R1+0x920], R12 ;  /* 0x0009200c01007387 */ /* 0x0003e80000100a00 */
[----:B-1----:R-:W4:Y:S04]  /*3ebb0*/  LDL.LU.64 R12, [R1+0x1460] ;  /* 0x00146000010c7983 */ /* 0x002f280000300a00 */
[----:B------:R1:W-:Y:S04]  /*3ebc0*/  STL.64 [R1+0x928], R228 ;  /* 0x000928e401007387 */ /* 0x0003e80000100a00 */
[----:B-1----:R-:W4:Y:S04]  /*3ebd0*/  LDL.LU.64 R228, [R1+0x1458] ;  /* 0x0014580001e47983 */ /* 0x002f280000300a00 */
[----:B------:R1:W-:Y:S04]  /*3ebe0*/  STL.64 [R1+0x930], R238 ;  /* 0x000930ee01007387 */ /* 0x0003e80000100a00 */
[----:B-1----:R-:W4:Y:S04]  /*3ebf0*/  LDL.LU.64 R238, [R1+0x1450] ;  /* 0x0014500001ee7983 */ /* 0x002f280000300a00 */
[----:B------:R-:W-:Y:S04]  /*3ec00*/  STL.64 [R1+0x918], R248 ;  /* 0x000918f801007387 */ /* 0x000fe80000100a00 */
[----:B------:R1:W-:Y:S02]  /*3ec10*/  STL.64 [R1+0x12b8], R248 ;  /* 0x0012b8f801007387 */ /* 0x0003e40000100a00 */
[----:B-1----:R-:W-:Y:S01]  /*3ec20*/  MOV R248, R104 ;  /* 0x0000006800f87202 */ /* 0x002fe20000000f00 */
[----:B------:R-:W-:-:S02]  /*3ec30*/  IMAD.MOV.U32 R249, RZ, RZ, R105 ;  /* 0x000000fffff97224 */ /* 0x000fc400078e0069 */
[----:B------:R-:W4:Y:S01]  /*3ec40*/  LDL.LU.64 R104, [R1+0x1448] ;  /* 0x0014480001687983 */ /* 0x000f220000300a00 */
[----:B------:R-:W-:-:S05]  /*3ec50*/  IMAD.WIDE R250, R4, 0x4, R250 ;  /* 0x0000000404fa7825 */ /* 0x000fca00078e02fa */
[----:B------:R1:W-:Y:S02]  /*3ec60*/  STL.64 [R1+0x938], R250 ;  /* 0x000938fa01007387 */ /* 0x0003e40000100a00 */
[C---:B-1----:R-:W-:Y:S02]  /*3ec70*/  IMAD.WIDE R250, R4.reuse, 0x4, R174 ;  /* 0x0000000404fa7825 */ /* 0x042fe400078e02ae */
        /* <DEDUP_REMOVED lines=20> */
[----:B------:R1:W-:Y:S01]  /*3edc0*/  STL.64 [R1+0x12c0], R250 ;  /* 0x0012c0fa01007387 */ /* 0x0003e20000100a00 */
[----:B------:R-:W-:-:S04]  /*3edd0*/  IMAD.WIDE R6, R4, 0x4, R6 ;  /* 0x0000000404067825 */ /* 0x000fc800078e0206 */
[----:B------:R-:W-:-:S04]  /*3ede0*/  IMAD.WIDE R74, R4, 0x4, R74 ;  /* 0x00000004044a7825 */ /* 0x000fc800078e024a */
[----:B--2---:R-:W-:-:S04]  /*3edf0*/  IMAD.WIDE R64, R4, 0x4, R64 ;  /* 0x0000000404407825 */ /* 0x004fc800078e0240 */
[----:B---3--:R-:W-:-:S04]  /*3ee00*/  IMAD.WIDE R54, R4, 0x4, R54 ;  /* 0x0000000404367825 */ /* 0x008fc800078e0236 */
[----:B------:R-:W-:-:S04]  /*3ee10*/  IMAD.WIDE R2, R4, 0x4, R2 ;  /* 0x0000000404027825 */ /* 0x000fc800078e0202 */
[----:B----4-:R-:W-:-:S04]  /*3ee20*/  IMAD.WIDE R44, R4, 0x4, R44 ;  /* 0x00000004042c7825 */ /* 0x010fc800078e022c */
[----:B------:R-:W-:-:S04]  /*3ee30*/  IMAD.WIDE R234, R4, 0x4, R234 ;  /* 0x0000000404ea7825 */ /* 0x000fc800078e02ea */
[C---:B-1----:R-:W-:Y:S02]  /*3ee40*/  IMAD.WIDE R250, R4.reuse, 0x4, R104 ;  /* 0x0000000404fa7825 */ /* 0x042fe400078e0268 */
[----:B------:R-:W2:Y:S04]  /*3ee50*/  LDL.LU.64 R104, [R1+0x1408] ;  /* 0x0014080001687983 */ /* 0x000ea80000300a00 */
[----:B------:R1:W-:Y:S02]  /*3ee60*/  STL.64 [R1+0x978], R250 ;  /* 0x000978fa01007387 */ /* 0x0003e40000100a00 */
[C---:B-1----:R-:W-:Y:S02]  /*3ee70*/  IMAD.WIDE R250, R4.reuse, 0x4, R94 ;  /* 0x0000000404fa7825 */ /* 0x042fe400078e025e */
[----:B------:R-:W3:Y:S04]  /*3ee80*/  LDL.LU.64 R94, [R1+0x1400] ;  /* 0x00140000015e7983 */ /* 0x000ee80000300a00 */
[----:B------:R1:W-:Y:S02]  /*3ee90*/  STL.64 [R1+0x980], R250 ;  /* 0x000980fa01007387 */ /* 0x0003e40000100a00 */
[----:B-1----:R-:W-:-:S02]  /*3eea0*/  IMAD.WIDE R250, R4, 0x4, R84 ;  /* 0x0000000404fa7825 */ /* 0x002fc400078e0254 */
[----:B------:R-:W4:Y:S04]  /*3eeb0*/  LDL.LU.64 R84, [R1+0x13f8] ;  /* 0x0013f80001547983 */ /* 0x000f280000300a00 */
[----:B------:R1:W-:Y:S01]  /*3eec0*/  STL.64 [R1+0x988], R250 ;  /* 0x000988fa01007387 */ /* 0x0003e20000100a00 */
[----:B------:R-:W-:-:S03]  /*3eed0*/  IMAD.WIDE R238, R4, 0x4, R238 ;  /* 0x0000000404ee7825 */ /* 0x000fc600078e02ee */
[----:B-1----:R-:W2:Y:S04]  /*3eee0*/  LDL.LU.64 R250, [R1+0xa98] ;  /* 0x000a980001fa7983 */ /* 0x002ea80000300a00 */
[----:B------:R1:W-:Y:S02]  /*3eef0*/  STL.64 [R1+0x990], R6 ;  /* 0x0009900601007387 */ /* 0x0003e40000100a00 */
[----:B-1----:R-:W-:-:S04]  /*3ef00*/  IMAD.WIDE R6, R4, 0x4, R240 ;  /* 0x0000000404067825 */ /* 0x002fc800078e02f0 */
[----:B------:R-:W-:Y:S02]  /*3ef10*/  IMAD.MOV.U32 R240, RZ, RZ, R74 ;  /* 0x000000fffff07224 */ /* 0x000fe400078e004a */
[----:B------:R-:W-:Y:S02]  /*3ef20*/  IMAD.MOV.U32 R241, RZ, RZ, R75 ;  /* 0x000000fffff17224 */ /* 0x000fe400078e004b */
[----:B------:R-:W3:Y:S04]  /*3ef30*/  LDL.LU.64 R74, [R1+0x13f0] ;  /* 0x0013f000014a7983 */ /* 0x000ee80000300a00 */
[----:B------:R1:W-:Y:S04]  /*3ef40*/  STL.64 [R1+0x9a0], R64 ;  /* 0x0009a04001007387 */ /* 0x0003e80000100a00 */
[----:B-1----:R-:W4:Y:S04]  /*3ef50*/  LDL.LU.64 R64, [R1+0x13e8] ;  /* 0x0013e80001407983 */ /* 0x002f280000300a00 */
[----:B------:R1:W-:Y:S04]  /*3ef60*/  STL.64 [R1+0x9a8], R54 ;  /* 0x0009a83601007387 */ /* 0x0003e80000100a00 */
[----:B-1----:R-:W3:Y:S04]  /*3ef70*/  LDL.LU.64 R54, [R1+0x13e0] ;  /* 0x0013e00001367983 */ /* 0x002ee80000300a00 */
[----:B------:R1:W-:Y:S04]  /*3ef80*/  STL.64 [R1+0x9b0], R44 ;  /* 0x0009b02c01007387 */ /* 0x0003e80000100a00 */
[----:B-1----:R-:W4:Y:S04]  /*3ef90*/  LDL.LU.64 R44, [R1+0x13d8] ;  /* 0x0013d800012c7983 */ /* 0x002f280000300a00 */
[----:B------:R-:W-:Y:S04]  /*3efa0*/  STL.64 [R1+0x998], R6 ;  /* 0x0009980601007387 */ /* 0x000fe80000100a00 */
[----:B------:R1:W-:Y:S02]  /*3efb0*/  STL.64 [R1+0x12c8], R6 ;  /* 0x0012c80601007387 */ /* 0x0003e40000100a00 */
[----:B-1----:R-:W-:Y:S01]  /*3efc0*/  MOV R6, R2 ;  /* 0x0000000200067202 */ /* 0x002fe20000000f00 */
[----:B------:R-:W-:-:S02]  /*3efd0*/  IMAD.MOV.U32 R7, RZ, RZ, R3 ;  /* 0x000000ffff077224 */ /* 0x000fc400078e0003 */
[----:B------:R-:W3:Y:S04]  /*3efe0*/  LDL.LU.64 R2, [R1+0x13d0] ;  /* 0x0013d00001027983 */ /* 0x000ee80000300a00 */
[----:B------:R1:W-:Y:S02]  /*3eff0*/  STL.64 [R1+0x9b8], R238 ;  /* 0x0009b8ee01007387 */ /* 0x0003e40000100a00 */
[----:B-1----:R-:W-:Y:S02]  /*3f000*/  IMAD.MOV.U32 R238, RZ, RZ, R240 ;  /* 0x000000ffffee7224 */ /* 0x002fe400078e00f0 */
[----:B------:R-:W-:Y:S02]  /*3f010*/  IMAD.MOV.U32 R239, RZ, RZ, R241 ;  /* 0x000000ffffef7224 */ /* 0x000fe400078e00f1 */
[----:B------:R-:W-:-:S02]  /*3f020*/  IMAD.WIDE R240, R4, 0x4, R236 ;  /* 0x0000000404f07825 */ /* 0x000fc400078e02ec */
[----:B------:R-:W2:Y:S04]  /*3f030*/  LDL.LU.64 R236, [R1+0xa50] ;  /* 0x000a500001ec7983 */ /* 0x000ea80000300a00 */
[----:B------:R1:W-:Y:S02]  /*3f040*/  STL.64 [R1+0x9c0], R240 ;  /* 0x0009c0f001007387 */ /* 0x0003e40000100a00 */
[C---:B-1----:R-:W-:Y:S02]  /*3f050*/  IMAD.WIDE R240, R4.reuse, 0x4, R232 ;  /* 0x0000000404f07825 */ /* 0x042fe400078e02e8 */
[----:B------:R-:W4:Y:S04]  /*3f060*/  LDL.LU.64 R232, [R1+0x1f8] ;  /* 0x0001f80001e87983 */ /* 0x000f280000300a00 */
[----:B------:R1:W-:Y:S04]  /*3f070*/  STL.64 [R1+0x9c8], R234 ;  /* 0x0009c8ea01007387 */ /* 0x0003e80000100a00 */
[----:B-1----:R-:W3:Y:S04]  /*3f080*/  LDL.LU.64 R234, [R1+0xaa8] ;  /* 0x000aa80001ea7983 */ /* 0x002ee80000300a00 */
[----:B------:R1:W-:Y:S02]  /*3f090*/  STL.64 [R1+0x9d0], R240 ;  /* 0x0009d0f001007387 */ /* 0x0003e40000100a00 */
[----:B-1----:R-:W-:-:S02]  /*3f0a0*/  IMAD.WIDE R240, R4, 0x4, R230 ;  /* 0x0000000404f07825 */ /* 0x002fc400078e02e6 */
[----:B------:R-:W2:Y:S02]  /*3f0b0*/  LDL.LU.64 R230, [R1+0xac8] ;  /* 0x000ac80001e67983 */ /* 0x000ea40000300a00 */
[----:B------:R-:W-:-:S04]  /*3f0c0*/  IMAD.WIDE R226, R4, 0x4, R226 ;  /* 0x0000000404e27825 */ /* 0x000fc800078e02e2 */
[----:B--2---:R-:W-:-:S05]  /*3f0d0*/  IMAD.WIDE R230, R4, 0x4, R230 ;  /* 0x0000000404e67825 */ /* 0x004fca00078e02e6 */
[----:B------:R1:W-:Y:S02]  /*3f0e0*/  STL.64 [R1+0x9e0], R230 ;  /* 0x0009e0e601007387 */ /* 0x0003e40000100a00 */
[C---:B-1----:R-:W-:Y:S02]  /*3f0f0*/  IMAD.WIDE R230, R4.reuse, 0x4, R236 ;  /* 0x0000000404e67825 */ /* 0x042fe400078e02ec */
[----:B------:R-:W2:Y:S04]  /*3f100*/  LDL.LU.64 R236, [R1+0x1e8] ;  /* 0x0001e80001ec7983 */ /* 0x000ea80000300a00 */
[----:B------:R4:W-:Y:S04]  /*3f110*/  STL.64 [R1+0x9e8], R230 ;  /* 0x0009e8e601007387 */ /* 0x0009e80000100a00 */
[----:B------:R-:W-:Y:S04]  /*3f120*/  STL.64 [R1+0x9d8], R240 ;  /* 0x0009d8f001007387 */ /* 0x000fe80000100a00 */
[----:B------:R1:W-:Y:S01]  /*3f130*/  STL.64 [R1+0x12d0], R240 ;  /* 0x0012d0f001007387 */ /* 0x0003e20000100a00 */
[----:B----4-:R-:W-:-:S05]  /*3f140*/  IMAD.WIDE R230, R4, 0x4, R232 ;  /* 0x0000000404e67825 */ /* 0x010fca00078e02e8 */
[----:B------:R4:W-:Y:S04]  /*3f150*/  STL.64 [R1+0x9f0], R230 ;  /* 0x0009f0e601007387 */ /* 0x0009e80000100a00 */
[----:B-1----:R-:W3:Y:S01]  /*3f160*/  LDL.LU.64 R240, [R1+0x1f0] ;  /* 0x0001f00001f07983 */ /* 0x002ee20000300a00 */
[----:B----4-:R-:W-:-:S03]  /*3f170*/  IMAD.WIDE R230, R4, 0x4, R228 ;  /* 0x0000000404e67825 */ /* 0x010fc600078e02e4 */
[----:B------:R-:W4:Y:S04]  /*3f180*/  LDL.LU.64 R228, [R1+0xad0] ;  /* 0x000ad00001e47983 */ /* 0x000f280000300a00 */
[----:B------:R-:W-:Y:S04]  /*3f190*/  STL.64 [R1+0x9f8], R230 ;  /* 0x0009f8e601007387 */ /* 0x000fe80000100a00 */
[----:B------:R1:W-:Y:S02]  /*3f1a0*/  STL.64 [R1+0xa00], R226 ;  /* 0x000a00e201007387 */ /* 0x0003e40000100a00 */
[----:B-1----:R-:W-:-:S02]  /*3f1b0*/  IMAD.WIDE R226, R4, 0x4, R224 ;  /* 0x0000000404e27825 */ /* 0x002fc400078e02e0 */
[----:B------:R-:W2:Y:S04]  /*3f1c0*/  LDL.LU.64 R224, [R1+0xad8] ;  /* 0x000ad80001e07983 */ /* 0x000ea80000300a00 */
[----:B------:R1:W-:Y:S04]  /*3f1d0*/  STL.64 [R1+0xa08], R226 ;  /* 0x000a08e201007387 */ /* 0x0003e80000100a00 */
[----:B-1----:R-:W2:Y:S04]  /*3f1e0*/  LDL.LU.64 R226, [R1+0xc10] ;  /* 0x000c100001e27983 */ /* 0x002ea80000300a00 */
[----:B------:R-:W2:Y:S01]  /*3f1f0*/  LDL.LU.64 R232, [R1+0xab8] ;  /* 0x000ab80001e87983 */ /* 0x000ea20000300a00 */
[----:B------:R-:W-:-:S04]  /*3f200*/  IMAD.WIDE R222, R4, 0x4, R222 ;  /* 0x0000000404de7825 */ /* 0x000fc800078e02de */
[C---:B------:R-:W-:Y:S01]  /*3f210*/  IMAD.WIDE R230, R4.reuse, 0x4, R220 ;  /* 0x0000000404e67825 */ /* 0x040fe200078e02dc */
[----:B------:R1:W-:Y:S03]  /*3f220*/  STL.64 [R1+0xa10], R222 ;  /* 0x000a10de01007387 */ /* 0x0003e60000100a00 */
[C---:B-1----:R-:W-:Y:S02]  /*3f230*/  IMAD.WIDE R222, R4.reuse, 0x4, R250 ;  /* 0x0000000404de7825 */ /* 0x042fe400078e02fa */
[----:B------:R-:W2:Y:S02]  /*3f240*/  LDL.LU.64 R250, [R1+0x1e0] ;  /* 0x0001e00001fa7983 */ /* 0x000ea40000300a00 */
[----:B------:R-:W-:-:S04]  /*3f250*/  IMAD.WIDE R14, R4, 0x4, R14 ;  /* 0x00000004040e7825 */ /* 0x000fc800078e020e */
[----:B----4-:R-:W-:-:S05]  /*3f260*/  IMAD.WIDE R220, R4, 0x4, R228 ;  /* 0x0000000404dc7825 */ /* 0x010fca00078e02e4 */
[----:B------:R3:W-:Y:S04]  /*3f270*/  STL.64 [R1+0xa20], R220 ;  /* 0x000a20dc01007387 */ /* 0x0007e80000100a00 */
[----:B------:R-:W-:Y:S04]  /*3f280*/  STL.64 [R1+0xa28], R222 ;  /* 0x000a28de01007387 */ /* 0x000fe80000100a00 */
[----:B------:R-:W-:Y:S01]  /*3f290*/  STL.64 [R1+0xa18], R230 ;  /* 0x000a18e601007387 */ /* 0x000fe20000100a00 */
[----:B---3--:R-:W-:-:S03]  /*3f2a0*/  IMAD.WIDE R220, R4, 0x4, R240 ;  /* 0x0000000404dc7825 */ /* 0x008fc600078e02f0 */
[----:B------:R-:W-:Y:S04]  /*3f2b0*/  STL.64 [R1+0x12e0], R230 ;  /* 0x0012e0e601007387 */ /* 0x000fe80000100a00 */
[----:B------:R1:W-:Y:S01]  /*3f2c0*/  STL.64 [R1+0xa30], R220 ;  /* 0x000a30dc01007387 */ /* 0x0003e20000100a00 */
[----:B------:R-:W-:-:S04]  /*3f2d0*/  IMAD.WIDE R240, R4, 0x4, R18 ;  /* 0x0000000404f07825 */ /* 0x000fc800078e0212 */
[----:B-1----:R-:W-:-:S04]  /*3f2e0*/  IMAD.WIDE R220, R4, 0x4, R12 ;  /* 0x0000000404dc7825 */ /* 0x002fc800078e020c */
[C---:B------:R-:W-:Y:S01]  /*3f2f0*/  IMAD.WIDE R12, R4.reuse, 0x4, R16 ;  /* 0x00000004040c7825 */ /* 0x040fe200078e0210 */
[----:B------:R-:W-:Y:S04]  /*3f300*/  STL.64 [R1+0xa38], R220 ;  /* 0x000a38dc01007387 */ /* 0x000fe80000100a00 */
[----:B------:R-:W3:Y:S04]  /*3f310*/  LDL.LU.64 R228, [R1+0xc40] ;  /* 0x000c400001e47983 */ /* 0x000ee80000300a00 */
[----:B------:R2:W-:Y:S04]  /*3f320*/  STL.64 [R1+0xa40], R14 ;  /* 0x000a400e01007387 */ /* 0x0005e80000100a00 */
[----:B------:R1:W-:Y:S01]  /*3f330*/  STL.64 [R1+0xa48], R12 ;  /* 0x000a480c01007387 */ /* 0x0003e20000100a00 */
[----:B------:R-:W-:-:S04]  /*3f340*/  IMAD.WIDE R222, R4, 0x4, R184 ;  /* 0x0000000404de7825 */ /* 0x000fc800078e02b8 */
[----:B--2---:R-:W-:-:S04]  /*3f350*/  IMAD.WIDE R14, R4, 0x4, R224 ;  /* 0x00000004040e7825 */ /* 0x004fc800078e02e0 */
[C---:B-1----:R-:W-:Y:S02]  /*3f360*/  IMAD.WIDE R12, R4.reuse, 0x4, R234 ;  /* 0x00000004040c7825 */ /* 0x042fe400078e02ea */
[----:B------:R-:W2:Y:S04]  /*3f370*/  LDL.LU.64 R234, [R1+0xb78] ;  /* 0x000b780001ea7983 */ /* 0x000ea80000300a00 */
[----:B------:R1:W-:Y:S04]  /*3f380*/  STL.64 [R1+0xa60], R14 ;  /* 0x000a600e01007387 */ /* 0x0003e80000100a00 */
[----:B------:R-:W-:Y:S04]  /*3f390*/  STL.64 [R1+0xa50], R240 ;  /* 0x000a50f001007387 */ /* 0x000fe80000100a00 */
[----:B------:R4:W-:Y:S01]  /*3f3a0*/  STL.64 [R1+0xa68], R12 ;  /* 0x000a680c01007387 */ /* 0x0009e20000100a00 */
[----:B------:R-:W-:-:S03]  /*3f3b0*/  IMAD.WIDE R16, R4, 0x4, R20 ;  /* 0x0000000404107825 */ /* 0x000fc600078e0214 */
[----:B------:R-:W-:Y:S01]  /*3f3c0*/  STL.64 [R1+0x12e8], R240 ;  /* 0x0012e8f001007387 */ /* 0x000fe20000100a00 */
[----:B-1----:R-:W-:-:S03]  /*3f3d0*/  IMAD.WIDE R14, R4, 0x4, R22 ;  /* 0x00000004040e7825 */ /* 0x002fc600078e0216 */
[----:B------:R-:W-:Y:S01]  /*3f3e0*/  STL.64 [R1+0xa58], R222 ;  /* 0x000a58de01007387 */ /* 0x000fe20000100a00 */
[----:B----4-:R-:W-:-:S03]  /*3f3f0*/  IMAD.WIDE R12, R4, 0x4, R236 ;  /* 0x00000004040c7825 */ /* 0x010fc600078e02ec */
[----:B------:R-:W-:Y:S04]  /*3f400*/  STL.64 [R1+0x12f0], R222 ;  /* 0x0012f0de01007387 */ /* 0x000fe80000100a00 */
[----:B------:R1:W-:Y:S01]  /*3f410*/  STL.64 [R1+0xa70], R12 ;  /* 0x000a700c01007387 */ /* 0x0003e20000100a00 */
[----:B------:R-:W-:Y:S01]  /*3f420*/  MOV R236, R238 ;  /* 0x000000ee00ec7202 */ /* 0x000fe20000000f00 */
[----:B------:R-:W-:Y:S02]  /*3f430*/  IMAD.MOV.U32 R237, RZ, RZ, R239 ;  /* 0x000000ffffed7224 */ /* 0x000fe400078e00ef */
[----:B------:R-:W-:Y:S01]  /*3f440*/  STL.64 [R1+0xa78], R16 ;  /* 0x000a781001007387 */ /* 0x000fe20000100a00 */
[----:B------:R-:W-:Y:S02]  /*3f450*/  IMAD.MOV.U32 R238, RZ, RZ, R6 ;  /* 0x000000ffffee7224 */ /* 0x000fe400078e0006 */
[----:B------:R-:W-:Y:S01]  /*3f460*/  IMAD.MOV.U32 R239, RZ, RZ, R7 ;  /* 0x000000ffffef7224 */ /* 0x000fe200078e0007 */
[----:B------:R4:W-:Y:S01]  /*3f470*/  STL.64 [R1+0xa80], R14 ;  /* 0x000a800e01007387 */ /* 0x0009e20000100a00 */
[----:B-1----:R-:W-:-:S04]  /*3f480*/  IMAD.WIDE R12, R4, 0x4, R24 ;  /* 0x00000004040c7825 */ /* 0x002fc800078e0218 */
[C---:B------:R-:W-:Y:S01]  /*3f490*/  IMAD.WIDE R6, R4.reuse, 0x4, R26 ;  /* 0x0000000404067825 */ /* 0x040fe200078e021a */
[----:B------:R1:W-:Y:S03]  /*3f4a0*/  STL.64 [R1+0xa88], R12 ;  /* 0x000a880c01007387 */ /* 0x0003e60000100a00 */
[C---:B----4-:R-:W-:Y:S01]  /*3f4b0*/  IMAD.WIDE R14, R4.reuse, 0x4, R226 ;  /* 0x00000004040e7825 */ /* 0x050fe200078e02e2 */
[----:B------:R-:W4:Y:S04]  /*3f4c0*/  LDL.LU.64 R224, [R1+0xc70] ;  /* 0x000c700001e07983 */ /* 0x000f280000300a00 */
[----:B------:R-:W-:Y:S01]  /*3f4d0*/  STL.64 [R1+0xaa0], R14 ;  /* 0x000aa00e01007387 */ /* 0x000fe20000100a00 */
[----:B-1----:R-:W-:-:S03]  /*3f4e0*/  IMAD.WIDE R12, R4, 0x4, R232 ;  /* 0x00000004040c7825 */ /* 0x002fc600078e02e8 */
[----:B------:R-:W-:Y:S04]  /*3f4f0*/  STL.64 [R1+0xa90], R6 ;  /* 0x000a900601007387 */ /* 0x000fe80000100a00 */
[----:B------:R-:W-:Y:S04]  /*3f500*/  STL.64 [R1+0xaa8], R12 ;  /* 0x000aa80c01007387 */ /* 0x000fe80000100a00 */
[----:B------:R1:W-:Y:S04]  /*3f510*/  STL.64 [R1+0x12f8], R6 ;  /* 0x0012f80601007387 */ /* 0x0003e80000100a00 */
[----:B------:R-:W4:Y:S01]  /*3f520*/  LDL.LU.64 R232, [R1+0xba8] ;  /* 0x000ba80001e87983 */ /* 0x000f220000300a00 */
[----:B------:R-:W-:-:S04]  /*3f530*/  IMAD.WIDE R220, R4, 0x4, R186 ;  /* 0x0000000404dc7825 */ /* 0x000fc800078e02ba */
[C---:B-1----:R-:W-:Y:S01]  /*3f540*/  IMAD.WIDE R6, R4.reuse, 0x4, R250 ;  /* 0x0000000404067825 */ /* 0x042fe200078e02fa */
[----:B------:R-:W-:Y:S03]  /*3f550*/  STL.64 [R1+0xa98], R220 ;  /* 0x000a98dc01007387 */ /* 0x000fe60000100a00 */
[C---:B------:R-:W-:Y:S01]  /*3f560*/  IMAD.WIDE R12, R4.reuse, 0x4, R28 ;  /* 0x00000004040c7825 */ /* 0x040fe200078e021c */
[----:B------:R1:W-:Y:S03]  /*3f570*/  STL.64 [R1+0xab0], R6 ;  /* 0x000ab00601007387 */ /* 0x0003e60000100a00 */
[C---:B------:R-:W-:Y:S01]  /*3f580*/  IMAD.WIDE R222, R4.reuse, 0x4, R32 ;  /* 0x0000000404de7825 */ /* 0x040fe200078e0220 */
[----:B------:R-:W-:Y:S04]  /*3f590*/  STL.64 [R1+0x1300], R220 ;  /* 0x001300dc01007387 */ /* 0x000fe80000100a00 */
[----:B------:R-:W-:Y:S01]  /*3f5a0*/  STL.64 [R1+0xab8], R12 ;  /* 0x000ab80c01007387 */ /* 0x000fe20000100a00 */
[----:B-1----:R-:W-:-:S05]  /*3f5b0*/  IMAD.WIDE R6, R4, 0x4, R30 ;  /* 0x0000000404067825 */ /* 0x002fca00078e021e */
[----:B------:R3:W-:Y:S01]  /*3f5c0*/  STL.64 [R1+0xac0], R6 ;  /* 0x000ac00601007387 */ /* 0x0007e20000100a00 */
[----:B------:R-:W-:-:S03]  /*3f5d0*/  IMAD.WIDE R250, R4, 0x4, R34 ;  /* 0x0000000404fa7825 */ /* 0x000fc600078e0222 */
[----:B------:R-:W-:Y:S04]  /*3f5e0*/  STL.64 [R1+0xac8], R222 ;  /* 0x000ac8de01007387 */ /* 0x000fe80000100a00 */
[----:B------:R-:W-:Y:S01]  /*3f5f0*/  STL.64 [R1+0x1308], R222 ;  /* 0x001308de01007387 */ /* 0x000fe20000100a00 */
[----:B------:R-:W-:-:S04]  /*3f600*/  IMAD.WIDE R186, R4, 0x4, R188 ;  /* 0x0000000404ba7825 */ /* 0x000fc800078e02bc */
[----:B------:R-:W-:-:S04]  /*3f610*/  IMAD.WIDE R240, R4, 0x4, R40 ;  /* 0x0000000404f07825 */ /* 0x000fc800078e0228 */
[----:B------:R-:W-:-:S04]  /*3f620*/  IMAD.WIDE R184, R4, 0x4, R190 ;  /* 0x0000000404b87825 */ /* 0x000fc800078e02be */
[----:B---3--:R-:W-:-:S05]  /*3f630*/  IMAD.WIDE R6, R4, 0x4, R228 ;  /* 0x0000000404067825 */ /* 0x008fca00078e02e4 */
[----:B------:R2:W-:Y:S04]  /*3f640*/  STL.64 [R1+0xae0], R6 ;  /* 0x000ae00601007387 */ /* 0x0005e80000100a00 */
[----:B------:R-:W-:Y:S04]  /*3f650*/  STL.64 [R1+0xad0], R250 ;  /* 0x000ad0fa01007387 */ /* 0x000fe80000100a00 */
[----:B------:R-:W-:Y:S01]  /*3f660*/  STL.64 [R1+0x1310], R250 ;  /* 0x001310fa01007387 */ /* 0x000fe20000100a00 */
[----:B--2---:R-:W-:-:S05]  /*3f670*/  IMAD.WIDE R6, R4, 0x4, R234 ;  /* 0x0000000404067825 */ /* 0x004fca00078e02ea */
[----:B------:R1:W-:Y:S02]  /*3f680*/  STL.64 [R1+0xae8], R6 ;  /* 0x000ae80601007387 */ /* 0x0003e40000100a00 */
[C---:B-1----:R-:W-:Y:S02]  /*3f690*/  IMAD.WIDE R6, R4.reuse, 0x4, R2 ;  /* 0x0000000404067825 */ /* 0x042fe400078e0202 */
[----:B------:R-:W2:Y:S04]  /*3f6a0*/  LDL.LU.64 R2, [R1+0x13c8] ;  /* 0x0013c80001027983 */ /* 0x000ea80000300a00 */
[----:B------:R-:W3:Y:S04]  /*3f6b0*/  LDL.LU.64 R226, [R1+0xc98] ;  /* 0x000c980001e27983 */ /* 0x000ee80000300a00 */
[----:B------:R-:W-:Y:S04]  /*3f6c0*/  STL.64 [R1+0xad8], R186 ;  /* 0x000ad8ba01007387 */ /* 0x000fe80000100a00 */
[----:B------:R1:W-:Y:S04]  /*3f6d0*/  STL.64 [R1+0xaf0], R6 ;  /* 0x000af00601007387 */ /* 0x0003e80000100a00 */
[----:B------:R1:W-:Y:S04]  /*3f6e0*/  STL.64 [R1+0x1318], R186 ;  /* 0x001318ba01007387 */ /* 0x0003e80000100a00 */
[----:B------:R-:W2:Y:S01]  /*3f6f0*/  LDL.LU.64 R228, [R1+0xbd0] ;  /* 0x000bd00001e47983 */ /* 0x000ea20000300a00 */
[----:B-1----:R-:W-:-:S04]  /*3f700*/  IMAD.WIDE R6, R4, 0x4, R36 ;  /* 0x0000000404067825 */ /* 0x002fc800078e0224 */
[----:B------:R-:W-:Y:S01]  /*3f710*/  IMAD.WIDE R186, R4, 0x4, R38 ;  /* 0x0000000404ba7825 */ /* 0x000fe200078e0226 */
[----:B------:R4:W-:Y:S01]  /*3f720*/  STL.64 [R1+0xaf8], R6 ;  /* 0x000af80601007387 */ /* 0x0009e20000100a00 */
[----:B------:R-:W-:-:S03]  /*3f730*/  MOV R234, R248 ;  /* 0x000000f800ea7202 */ /* 0x000fc60000000f00 */
[----:B------:R-:W-:Y:S01]  /*3f740*/  STL.64 [R1+0xb00], R186 ;  /* 0x000b00ba01007387 */ /* 0x000fe20000100a00 */
[----:B------:R-:W-:-:S03]  /*3f750*/  IMAD.MOV.U32 R235, RZ, RZ, R249 ;  /* 0x000000ffffeb7224 */ /* 0x000fc600078e00f9 */
[----:B------:R-:W-:Y:S01]  /*3f760*/  STL.64 [R1+0x1328], R186 ;  /* 0x001328ba01007387 */ /* 0x000fe20000100a00 */
[----:B----4-:R-:W-:-:S03]  /*3f770*/  IMAD.WIDE R6, R4, 0x4, R224 ;  /* 0x0000000404067825 */ /* 0x010fc600078e02e0 */
[----:B------:R-:W-:Y:S01]  /*3f780*/  STL.64 [R1+0xb08], R240 ;  /* 0x000b08f001007387 */ /* 0x000fe20000100a00 */
[----:B------:R-:W-:-:S03]  /*3f790*/  IMAD.WIDE R248, R4, 0x4, R42 ;  /* 0x0000000404f87825 */ /* 0x000fc600078e022a */
[----:B------:R-:W-:Y:S04]  /*3f7a0*/  STL.64 [R1+0x1330], R240 ;  /* 0x001330f001007387 */ /* 0x000fe80000100a00 */
[----:B------:R1:W-:Y:S04]  /*3f7b0*/  STL.64 [R1+0xb20], R6 ;  /* 0x000b200601007387 */ /* 0x0003e80000100a00 */
[----:B------:R-:W-:Y:S04]  /*3f7c0*/  STL.64 [R1+0xb10], R248 ;  /* 0x000b10f801007387 */ /* 0x000fe80000100a00 */
[----:B------:R-:W-:Y:S01]  /*3f7d0*/  STL.64 [R1+0x1338], R248 ;  /* 0x001338f801007387 */ /* 0x000fe20000100a00 */
[----:B-1----:R-:W-:-:S05]  /*3f7e0*/  IMAD.WIDE R6, R4, 0x4, R232 ;  /* 0x0000000404067825 */ /* 0x002fca00078e02e8 */
[----:B------:R1:W-:Y:S04]  /*3f7f0*/  STL.64 [R1+0xb28], R6 ;  /* 0x000b280601007387 */ /* 0x0003e80000100a00 */
[----:B------:R-:W-:Y:S04]  /*3f800*/  STL.64 [R1+0xb18], R184 ;  /* 0x000b18b801007387 */ /* 0x000fe80000100a00 */
[----:B------:R-:W-:Y:S01]  /*3f810*/  STL.64 [R1+0x1340], R184 ;  /* 0x001340b801007387 */ /* 0x000fe20000100a00 */
[----:B-1----:R-:W-:-:S05]  /*3f820*/  IMAD.WIDE R6, R4, 0x4, R44 ;  /* 0x0000000404067825 */ /* 0x002fca00078e022c */
[----:B------:R1:W-:Y:S04]  /*3f830*/  STL.64 [R1+0xb30], R6 ;  /* 0x000b300601007387 */ /* 0x0003e80000100a00 */
[----:B------:R-:W4:Y:S04]  /*3f840*/  LDL.LU.64 R12, [R1+0xcc0] ;  /* 0x000cc000010c7983 */ /* 0x000f280000300a00 */
[----:B------:R-:W4:Y:S01]  /*3f850*/  LDL.LU.64 R232, [R1+0xbf8] ;  /* 0x000bf80001e87983 */ /* 0x000f220000300a00 */
[----:B------:R-:W-:-:S04]  /*3f860*/  IMAD.WIDE R250, R4, 0x4, R48 ;  /* 0x0000000404fa7825 */ /* 0x000fc800078e0230 */
[----:B-1----:R-:W-:-:S04]  /*3f870*/  IMAD.WIDE R6, R4, 0x4, R46 ;  /* 0x0000000404067825 */ /* 0x002fc800078e022e */
[C---:B------:R-:W-:Y:S01]  /*3f880*/  IMAD.WIDE R230, R4.reuse, 0x4, R50 ;  /* 0x0000000404e67825 */ /* 0x040fe200078e0232 */
[----:B------:R3:W-:Y:S04]  /*3f890*/  STL.64 [R1+0xb38], R6 ;  /* 0x000b380601007387 */ /* 0x0007e80000100a00 */
[----:B------:R-:W-:Y:S01]  /*3f8a0*/  STL.64 [R1+0xb40], R250 ;  /* 0x000b40fa01007387 */ /* 0x000fe20000100a00 */
[----:B------:R-:W-:-:S03]  /*3f8b0*/  IMAD.WIDE R190, R4, 0x4, R52 ;  /* 0x0000000404be7825 */ /* 0x000fc600078e0234 */
[----:B------:R-:W-:Y:S04]  /*3f8c0*/  STL.64 [R1+0x1348], R250 ;  /* 0x001348fa01007387 */ /* 0x000fe80000100a00 */
        /* <DEDUP_REMOVED lines=10> */
[----:B------:R1:W-:Y:S01]  /*3f970*/  STL.64 [R1+0xb68], R6 ;  /* 0x000b680601007387 */ /* 0x0003e20000100a00 */
[----:B------:R-:W-:Y:S01]  /*3f980*/  IMAD.MOV.U32 R228, RZ, RZ, R236 ;  /* 0x000000ffffe47224 */ /* 0x000fe200078e00ec */
[----:B------:R-:W-:Y:S01]  /*3f990*/  MOV R236, R8 ;  /* 0x0000000800ec7202 */ /* 0x000fe20000000f00 */
[----:B------:R-:W-:Y:S02]  /*3f9a0*/  IMAD.MOV.U32 R229, RZ, RZ, R237 ;  /* 0x000000ffffe57224 */ /* 0x000fe400078e00ed */
[----:B-1----:R-:W-:-:S05]  /*3f9b0*/  IMAD.WIDE R6, R4, 0x4, R54 ;  /* 0x0000000404067825 */ /* 0x002fca00078e0236 */
[----:B------:R4:W-:Y:S01]  /*3f9c0*/  STL.64 [R1+0xb70], R6 ;  /* 0x000b700601007387 */ /* 0x0009e20000100a00 */
[----:B------:R-:W-:-:S03]  /*3f9d0*/  IMAD.MOV.U32 R237, RZ, RZ, R9 ;  /* 0x000000ffffed7224 */ /* 0x000fc600078e0009 */
[----:B------:R-:W2:Y:S01]  /*3f9e0*/  LDL.LU.64 R224, [R1+0xce0] ;  /* 0x000ce00001e07983 */ /* 0x000ea20000300a00 */
[----:B------:R-:W-:-:S03]  /*3f9f0*/  IMAD.WIDE R8, R4, 0x4, R60 ;  /* 0x0000000404087825 */ /* 0x000fc600078e023c */
[----:B------:R-:W3:Y:S04]  /*3fa00*/  LDL.LU.64 R226, [R1+0xc28] ;  /* 0x000c280001e27983 */ /* 0x000ee80000300a00 */
[----:B------:R-:W-:Y:S04]  /*3fa10*/  STL.64 [R1+0xb58], R40 ;  /* 0x000b582801007387 */ /* 0x000fe80000100a00 */
[----:B------:R-:W-:Y:S04]  /*3fa20*/  STL.64 [R1+0x1360], R40 ;  /* 0x0013602801007387 */ /* 0x000fe80000100a00 */
[----:B------:R-:W-:Y:S04]  /*3fa30*/  STL.64 [R1+0xb78], R184 ;  /* 0x000b78b801007387 */ /* 0x000fe80000100a00 */
[----:B------:R-:W-:Y:S04]  /*3fa40*/  STL.64 [R1+0x1368], R184 ;  /* 0x001368b801007387 */ /* 0x000fe80000100a00 */
[----:B------:R-:W-:Y:S04]  /*3fa50*/  STL.64 [R1+0xb80], R222 ;  /* 0x000b80de01007387 */ /* 0x000fe80000100a00 */
[----:B------:R-:W-:Y:S04]  /*3fa60*/  STL.64 [R1+0x1378], R222 ;  /* 0x001378de01007387 */ /* 0x000fe80000100a00 */
[----:B------:R-:W-:Y:S04]  /*3fa70*/  STL.64 [R1+0xb88], R8 ;  /* 0x000b880801007387 */ /* 0x000fe80000100a00 */
[----:B------:R-:W-:Y:S01]  /*3fa80*/  STL.64 [R1+0x1380], R8 ;  /* 0x0013800801007387 */ /* 0x000fe20000100a00 */
[----:B----4-:R-:W-:-:S05]  /*3fa90*/  IMAD.WIDE R6, R4, 0x4, R12 ;  /* 0x0000000404067825 */ /* 0x010fca00078e020c */
[----:B------:R1:W-:Y:S04]  /*3faa0*/  STL.64 [R1+0xba0], R6 ;  /* 0x000ba00601007387 */ /* 0x0003e80000100a00 */
[----:B------:R-:W4:Y:S01]  /*3fab0*/  LDL.LU.64 R12, [R1+0xd08] ;  /* 0x000d0800010c7983 */ /* 0x000f220000300a00 */
[----:B-1----:R-:W-:-:S03]  /*3fac0*/  IMAD.WIDE R6, R4, 0x4, R232 ;  /* 0x0000000404067825 */ /* 0x002fc600078e02e8 */
[----:B------:R-:W4:Y:S01]  /*3fad0*/  LDL.LU.64 R232, [R1+0xc58] ;  /* 0x000c580001e87983 */ /* 0x000f220000300a00 */
[----:B------:R-:W-:-:S03]  /*3fae0*/  IMAD.WIDE R188, R4, 0x4, R62 ;  /* 0x0000000404bc7825 */ /* 0x000fc600078e023e */
[----:B------:R2:W-:Y:S01]  /*3faf0*/  STL.64 [R1+0xba8], R6 ;  /* 0x000ba80601007387 */ /* 0x0005e20000100a00 */
[----:B------:R-:W-:-:S03]  /*3fb00*/  IMAD.WIDE R38, R4, 0x4, R194 ;  /* 0x0000000404267825 */ /* 0x000fc600078e02c2 */
        /* <DEDUP_REMOVED lines=9> */
[----:B------:R-:W-:Y:S04]  /*3fba0*/  STL.64 [R1+0x1398], R184 ;  /* 0x001398b801007387 */ /* 0x000fe80000100a00 */
[----:B------:R-:W-:Y:S01]  /*3fbb0*/  STL.64 [R1+0xbb8], R248 ;  /* 0x000bb8f801007387 */ /* 0x000fe20000100a00 */
[----:B------:R-:W-:-:S03]  /*3fbc0*/  IMAD.WIDE R72, R4, 0x4, R72 ;  /* 0x0000000404487825 */ /* 0x000fc600078e0248 */
[----:B------:R-:W-:Y:S01]  /*3fbd0*/  STL.64 [R1+0x13a8], R248 ;  /* 0x0013a8f801007387 */ /* 0x000fe20000100a00 */
[----:B------:R-:W-:-:S03]  /*3fbe0*/  IMAD.WIDE R36, R4, 0x4, R196 ;  /* 0x0000000404247825 */ /* 0x000fc600078e02c4 */
[----:B------:R-:W-:Y:S04]  /*3fbf0*/  STL.64 [R1+0xbc0], R220 ;  /* 0x000bc0dc01007387 */ /* 0x000fe80000100a00 */
[----:B------:R-:W-:Y:S01]  /*3fc00*/  STL.64 [R1+0x13b0], R220 ;  /* 0x0013b0dc01007387 */ /* 0x000fe20000100a00 */
[----:B------:R-:W-:-:S03]  /*3fc10*/  IMAD.WIDE R40, R4, 0x4, R74 ;  /* 0x0000000404287825 */ /* 0x000fc600078e024a */
[----:B------:R-:W-:Y:S01]  /*3fc20*/  STL.64 [R1+0xbc8], R194 ;  /* 0x000bc8c201007387 */ /* 0x000fe20000100a00 */
[----:B------:R-:W-:-:S03]  /*3fc30*/  IMAD.WIDE R240, R4, 0x4, R76 ;  /* 0x0000000404f07825 */ /* 0x000fc600078e024c */
[----:B------:R-:W-:Y:S01]  /*3fc40*/  STL.64 [R1+0x13b8], R194 ;  /* 0x0013b8c201007387 */ /* 0x000fe20000100a00 */
[----:B------:R-:W-:-:S04]  /*3fc50*/  IMAD.WIDE R192, R4, 0x4, R80 ;  /* 0x0000000404c07825 */ /* 0x000fc800078e0250 */
[----:B------:R-:W-:-:S04]  /*3fc60*/  IMAD.WIDE R62, R4, 0x4, R82 ;  /* 0x00000004043e7825 */ /* 0x000fc800078e0252 */
[----:B------:R-:W-:-:S04]  /*3fc70*/  IMAD.WIDE R34, R4, 0x4, R198 ;  /* 0x0000000404227825 */ /* 0x000fc800078e02c6 */
[----:B------:R-:W-:-:S04]  /*3fc80*/  IMAD.WIDE R190, R4, 0x4, R84 ;  /* 0x0000000404be7825 */ /* 0x000fc800078e0254 */
[----:B------:R-:W-:-:S04]  /*3fc90*/  IMAD.WIDE R186, R4, 0x4, R86 ;  /* 0x0000000404ba7825 */ /* 0x000fc800078e0256 */
[----:B------:R-:W-:-:S04]  /*3fca0*/  IMAD.WIDE R198, R4, 0x4, R88 ;  /* 0x0000000404c67825 */ /* 0x000fc800078e0258 */
[----:B------:R-:W-:-:S04]  /*3fcb0*/  IMAD.WIDE R90, R4, 0x4, R90 ;  /* 0x00000004045a7825 */ /* 0x000fc800078e025a */
[----:B--2---:R-:W-:-:S04]  /*3fcc0*/  IMAD.WIDE R6, R4, 0x4, R224 ;  /* 0x0000000404067825 */ /* 0x004fc800078e02e0 */
[C---:B---3--:R-:W-:Y:S01]  /*3fcd0*/  IMAD.WIDE R38, R4.reuse, 0x4, R226 ;  /* 0x0000000404267825 */ /* 0x048fe200078e02e2 */
[----:B------:R1:W-:Y:S04]  /*3fce0*/  STL.64 [R1+0xbe0], R6 ;  /* 0x000be00601007387 */ /* 0x0003e80000100a00 */
[----:B------:R-:W2:Y:S04]  /*3fcf0*/  LDL.LU.64 R224, [R1+0xd30] ;  /* 0x000d300001e07983 */ /* 0x000ea80000300a00 */
[----:B------:R-:W3:Y:S04]  /*3fd00*/  LDL.LU.64 R226, [R1+0xc88] ;  /* 0x000c880001e27983 */ /* 0x000ee80000300a00 */
[----:B------:R-:W-:Y:S01]  /*3fd10*/  STL.64 [R1+0xbd0], R72 ;  /* 0x000bd04801007387 */ /* 0x000fe20000100a00 */
[----:B-1----:R-:W-:-:S03]  /*3fd20*/  IMAD.WIDE R6, R4, 0x4, R78 ;  /* 0x0000000404067825 */ /* 0x002fc600078e024e */
        /* <DEDUP_REMOVED lines=9> */
[----:B------:R-:W-:-:S03]  /*3fdc0*/  IMAD.WIDE R188, R4, 0x4, R232 ;  /* 0x0000000404bc7825 */ /* 0x000fc600078e02e8 */
[----:B------:R-:W4:Y:S04]  /*3fdd0*/  LDL.LU.64 R232, [R1+0xcb0] ;  /* 0x000cb00001e87983 */ /* 0x000f280000300a00 */
[----:B------:R-:W-:Y:S04]  /*3fde0*/  STL.64 [R1+0xc10], R62 ;  /* 0x000c103e01007387 */ /* 0x000fe80000100a00 */
[----:B------:R-:W-:Y:S04]  /*3fdf0*/  STL.64 [R1+0xc18], R34 ;  /* 0x000c182201007387 */ /* 0x000fe80000100a00 */
[----:B------:R-:W-:Y:S04]  /*3fe00*/  STL.64 [R1+0xc28], R188 ;  /* 0x000c28bc01007387 */ /* 0x000fe80000100a00 */
[----:B------:R-:W-:Y:S04]  /*3fe10*/  STL.64 [R1+0xc30], R190 ;  /* 0x000c30be01007387 */ /* 0x000fe80000100a00 */
[----:B------:R-:W-:Y:S04]  /*3fe20*/  STL.64 [R1+0xc38], R186 ;  /* 0x000c38ba01007387 */ /* 0x000fe80000100a00 */
[----:B------:R-:W-:Y:S04]  /*3fe30*/  STL.64 [R1+0xc40], R198 ;  /* 0x000c40c601007387 */ /* 0x000fe80000100a00 */
[----:B------:R-:W-:Y:S04]  /*3fe40*/  STL.64 [R1+0xc48], R90 ;  /* 0x000c485a01007387 */ /* 0x000fe80000100a00 */
[----:B------:R-:W4:Y:S01]  /*3fe50*/  LDL.LU.64 R12, [R1+0xd60] ;  /* 0x000d6000010c7983 */ /* 0x000f220000300a00 */
        /* <DEDUP_REMOVED lines=13> */
[----:B--2---:R-:W-:Y:S01]  /*3ff30*/  IMAD.WIDE R194, R4, 0x4, R224 ;  /* 0x0000000404c27825 */ /* 0x004fe200078e02e0 */
[----:B------:R-:W-:-:S03]  /*3ff40*/  MOV R224, R242 ;  /* 0x000000f200e07202 */ /* 0x000fc60000000f00 */
[----:B---3--:R-:W-:-:S04]  /*3ff50*/  IMAD.WIDE R8, R4, 0x4, R226 ;  /* 0x0000000404087825 */ /* 0x008fc800078e02e2 */
[----:B------:R-:W-:Y:S02]  /*3ff60*/  IMAD.MOV.U32 R225, RZ, RZ, R243 ;  /* 0x000000ffffe17224 */ /* 0x000fe400078e00f3 */
[----:B------:R-:W-:Y:S01]  /*3ff70*/  IMAD.MOV.U32 R226, RZ, RZ, R228 ;  /* 0x000000ffffe27224 */ /* 0x000fe200078e00e4 */
[----:B------:R-:W2:Y:S01]  /*3ff80*/  LDL.LU.64 R242, [R1+0xce8] ;  /* 0x000ce80001f27983 */ /* 0x000ea20000300a00 */
[----:B------:R-:W-:Y:S02]  /*3ff90*/  IMAD.MOV.U32 R227, RZ, RZ, R229 ;  /* 0x000000ffffe37224 */ /* 0x000fe400078e00e5 */
[----:B------:R-:W-:Y:S01]  /*3ffa0*/  IMAD.MOV.U32 R228, RZ, RZ, R10 ;  /* 0x000000ffffe47224 */ /* 0x000fe200078e000a */
[----:B------:R-:W-:Y:S01]  /*3ffb0*/  STL.64 [R1+0xc50], R60 ;  /* 0x000c503c01007387 */ /* 0x000fe20000100a00 */
[----:B------:R-:W-:Y:S02]  /*3ffc0*/  IMAD.MOV.U32 R229, RZ, RZ, R11 ;  /* 0x000000ffffe57224 */ /* 0x000fe400078e000b */
[C---:B------:R-:W-:Y:S01]  /*3ffd0*/  IMAD.WIDE R10, R4.reuse, 0x4, R96 ;  /* 0x00000004040a7825 */ /* 0x040fe200078e0260 */
[----:B------:R1:W-:Y:S04]  /*3ffe0*/  STL.64 [R1+0xc60], R194 ;  /* 0x000c60c201007387 */ /* 0x0003e80000100a00 */
[----:B------:R-:W-:Y:S04]  /*3fff0*/  STL.64 [R1+0xc58], R32 ;  /* 0x000c582001007387 */ /* 0x000fe80000100a00 */
[----:B------:R-:W-:Y:S04]  /*40000*/  STL.64 [R1+0xc68], R8 ;  /* 0x000c680801007387 */ /* 0x000fe80000100a00 */
[----:B------:R-:W-:Y:S04]  /*40010*/  STL.64 [R1+0xc70], R230 ;  /* 0x000c70e601007387 */ /* 0x000fe80000100a00 */
[----:B------:R-:W-:Y:S04]  /*40020*/  STL.64 [R1+0xc78], R10 ;  /* 0x000c780a01007387 */ /* 0x000fe80000100a00 */
[----:B------:R-:W-:Y:S04]  /*40030*/  STL.64 [R1+0xc80], R196 ;  /* 0x000c80c401007387 */ /* 0x000fe80000100a00 */
[----:B------:R-:W-:Y:S01]  /*40040*/  STL.64 [R1+0xc88], R82 ;  /* 0x000c885201007387 */ /* 0x000fe20000100a00 */
[----:B----4-:R-:W-:-:S04]  /*40050*/  IMAD.WIDE R220, R4, 0x4, R14 ;  /* 0x0000000404dc7825 */ /* 0x010fc800078e020e */
[----:B------:R-:W-:Y:S01]  /*40060*/  IMAD.WIDE R222, R4, 0x4, R232 ;  /* 0x0000000404de7825 */ /* 0x000fe200078e02e8 */
[----:B------:R-:W-:-:S03]  /*40070*/  MOV R232, R244 ;  /* 0x000000f400e87202 */ /* 0x000fc60000000f00 */
[----:B------:R-:W-:Y:S02]  /*40080*/  IMAD.MOV.U32 R233, RZ, RZ, R245 ;  /* 0x000000ffffe97224 */ /* 0x000fe400078e00f5 */
[----:B------:R-:W3:Y:S04]  /*40090*/  LDL.LU.64 R244, [R1+0xd80] ;  /* 0x000d800001f47983 */ /* 0x000ee80000300a00 */
[----:B------:R-:W4:Y:S04]  /*400a0*/  LDL.LU.64 R14, [R1+0xd28] ;  /* 0x000d2800010e7983 */ /* 0x000f280000300a00 */
[----:B------:R-:W-:Y:S04]  /*400b0*/  STL.64 [R1+0xc90], R58 ;  /* 0x000c903a01007387 */ /* 0x000fe80000100a00 */
[----:B------:R1:W-:Y:S04]  /*400c0*/  STL.64 [R1+0xca0], R220 ;  /* 0x000ca0dc01007387 */ /* 0x0003e80000100a00 */
[----:B------:R-:W-:Y:S04]  /*400d0*/  STL.64 [R1+0xc98], R30 ;  /* 0x000c981e01007387 */ /* 0x000fe80000100a00 */
[----:B------:R-:W-:Y:S04]  /*400e0*/  STL.64 [R1+0xca8], R222 ;  /* 0x000ca8de01007387 */ /* 0x000fe80000100a00 */
[----:B------:R-:W-:Y:S04]  /*400f0*/  STL.64 [R1+0xcb0], R250 ;  /* 0x000cb0fa01007387 */ /* 0x000fe80000100a00 */
[----:B------:R-:W-:Y:S01]  /*40100*/  STL.64 [R1+0xcb8], R200 ;  /* 0x000cb8c801007387 */ /* 0x000fe20000100a00 */
[----:B------:R-:W-:-:S03]  /*40110*/  IMAD.WIDE R248, R4, 0x4, R12 ;  /* 0x0000000404f87825 */ /* 0x000fc600078e020c */
[----:B------:R-:W-:Y:S04]  /*40120*/  STL.64 [R1+0xcc0], R86 ;  /* 0x000cc05601007387 */ /* 0x000fe80000100a00 */
[----:B------:R-:W-:Y:S04]  /*40130*/  STL.64 [R1+0xcc8], R80 ;  /* 0x000cc85001007387 */ /* 0x000fe80000100a00 */
[----:B------:R-:W4:Y:S04]  /*40140*/  LDL.LU.64 R18, [R1+0xd98] ;  /* 0x000d980001127983 */ /* 0x000f280000300a00 */
[----:B------:R-:W4:Y:S01]  /*40150*/  LDL.LU.64 R12, [R1+0xd68] ;  /* 0x000d6800010c7983 */ /* 0x000f220000300a00 */
[----:B------:R-:W-:-:S04]  /*40160*/  IMAD.WIDE R56, R4, 0x4, R112 ;  /* 0x0000000404387825 */ /* 0x000fc800078e0270 */
[C---:B------:R-:W-:Y:S01]  /*40170*/  IMAD.WIDE R28, R4.reuse, 0x4, R204 ;  /* 0x00000004041c7825 */ /* 0x040fe200078e02cc */
[----:B------:R-:W-:Y:S03]  /*40180*/  STL.64 [R1+0xcd0], R56 ;  /* 0x000cd03801007387 */ /* 0x000fe60000100a00 */
[C---:B------:R-:W-:Y:S01]  /*40190*/  IMAD.WIDE R204, R4.reuse, 0x4, R114 ;  /* 0x0000000404cc7825 */ /* 0x040fe200078e0272 */
[----:B------:R1:W-:Y:S03]  /*401a0*/  STL.64 [R1+0xce0], R248 ;  /* 0x000ce0f801007387 */ /* 0x0003e60000100a00 */
[C---:B------:R-:W-:Y:S01]  /*401b0*/  IMAD.WIDE R116, R4.reuse, 0x4, R116 ;  /* 0x0000000404747825 */ /* 0x040fe200078e0274 */
[----:B------:R-:W-:Y:S03]  /*401c0*/  STL.64 [R1+0xcd8], R28 ;  /* 0x000cd81c01007387 */ /* 0x000fe60000100a00 */
        /* <DEDUP_REMOVED lines=10> */
[----:B------:R-:W-:Y:S04]  /*40270*/  STL.64 [R1+0xcf0], R204 ;  /* 0x000cf0cc01007387 */ /* 0x000fe80000100a00 */
[----:B------:R-:W-:Y:S04]  /*40280*/  STL.64 [R1+0xcf8], R116 ;  /* 0x000cf87401007387 */ /* 0x000fe80000100a00 */
[----:B------:R-:W-:Y:S04]  /*40290*/  STL.64 [R1+0xd00], R100 ;  /* 0x000d006401007387 */ /* 0x000fe80000100a00 */
[----:B------:R-:W-:Y:S04]  /*402a0*/  STL.64 [R1+0xd08], R78 ;  /* 0x000d084e01007387 */ /* 0x000fe80000100a00 */
[----:B------:R-:W2:Y:S01]  /*402b0*/  LDL.LU.64 R16, [R1+0xdb0] ;  /* 0x000db00001107983 */ /* 0x000ea20000300a00 */
[----:B---3--:R-:W-:-:S04]  /*402c0*/  IMAD.WIDE R244, R4, 0x4, R244 ;  /* 0x0000000404f47825 */ /* 0x008fc800078e02f4 */
[C---:B----4-:R-:W-:Y:S02]  /*402d0*/  IMAD.WIDE R206, R4.reuse, 0x4, R14 ;  /* 0x0000000404ce7825 */ /* 0x050fe400078e020e */
[----:B------:R-:W3:Y:S04]  /*402e0*/  LDL.LU.64 R14, [R1+0xda8] ;  /* 0x000da800010e7983 */ /* 0x000ee80000300a00 */
[----:B------:R-:W-:Y:S04]  /*402f0*/  STL.64 [R1+0xd10], R54 ;  /* 0x000d103601007387 */ /* 0x000fe80000100a00 */
[----:B------:R4:W-:Y:S04]  /*40300*/  STL.64 [R1+0xd20], R244 ;  /* 0x000d20f401007387 */ /* 0x0009e80000100a00 */
[----:B------:R-:W-:Y:S04]  /*40310*/  STL.64 [R1+0xd18], R26 ;  /* 0x000d181a01007387 */ /* 0x000fe80000100a00 */
[----:B------:R-:W-:Y:S04]  /*40320*/  STL.64 [R1+0xd28], R206 ;  /* 0x000d28ce01007387 */ /* 0x000fe80000100a00 */
[----:B------:R-:W-:Y:S04]  /*40330*/  STL.64 [R1+0xd30], R202 ;  /* 0x000d30ca01007387 */ /* 0x000fe80000100a00 */
[----:B------:R-:W-:Y:S04]  /*40340*/  STL.64 [R1+0xd38], R102 ;  /* 0x000d386601007387 */ /* 0x000fe80000100a00 */
[----:B------:R-:W-:Y:S04]  /*40350*/  STL.64 [R1+0xd40], R84 ;  /* 0x000d405401007387 */ /* 0x000fe80000100a00 */
[----:B------:R-:W-:Y:S01]  /*40360*/  STL.64 [R1+0xd48], R76 ;  /* 0x000d484c01007387 */ /* 0x000fe20000100a00 */
[----:B------:R-:W-:-:S03]  /*40370*/  IMAD.WIDE R184, R4, 0x4, R18 ;  /* 0x0000000404b87825 */ /* 0x000fc600078e0212 */
[----:B------:R-:W4:Y:S01]  /*40380*/  LDL.LU.64 R18, [R1+0xde0] ;  /* 0x000de00001127983 */ /* 0x000f220000300a00 */
[----:B------:R-:W-:-:S03]  /*40390*/  IMAD.WIDE R122, R4, 0x4, R12 ;  /* 0x00000004047a7825 */ /* 0x000fc600078e020c */
        /* <DEDUP_REMOVED lines=8> */
[C---:B------:R-:W-:Y:S01]  /*40420*/  IMAD.WIDE R98, R4.reuse, 0x4, R138 ;  /* 0x0000000404627825 */ /* 0x040fe200078e028a */
[----:B------:R-:W-:Y:S03]  /*40430*/  STL.64 [R1+0xd68], R122 ;  /* 0x000d687a01007387 */ /* 0x000fe60000100a00 */
[C---:B------:R-:W-:Y:S01]  /*40440*/  IMAD.WIDE R74, R4.reuse, 0x4, R140 ;  /* 0x00000004044a7825 */ /* 0x040fe200078e028c */
[----:B------:R-:W-:Y:S04]  /*40450*/  STL.64 [R1+0xd70], R130 ;  /* 0x000d708201007387 */ /* 0x000fe80000100a00 */
[----:B------:R-:W-:Y:S04]  /*40460*/  STL.64 [R1+0xd78], R114 ;  /* 0x000d787201007387 */ /* 0x000fe80000100a00 */
[----:B------:R-:W-:Y:S04]  /*40470*/  STL.64 [R1+0xd80], R98 ;  /* 0x000d806201007387 */ /* 0x000fe80000100a00 */
[----:B------:R-:W-:Y:S01]  /*40480*/  STL.64 [R1+0xd88], R74 ;  /* 0x000d884a01007387 */ /* 0x000fe20000100a00 */
[----:B------:R-:W-:-:S04]  /*40490*/  IMAD.WIDE R50, R4, 0x4, R142 ;  /* 0x0000000404327825 */ /* 0x000fc800078e028e */
[----:B------:R-:W-:-:S04]  /*404a0*/  IMAD.WIDE R22, R4, 0x4, R210 ;  /* 0x0000000404167825 */ /* 0x000fc800078e02d2 */
[----:B------:R-:W-:-:S04]  /*404b0*/  IMAD.WIDE R104, R4, 0x4, R144 ;  /* 0x0000000404687825 */ /* 0x000fc800078e0290 */
[----:B------:R-:W-:-:S04]  /*404c0*/  IMAD.WIDE R112, R4, 0x4, R146 ;  /* 0x0000000404707825 */ /* 0x000fc800078e0292 */
[----:B------:R-:W-:-:S04]  /*404d0*/  IMAD.WIDE R96, R4, 0x4, R148 ;  /* 0x0000000404607825 */ /* 0x000fc800078e0294 */
[----:B------:R-:W-:-:S04]  /*404e0*/  IMAD.WIDE R70, R4, 0x4, R150 ;  /* 0x0000000404467825 */ /* 0x000fc800078e0296 */
[C---:B--2---:R-:W-:Y:S02]  /*404f0*/  IMAD.WIDE R208, R4.reuse, 0x4, R16 ;  /* 0x0000000404d07825 */ /* 0x044fe400078e0210 */
[----:B------:R-:W2:Y:S02]  /*40500*/  LDL.LU.64 R16, [R1+0xe20] ;  /* 0x000e200001107983 */ /* 0x000ea40000300a00 */
[C---:B---3--:R-:W-:Y:S02]  /*40510*/  IMAD.WIDE R120, R4.reuse, 0x4, R14 ;  /* 0x0000000404787825 */ /* 0x048fe400078e020e */
        /* <DEDUP_REMOVED lines=9> */
[----:B----4-:R-:W-:-:S03]  /*405b0*/  IMAD.WIDE R138, R4, 0x4, R12 ;  /* 0x00000004048a7825 */ /* 0x010fc600078e020c */
        /* <DEDUP_REMOVED lines=20> */
[----:B------:R-:W-:-:S04]  /*40700*/  IMAD.WIDE R108, R4, 0x4, R166 ;  /* 0x00000004046c7825 */ /* 0x000fc800078e02a6 */
[----:B------:R-:W-:-:S04]  /*40710*/  IMAD.WIDE R92, R4, 0x4, R168 ;  /* 0x00000004045c7825 */ /* 0x000fc800078e02a8 */
[----:B------:R-:W-:-:S04]  /*40720*/  IMAD.WIDE R66, R4, 0x4, R170 ;  /* 0x0000000404427825 */ /* 0x000fc800078e02aa */
[----:B------:R-:W-:-:S04]  /*40730*/  IMAD.WIDE R118, R4, 0x4, R2 ;  /* 0x0000000404767825 */ /* 0x000fc800078e0202 */
[----:B--2---:R-:W-:-:S05]  /*40740*/  IMAD.WIDE R134, R4, 0x4, R16 ;  /* 0x0000000404867825 */ /* 0x004fca00078e0210 */
[----:B------:R2:W-:Y:S04]  /*40750*/  STL.64 [R1+0xe20], R134 ;  /* 0x000e208601007387 */ /* 0x0005e80000100a00 */
[----:B------:R-:W-:Y:S01]  /*40760*/  STL.64 [R1+0xe18], R18 ;  /* 0x000e181201007387 */ /* 0x000fe20000100a00 */
[----:B---3--:R-:W-:-:S05]  /*40770*/  IMAD.WIDE R136, R4, 0x4, R14 ;  /* 0x0000000404887825 */ /* 0x008fca00078e020e */
[----:B------:R-:W-:Y:S04]  /*40780*/  STL.64 [R1+0xe28], R136 ;  /* 0x000e288801007387 */ /* 0x000fe80000100a00 */
[----:B------:R-:W-:Y:S04]  /*40790*/  STL.64 [R1+0xe30], R126 ;  /* 0x000e307e01007387 */ /* 0x000fe80000100a00 */
[----:B------:R-:W-:Y:S04]  /*407a0*/  STL.64 [R1+0xe38], R108 ;  /* 0x000e386c01007387 */ /* 0x000fe80000100a00 */
[----:B------:R-:W-:Y:S04]  /*407b0*/  STL.64 [R1+0xe40], R92 ;  /* 0x000e405c01007387 */ /* 0x000fe80000100a00 */
[----:B------:R-:W-:Y:S04]  /*407c0*/  STL.64 [R1+0xe48], R66 ;  /* 0x000e484201007387 */ /* 0x000fe80000100a00 */
[----:B------:R-:W3:Y:S04]  /*407d0*/  LDL.LU.64 R2, [R1+0x13c0] ;  /* 0x0013c00001027983 */ /* 0x000ee80000300a00 */
[----:B------:R-:W2:Y:S04]  /*407e0*/  LDL.64 R150, [R1+0x3a0] ;  /* 0x0003a00001967983 */ /* 0x000ea80000100a00 */
[----:B------:R-:W2:Y:S04]  /*407f0*/  LDL.64 R154, [R1+0x398] ;  /* 0x00039800019a7983 */ /* 0x000ea80000100a00 */
[----:B------:R-:W2:Y:S01]  /*40800*/  LDL.64 R146, [R1+0x4f0] ;  /* 0x0004f00001927983 */ /* 0x000ea20000100a00 */
[----:B----4-:R-:W-:-:S03]  /*40810*/  IMAD.WIDE R148, R4, 0x4, R12 ;  /* 0x0000000404947825 */ /* 0x010fc600078e020c */
[----:B------:R-:W4:Y:S04]  /*40820*/  LDL.64 R144, [R1+0x4f8] ;  /* 0x0004f80001907983 */ /* 0x000f280000100a00 */
[----:B------:R-:W4:Y:S04]  /*40830*/  LDL.64 R14, [R1+0x520] ;  /* 0x00052000010e7983 */ /* 0x000f280000100a00 */
[----:B------:R-:W4:Y:S04]  /*40840*/  LDL.64 R12, [R1+0x518] ;  /* 0x00051800010c7983 */ /* 0x000f280000100a00 */
[----:B------:R-:W4:Y:S04]  /*40850*/  LDL.64 R210, [R1+0x510] ;  /* 0x0005100001d27983 */ /* 0x000f280000100a00 */
[----:B------:R-:W4:Y:S04]  /*40860*/  LDL.64 R142, [R1+0x590] ;  /* 0x00059000018e7983 */ /* 0x000f280000100a00 */
[----:B------:R-:W4:Y:S04]  /*40870*/  LDL.64 R212, [R1+0x650] ;  /* 0x0006500001d47983 */ /* 0x000f280000100a00 */
[----:B------:R-:W4:Y:S01]  /*40880*/  LDL.64 R132, [R1+0x6d8] ;  /* 0x0006d80001847983 */ /* 0x000f220000100a00 */
[----:B------:R-:W-:Y:S01]  /*40890*/  ISETP.GE.U32.AND P1, PT, R0, 0x7ffffc84, PT ;  /* 0x7ffffc840000780c */ /* 0x000fe20003f26070 */
[----:B------:R-:W-:Y:S01]  /*408a0*/  VIADD R0, R247, 0xfffffd01 ;  /* 0xfffffd01f7007836 */ /* 0x000fe20000000000 */
[----:B------:R-:W-:Y:S01]  /*408b0*/  ISETP.GE.U32.AND P2, PT, R5, 0x7ffffc83, PT ;  /* 0x7ffffc830500780c */ /* 0x000fe20003f46070 */
[----:B------:R-:W-:Y:S01]  /*408c0*/  IMAD.WIDE R44, R4, 0x4, R172 ;  /* 0x00000004042c7825 */ /* 0x000fe200078e02ac */
[----:B------:R-:W4:Y:S02]  /*408d0*/  LDL.64 R152, [R1+0x738] ;  /* 0x0007380001987983 */ /* 0x000f240000100a00 */
[----:B------:R-:W-:Y:S01]  /*408e0*/  ISETP.GE.U32.AND P4, PT, R0, 0x7ffffc82, PT ;  /* 0x7ffffc820000780c */ /* 0x000fe20003f86070 */
[C---:B------:R-:W-:Y:S01]  /*408f0*/  IMAD.WIDE R16, R4.reuse, 0x4, R216 ;  /* 0x0000000404107825 */ /* 0x040fe200078e02d8 */
[----:B------:R-:W-:Y:S03]  /*40900*/  STL.64 [R1+0xe50], R44 ;  /* 0x000e502c01007387 */ /* 0x000fe60000100a00 */
[C---:B------:R-:W-:Y:S01]  /*40910*/  IMAD.WIDE R124, R4.reuse, 0x4, R174 ;  /* 0x00000004047c7825 */ /* 0x040fe200078e02ae */
[----:B------:R1:W-:Y:S03]  /*40920*/  STL.64 [R1+0xe60], R148 ;  /* 0x000e609401007387 */ /* 0x0003e60000100a00 */
[C---:B------:R-:W-:Y:S01]  /*40930*/  IMAD.WIDE R106, R4.reuse, 0x4, R176 ;  /* 0x00000004046a7825 */ /* 0x040fe200078e02b0 */
[----:B------:R-:W-:Y:S03]  /*40940*/  STL.64 [R1+0xe58], R16 ;  /* 0x000e581001007387 */ /* 0x000fe60000100a00 */
[C---:B------:R-:W-:Y:S01]  /*40950*/  IMAD.WIDE R88, R4.reuse, 0x4, R178 ;  /* 0x0000000404587825 */ /* 0x040fe200078e02b2 */
[----:B------:R1:W-:Y:S03]  /*40960*/  STL.64 [R1+0xe68], R118 ;  /* 0x000e687601007387 */ /* 0x0003e60000100a00 */
[C---:B------:R-:W-:Y:S01]  /*40970*/  IMAD.WIDE R64, R4.reuse, 0x4, R180 ;  /* 0x0000000404407825 */ /* 0x040fe200078e02b4 */
[----:B------:R1:W-:Y:S03]  /*40980*/  STL.64 [R1+0xe70], R124 ;  /* 0x000e707c01007387 */ /* 0x0003e60000100a00 */
[----:B------:R-:W-:Y:S01]  /*40990*/  IMAD.WIDE R42, R4, 0x4, R182 ;  /* 0x00000004042a7825 */ /* 0x000fe200078e02b6 */
[----:B------:R1:W-:Y:S04]  /*409a0*/  STL.64 [R1+0xe78], R106 ;  /* 0x000e786a01007387 */ /* 0x0003e80000100a00 */
[----:B------:R1:W-:Y:S04]  /*409b0*/  STL.64 [R1+0xe80], R88 ;  /* 0x000e805801007387 */ /* 0x0003e80000100a00 */
[----:B------:R1:W-:Y:S01]  /*409c0*/  STL.64 [R1+0xe88], R64 ;  /* 0x000e884001007387 */ /* 0x0003e20000100a00 */
[----:B---3--:R-:W-:-:S03]  /*409d0*/  VIADD R0, R2, 0x100000 ;  /* 0x0010000002007836 */ /* 0x008fc60000000000 */
[----:B--2---:R-:W-:Y:S04]  /*409e0*/  LDGSTS.E [R246+0x38008], desc[UR52][R150.64], !P6 ;  /* 0x3800800096f67fae */ /* 0x004fe8000f121874 */
[----:B------:R-:W-:Y:S04]  /*409f0*/  LDGSTS.E [R246+0x3800c], desc[UR52][R154.64], !P0 ;  /* 0x3800c0009af67fae */ /* 0x000fe8000c121874 */
[----:B------:R-:W-:Y:S04]  /*40a00*/  LDGSTS.E [R246+0x3c000], desc[UR52][R146.64], !P1 ;  /* 0x3c00000092f67fae */ /* 0x000fe8000c921874 */
[----:B----4-:R-:W-:Y:S04]  /*40a10*/  LDGSTS.E [R246+0x3c004], desc[UR52][R144.64], !P2 ;  /* 0x3c00400090f67fae */ /* 0x010fe8000d121874 */
[----:B------:R2:W-:Y:S04]  /*40a20*/  LDGSTS.E [R246+0x3c008], desc[UR52][R14.64], !P4 ;  /* 0x3c0080000ef67fae */ /* 0x0005e8000e121874 */
[----:B------:R3:W-:Y:S04]  /*40a30*/  LDGSTS.E [R246+0x3c00c], desc[UR52][R12.64], !P5 ;  /* 0x3c00c0000cf67fae */ /* 0x0007e8000e921874 */
[----:B------:R-:W4:Y:S01]  /*40a40*/  LDL.64 R150, [R1+0x7a0] ;  /* 0x0007a00001967983 */ /* 0x000f220000100a00 */
[----:B--2---:R-:W-:-:S03]  /*40a50*/  VIADD R14, R2, 0x100000 ;  /* 0x00100000020e7836 */ /* 0x004fc60000000000 */
[----:B------:R2:W-:Y:S01]  /*40a60*/  STL.64 [R1+0xe90], R42 ;  /* 0x000e902a01007387 */ /* 0x0005e20000100a00 */
[C---:B---3--:R-:W-:Y:S01]  /*40a70*/  IADD3 R13, R2.reuse, 0x100000, RZ ;  /* 0x00100000020d7810 */ /* 0x048fe20007ffe0ff */
[----:B------:R-:W-:Y:S02]  /*40a80*/  VIADD R12, R2, 0x100000 ;  /* 0x00100000020c7836 */ /* 0x000fe40000000000 */
[----:B------:R-:W0:Y:S04]  /*40a90*/  LDGDEPBAR ;  /* 0x00000000000079af */ /* 0x000e280000000000 */
[----:B------:R-:W3:Y:S04]  /*40aa0*/  LDL.64 R146, [R1+0x7f8] ;  /* 0x0007f80001927983 */ /* 0x000ee80000100a00 */
[----:B------:R-:W-:Y:S04]  /*40ab0*/  LDGSTS.E [R0+-0x60000], desc[UR52][R210.64], P3 ;  /* 0xa0000000d2007fae */ /* 0x000fe80009921874 */
[----:B------:R-:W2:Y:S04]  /*40ac0*/  LDL.64 R144, [R1+0x858] ;  /* 0x0008580001907983 */ /* 0x000ea80000100a00 */
[----:B------:R-:W-:Y:S04]  /*40ad0*/  LDGSTS.E [R14+-0x5fc00], desc[UR52][R142.64], P3 ;  /* 0xa04000008e0e7fae */ /* 0x000fe80009921874 */
[----:B------:R-:W2:Y:S04]  /*40ae0*/  LDL.64 R210, [R1+0x8a0] ;  /* 0x0008a00001d27983 */ /* 0x000ea80000100a00 */
[----:B------:R-:W-:Y:S04]  /*40af0*/  LDGSTS.E [R13+-0x5f800], desc[UR52][R212.64], P3 ;  /* 0xa0800000d40d7fae */ /* 0x000fe80009921874 */
[----:B------:R-:W2:Y:S04]  /*40b00*/  LDL.64 R142, [R1+0x8e0] ;  /* 0x0008e000018e7983 */ /* 0x000ea80000100a00 */
[----:B------:R-:W-:Y:S04]  /*40b10*/  LDGSTS.E [R12+-0x5f400], desc[UR52][R132.64], P3 ;  /* 0xa0c00000840c7fae */ /* 0x000fe80009921874 */
[----:B------:R-:W2:Y:S04]  /*40b20*/  LDL.64 R160, [R1+0x960] ;  /* 0x0009600001a07983 */ /* 0x000ea80000100a00 */
[----:B------:R-:W2:Y:S04]  /*40b30*/  LDL.64 R158, [R1+0x9a0] ;  /* 0x0009a000019e7983 */ /* 0x000ea80000100a00 */
[----:B------:R-:W2:Y:S04]  /*40b40*/  LDL.64 R132, [R1+0x920] ;  /* 0x0009200001847983 */ /* 0x000ea80000100a00 */
[----:B------:R-:W2:Y:S04]  /*40b50*/  LDL.64 R156, [R1+0x9e0] ;  /* 0x0009e000019c7983 */ /* 0x000ea80000100a00 */
[----:B------:R-:W2:Y:S04]  /*40b60*/  LDL.64 R154, [R1+0xa20] ;  /* 0x000a2000019a7983 */ /* 0x000ea80000100a00 */
[----:B------:R-:W-:Y:S04]  /*40b70*/  LDGSTS.E [R0+-0x5f000], desc[UR52][R152.64], P3 ;  /* 0xa100000098007fae */ /* 0x000fe80009921874 */
[----:B------:R-:W2:Y:S04]  /*40b80*/  LDL.64 R212, [R1+0xa60] ;  /* 0x000a600001d47983 */ /* 0x000ea80000100a00 */
[----:B------:R-:W2:Y:S04]  /*40b90*/  LDL.64 R152, [R1+0xaa0] ;  /* 0x000aa00001987983 */ /* 0x000ea80000100a00 */
[----:B----4-:R-:W-:Y:S04]  /*40ba0*/  LDGSTS.E [R13+-0x5ec00], desc[UR52][R150.64], P3 ;  /* 0xa1400000960d7fae */ /* 0x010fe80009921874 */
[----:B------:R-:W4:Y:S04]  /*40bb0*/  LDL.64 R150, [R1+0xae0] ;  /* 0x000ae00001967983 */ /* 0x000f280000100a00 */
[----:B---3--:R-:W-:Y:S04]  /*40bc0*/  LDGSTS.E [R12+-0x5e800], desc[UR52][R146.64], P3 ;  /* 0xa1800000920c7fae */ /* 0x008fe80009921874 */
[----:B--2---:R-:W-:Y:S04]  /*40bd0*/  LDGSTS.E [R0+-0x5e400], desc[UR52][R144.64], P3 ;  /* 0xa1c0000090007fae */ /* 0x004fe80009921874 */
[----:B------:R-:W2:Y:S04]  /*40be0*/  LDL.64 R146, [R1+0xb20] ;  /* 0x000b200001927983 */ /* 0x000ea80000100a00 */
[----:B------:R-:W-:Y:S04]  /*40bf0*/  LDGSTS.E [R14+-0x5e000], desc[UR52][R210.64], P3 ;  /* 0xa2000000d20e7fae */ /* 0x000fe80009921874 */
[----:B------:R-:W3:Y:S04]  /*40c00*/  LDL.64 R144, [R1+0xb60] ;  /* 0x000b600001907983 */ /* 0x000ee80000100a00 */
[----:B------:R-:W-:Y:S04]  /*40c10*/  LDGSTS.E [R13+-0x5dc00], desc[UR52][R142.64], P3 ;  /* 0xa24000008e0d7fae */ /* 0x000fe80009921874 */
[----:B------:R-:W3:Y:S04]  /*40c20*/  LDL.64 R210, [R1+0xba0] ;  /* 0x000ba00001d27983 */ /* 0x000ee80000100a00 */
[----:B------:R-:W3:Y:S04]  /*40c30*/  LDL.64 R142, [R1+0xbe0] ;  /* 0x000be000018e7983 */ /* 0x000ee80000100a00 */
[----:B------:R-:W-:Y:S04]  /*40c40*/  LDGSTS.E [R0+-0x5d800], desc[UR52][R132.64], P3 ;  /* 0xa280000084007fae */ /* 0x000fe80009921874 */
[----:B------:R-:W-:Y:S04]  /*40c50*/  LDGSTS.E [R14+-0x5d400], desc[UR52][R160.64], P3 ;  /* 0xa2c00000a00e7fae */ /* 0x000fe80009921874 */
[----:B------:R-:W-:Y:S04]  /*40c60*/  LDGSTS.E [R13+-0x5d000], desc[UR52][R158.64], P3 ;  /* 0xa30000009e0d7fae */ /* 0x000fe80009921874 */
[----:B------:R-:W3:Y:S04]  /*40c70*/  LDL.64 R132, [R1+0xc20] ;  /* 0x000c200001847983 */ /* 0x000ee80000100a00 */
[----:B------:R-:W-:Y:S04]  /*40c80*/  LDGSTS.E [R12+-0x5cc00], desc[UR52][R156.64], P3 ;  /* 0xa34000009c0c7fae */ /* 0x000fe80009921874 */
[----:B------:R-:W-:Y:S04]  /*40c90*/  LDGSTS.E [R0+-0x5c800], desc[UR52][R154.64], P3 ;  /* 0xa38000009a007fae */ /* 0x000fe80009921874 */
[----:B------:R-:W-:Y:S04]  /*40ca0*/  LDGSTS.E [R13+-0x5c400], desc[UR52][R212.64], P3 ;  /* 0xa3c00000d40d7fae */ /* 0x000fe80009921874 */
[----:B------:R-:W-:Y:S04]  /*40cb0*/  LDGSTS.E [R12+-0x5c000], desc[UR52][R152.64], P3 ;  /* 0xa4000000980c7fae */ /* 0x000fe80009921874 */
[----:B----4-:R-:W-:Y:S04]  /*40cc0*/  LDGSTS.E [R0+-0x5bc00], desc[UR52][R150.64], P3 ;  /* 0xa440000096007fae */ /* 0x010fe80009921874 */
[----:B--2---:R-:W-:Y:S04]  /*40cd0*/  LDGSTS.E [R14+-0x5b800], desc[UR52][R146.64], P3 ;  /* 0xa4800000920e7fae */ /* 0x004fe80009921874 */
[----:B---3--:R-:W-:Y:S04]  /*40ce0*/  LDGSTS.E [R13+-0x5b400], desc[UR52][R144.64], P3 ;  /* 0xa4c00000900d7fae */ /* 0x008fe80009921874 */
[----:B------:R-:W-:Y:S04]  /*40cf0*/  LDGSTS.E [R0+-0x5b000], desc[UR52][R210.64], P3 ;  /* 0xa5000000d2007fae */ /* 0x000fe80009921874 */
[----:B------:R-:W-:Y:S04]  /*40d00*/  LDGSTS.E [R14+-0x5ac00], desc[UR52][R142.64], P3 ;  /* 0xa54000008e0e7fae */ /* 0x000fe80009921874 */
[----:B------:R-:W-:Y:S04]  /*40d10*/  LDGSTS.E [R13+-0x5a800], desc[UR52][R132.64], P3 ;  /* 0xa5800000840d7fae */ /* 0x000fe80009921874 */
[----:B------:R-:W-:Y:S04]  /*40d20*/  LDGSTS.E [R12+-0x5a400], desc[UR52][R194.64], P3 ;  /* 0xa5c00000c20c7fae */ /* 0x000fe80009921874 */
[----:B------:R-:W-:Y:S04]  /*40d30*/  LDGSTS.E [R0+-0x5a000], desc[UR52][R220.64], P3 ;  /* 0xa6000000dc007fae */ /* 0x000fe80009921874 */
[----:B------:R-:W-:Y:S04]  /*40d40*/  LDGSTS.E [R13+-0x59c00], desc[UR52][R248.64], P3 ;  /* 0xa6400000f80d7fae */ /* 0x000fe80009921874 */
[----:B-1----:R-:W2:Y:S04]  /*40d50*/  LDL.LU.64 R194, [R1+0x13b8] ;  /* 0x0013b80001c27983 */ /* 0x002ea80000300a00 */
[----:B------:R-:W3:Y:S04]  /*40d60*/  LDL.LU.64 R220, [R1+0x13b0] ;  /* 0x0013b00001dc7983 */ /* 0x000ee80000300a00 */
[----:B------:R-:W4:Y:S04]  /*40d70*/  LDL.64 R146, [R1+0x528] ;  /* 0x0005280001927983 */ /* 0x000f280000100a00 */
[----:B------:R-:W2:Y:S04]  /*40d80*/  LDL.64 R132, [R1+0x5a8] ;  /* 0x0005a80001847983 */ /* 0x000ea80000100a00 */
[----:B------:R-:W3:Y:S04]  /*40d90*/  LDL.64 R144, [R1+0x688] ;  /* 0x0006880001907983 */ /* 0x000ee80000100a00 */
[----:B------:R-:W3:Y:S04]  /*40da0*/  LDL.LU.64 R248, [R1+0x13a8] ;  /* 0x0013a80001f87983 */ /* 0x000ee80000300a00 */
[----:B------:R-:W3:Y:S04]  /*40db0*/  LDL.64 R210, [R1+0x6e8] ;  /* 0x0006e80001d27983 */ /* 0x000ee80000100a00 */
[----:B------:R1:W-:Y:S04]  /*40dc0*/  LDGSTS.E [R12+-0x59800], desc[UR52][R244.64], P3 ;  /* 0xa6800000f40c7fae */ /* 0x0003e80009921874 */
[----:B------:R-:W-:Y:S04]  /*40dd0*/  LDGSTS.E [R0+-0x59400], desc[UR52][R184.64], P3 ;  /* 0xa6c00000b8007fae */ /* 0x000fe80009921874 */
[----:B------:R-:W-:Y:S04]  /*40de0*/  LDGSTS.E [R14+-0x59000], desc[UR52][R208.64], P3 ;  /* 0xa7000000d00e7fae */ /* 0x000fe80009921874 */
[----:B------:R-:W1:Y:S04]  /*40df0*/  LDL.LU R244, [R1+0x13a0] ;  /* 0x0013a00001f47983 */ /* 0x000e680000300800 */
[----:B------:R-:W3:Y:S04]  /*40e00*/  LDL.LU.64 R184, [R1+0x1398] ;  /* 0x0013980001b87983 */ /* 0x000ee80000300a00 */
[----:B------:R-:W-:Y:S04]  /*40e10*/  LDGSTS.E [R13+-0x58c00], desc[UR52][R140.64], P3 ;  /* 0xa74000008c0d7fae */ /* 0x000fe80009921874 */
[----:B------:R-:W3:Y:S04]  /*40e20*/  LDL.64 R142, [R1+0x748] ;  /* 0x00074800018e7983 */ /* 0x000ee80000100a00 */
[----:B------:R2:W-:Y:S04]  /*40e30*/  LDGSTS.E [R0+-0x58800], desc[UR52][R134.64], P3 ;  /* 0xa780000086007fae */ /* 0x0005e80009921874 */
[----:B------:R-:W3:Y:S04]  /*40e40*/  LDL.64 R140, [R1+0x7a8] ;  /* 0x0007a800018c7983 */ /* 0x000ee80000100a00 */
[----:B------:R2:W-:Y:S04]  /*40e50*/  LDGSTS.E [R13+-0x58400], desc[UR52][R148.64], P3 ;  /* 0xa7c00000940d7fae */ /* 0x0005e80009921874 */
[----:B------:R-:W3:Y:S04]  /*40e60*/  LDL.64 R134, [R1+0x808] ;  /* 0x0008080001867983 */ /* 0x000ee80000100a00 */
[----:B------:R-:W3:Y:S04]  /*40e70*/  LDL.64 R208, [R1+0x868] ;  /* 0x0008680001d07983 */ /* 0x000ee80000100a00 */
[----:B------:R-:W3:Y:S04]  /*40e80*/  LDL.64 R212, [R1+0x8e8] ;  /* 0x0008e80001d47983 */ /* 0x000ee80000100a00 */
[----:B------:R-:W3:Y:S04]  /*40e90*/  LDL.64 R152, [R1+0x928] ;  /* 0x0009280001987983 */ /* 0x000ee80000100a00 */
[----:B------:R-:W3:Y:S04]  /*40ea0*/  LDL.64 R150, [R1+0x968] ;  /* 0x0009680001967983 */ /* 0x000ee80000100a00 */
[----:B------:R-:W3:Y:S01]  /*40eb0*/  LDL.64 R148, [R1+0x9a8] ;  /* 0x0009a80001947983 */ /* 0x000ee20000100a00 */
[----:B-1----:R-:W-:-:S02]  /*40ec0*/  VIADD R12, R244, 0x100000 ;  /* 0x00100000f40c7836 */ /* 0x002fc40000000000 */
[----:B------:R-:W-:-:S03]  /*40ed0*/  VIADD R2, R244, 0x100000 ;  /* 0x00100000f4027836 */ /* 0x000fc60000000000 */
[----:B----4-:R-:W-:Y:S04]  /*40ee0*/  LDGSTS.E [R12+-0x5ff80], desc[UR52][R146.64], P3 ;  /* 0xa0080000920c7fae */ /* 0x010fe80009921874 */
[----:B--2---:R-:W-:Y:S01]  /*40ef0*/  LDGSTS.E [R2+-0x5fb80], desc[UR52][R132.64], P3 ;  /* 0xa048000084027fae */ /* 0x004fe20009921874 */
[C---:B------:R-:W-:Y:S01]  /*40f00*/  IADD3 R0, R244.reuse, 0x100000, RZ ;  /* 0x00100000f4007810 */ /* 0x040fe20007ffe0ff */
[----:B------:R-:W-:-:S04]  /*40f10*/  VIADD R13, R244, 0x100000 ;  /* 0x00100000f40d7836 */ /* 0x000fc80000000000 */
[----:B---3--:R-:W-:Y:S04]  /*40f20*/  LDGSTS.E [R0+-0x5f780], desc[UR52][R144.64], P3 ;  /* 0xa088000090007fae */ /* 0x008fe80009921874 */
[----:B------:R-:W2:Y:S04]  /*40f30*/  LDL.64 R146, [R1+0x9e8] ;  /* 0x0009e80001927983 */ /* 0x000ea80000100a00 */
[----:B------:R-:W3:Y:S04]  /*40f40*/  LDL.64 R132, [R1+0x8a8] ;  /* 0x0008a80001847983 */ /* 0x000ee80000100a00 */
[----:B------:R-:W-:Y:S04]  /*40f50*/  LDGSTS.E [R12+-0x5f380], desc[UR52][R210.64], P3 ;  /* 0xa0c80000d20c7fae */ /* 0x000fe80009921874 */
[----:B------:R-:W4:Y:S04]  /*40f60*/  LDL.64 R144, [R1+0xa28] ;  /* 0x000a280001907983 */ /* 0x000f280000100a00 */
        /* <DEDUP_REMOVED lines=8> */
[----:B------:R-:W4:Y:S04]  /*40ff0*/  LDL.64 R208, [R1+0xb68] ;  /* 0x000b680001d07983 */ /* 0x000f280000100a00 */
[----:B---3--:R-:W-:Y:S04]  /*41000*/  LDGSTS.E [R0+-0x5df80], desc[UR52][R132.64], P3 ;  /* 0xa208000084007fae */ /* 0x008fe80009921874 */
[----:B------:R-:W-:Y:S04]  /*41010*/  LDGSTS.E [R13+-0x5db80], desc[UR52][R212.64], P3 ;  /* 0xa2480000d40d7fae */ /* 0x000fe80009921874 */
[----:B------:R-:W-:Y:S04]  /*41020*/  LDGSTS.E [R12+-0x5d780], desc[UR52][R152.64], P3 ;  /* 0xa2880000980c7fae */ /* 0x000fe80009921874 */
[----:B------:R-:W3:Y:S04]  /*41030*/  LDL.64 R132, [R1+0xba8] ;  /* 0x000ba80001847983 */ /* 0x000ee80000100a00 */
[----:B------:R-:W-:Y:S04]  /*41040*/  LDGSTS.E [R2+-0x5d380], desc[UR52][R150.64], P3 ;  /* 0xa2c8000096027fae */ /* 0x000fe80009921874 */
[----:B------:R-:W-:Y:S04]  /*41050*/  LDGSTS.E [R0+-0x5cf80], desc[UR52][R148.64], P3 ;  /* 0xa308000094007fae */ /* 0x000fe80009921874 */
[----:B--2---:R-:W-:Y:S04]  /*41060*/  LDGSTS.E [R12+-0x5cb80], desc[UR52][R146.64], P3 ;  /* 0xa3480000920c7fae */ /* 0x004fe80009921874 */
[----:B----4-:R-:W-:Y:S04]  /*41070*/  LDGSTS.E [R2+-0x5c780], desc[UR52][R144.64], P3 ;  /* 0xa388000090027fae */ /* 0x010fe80009921874 */
[----:B------:R-:W-:Y:S04]  /*41080*/  LDGSTS.E [R0+-0x5c380], desc[UR52][R210.64], P3 ;  /* 0xa3c80000d2007fae */ /* 0x000fe80009921874 */
[----:B------:R-:W-:Y:S04]  /*41090*/  LDGSTS.E [R13+-0x5bf80], desc[UR52][R142.64], P3 ;  /* 0xa40800008e0d7fae */ /* 0x000fe80009921874 */
[----:B------:R-:W-:Y:S04]  /*410a0*/  LDGSTS.E [R12+-0x5bb80], desc[UR52][R140.64], P3 ;  /* 0xa44800008c0c7fae */ /* 0x000fe80009921874 */
[----:B------:R-:W-:Y:S04]  /*410b0*/  LDGSTS.E [R0+-0x5b780], desc[UR52][R134.64], P3 ;  /* 0xa488000086007fae */ /* 0x000fe80009921874 */
[----:B------:R-:W-:Y:S01]  /*410c0*/  LDGSTS.E [R13+-0x5b380], desc[UR52][R208.64], P3 ;  /* 0xa4c80000d00d7fae */ /* 0x000fe20009921874 */
[----:B------:R-:W-:-:S03]  /*410d0*/  VIADD R244, R244, 0x100000 ;  /* 0x00100000f4f47836 */ /* 0x000fc60000000000 */
[----:B---3--:R-:W-:Y:S04]  /*410e0*/  LDGSTS.E [R12+-0x5af80], desc[UR52][R132.64], P3 ;  /* 0xa5080000840c7fae */ /* 0x008fe80009921874 */
[----:B------:R-:W-:Y:S04]  /*410f0*/  LDGSTS.E [R2+-0x5ab80], desc[UR52][R38.64], P3 ;  /* 0xa548000026027fae */ /* 0x000fe80009921874 */
[----:B------:R-:W-:Y:S04]  /*41100*/  LDGSTS.E [R0+-0x5a780], desc[UR52][R188.64], P3 ;  /* 0xa5880000bc007fae */ /* 0x000fe80009921874 */
[----:B------:R-:W-:Y:S04]  /*41110*/  LDGSTS.E [R12+-0x5a380], desc[UR52][R8.64], P3 ;  /* 0xa5c80000080c7fae */ /* 0x000fe80009921874 */
[----:B------:R-:W2:Y:S04]  /*41120*/  LDL.LU.64 R38, [R1+0x1390] ;  /* 0x0013900001267983 */ /* 0x000ea80000300a00 */
[----:B------:R-:W3:Y:S04]  /*41130*/  LDL.LU.64 R188, [R1+0x1388] ;  /* 0x0013880001bc7983 */ /* 0x000ee80000300a00 */
[----:B------:R-:W4:Y:S04]  /*41140*/  LDL.64 R134, [R1+0x538] ;  /* 0x0005380001867983 */ /* 0x000f280000100a00 */
[----:B------:R-:W2:Y:S04]  /*41150*/  LDL.LU.64 R8, [R1+0x1380] ;  /* 0x0013800001087983 */ /* 0x000ea80000300a00 */
[----:B------:R-:W3:Y:S04]  /*41160*/  LDL.64 R208, [R1+0x5e8] ;  /* 0x0005e80001d07983 */ /* 0x000ee80000100a00 */
[----:B------:R-:W-:Y:S04]  /*41170*/  LDGSTS.E [R2+-0x59f80], desc[UR52][R222.64], P3 ;  /* 0xa6080000de027fae */ /* 0x000fe80009921874 */
[----:B------:R-:W-:Y:S04]  /*41180*/  LDGSTS.E [R0+-0x59b80], desc[UR52][R242.64], P3 ;  /* 0xa6480000f2007fae */ /* 0x000fe80009921874 */
[----:B------:R-:W-:Y:S04]  /*41190*/  LDGSTS.E [R13+-0x59780], desc[UR52][R206.64], P3 ;  /* 0xa6880000ce0d7fae */ /* 0x000fe80009921874 */
[----:B------:R-:W2:Y:S04]  /*411a0*/  LDL.LU.64 R222, [R1+0x1378] ;  /* 0x0013780001de7983 */ /* 0x000ea80000300a00 */
[----:B------:R-:W4:Y:S04]  /*411b0*/  LDL.LU.64 R242, [R1+0x1370] ;  /* 0x0013700001f27983 */ /* 0x000f280000300a00 */
[----:B------:R-:W-:Y:S04]  /*411c0*/  LDGSTS.E [R12+-0x59380], desc[UR52][R122.64], P3 ;  /* 0xa6c800007a0c7fae */ /* 0x000fe80009921874 */
[----:B------:R-:W2:Y:S04]  /*411d0*/  LDL.64 R132, [R1+0x690] ;  /* 0x0006900001847983 */ /* 0x000ea80000100a00 */
[----:B------:R4:W-:Y:S04]  /*411e0*/  LDGSTS.E [R0+-0x58f80], desc[UR52][R120.64], P3 ;  /* 0xa708000078007fae */ /* 0x0009e80009921874 */
[----:B------:R-:W2:Y:S04]  /*411f0*/  LDL.64 R206, [R1+0x6f0] ;  /* 0x0006f00001ce7983 */ /* 0x000ea80000100a00 */
[----:B------:R1:W-:Y:S04]  /*41200*/  LDGSTS.E [R12+-0x58b80], desc[UR52][R138.64], P3 ;  /* 0xa74800008a0c7fae */ /* 0x0003e80009921874 */
[----:B------:R-:W2:Y:S04]  /*41210*/  LDL.64 R122, [R1+0x750] ;  /* 0x00075000017a7983 */ /* 0x000ea80000100a00 */
[----:B------:R1:W-:Y:S04]  /*41220*/  LDGSTS.E [R2+-0x58780], desc[UR52][R136.64], P3 ;  /* 0xa788000088027fae */ /* 0x0003e80009921874 */
[----:B------:R-:W2:Y:S04]  /*41230*/  LDL.64 R120, [R1+0x7b0] ;  /* 0x0007b00001787983 */ /* 0x000ea80000100a00 */
[----:B------:R-:W-:Y:S04]  /*41240*/  LDGSTS.E [R244+-0x58380], desc[UR52][R118.64], P3 ;  /* 0xa7c8000076f47fae */ /* 0x000fe80009921874 */
[----:B------:R-:W2:Y:S04]  /*41250*/  LDL.64 R144, [R1+0x870] ;  /* 0x0008700001907983 */ /* 0x000ea80000100a00 */
[----:B------:R-:W2:Y:S04]  /*41260*/  LDL.64 R210, [R1+0x8b0] ;  /* 0x0008b00001d27983 */ /* 0x000ea80000100a00 */
[----:B------:R-:W2:Y:S04]  /*41270*/  LDL.64 R118, [R1+0x810] ;  /* 0x0008100001767983 */ /* 0x000ea80000100a00 */
[----:B------:R-:W2:Y:S04]  /*41280*/  LDL.64 R142, [R1+0x8f0] ;  /* 0x0008f000018e7983 */ /* 0x000ea80000100a00 */
[----:B------:R-:W2:Y:S04]  /*41290*/  LDL.64 R140, [R1+0x930] ;  /* 0x00093000018c7983 */ /* 0x000ea80000100a00 */
[----:B------:R-:W2:Y:S04]  /*412a0*/  LDL.64 R138, [R1+0x970] ;  /* 0x00097000018a7983 */ /* 0x000ea80000100a00 */
[----:B------:R-:W2:Y:S01]  /*412b0*/  LDL.64 R136, [R1+0x9b0] ;  /* 0x0009b00001887983 */ /* 0x000ea20000100a00 */
[C---:B----4-:R-:W-:Y:S01]  /*412c0*/  VIADD R0, R243.reuse, 0x100000 ;  /* 0x00100000f3007836 */ /* 0x050fe20000000000 */
[C---:B-1----:R-:W-:Y:S01]  /*412d0*/  IADD3 R12, R243.reuse, 0x100000, RZ ;  /* 0x00100000f30c7810 */ /* 0x042fe20007ffe0ff */
[----:B------:R-:W-:-:S02]  /*412e0*/  VIADD R2, R243, 0x100000 ;  /* 0x00100000f3027836 */ /* 0x000fc40000000000 */
[C---:B------:R-:W-:Y:S01]  /*412f0*/  VIADD R13, R243.reuse, 0x100000 ;  /* 0x00100000f30d7836 */ /* 0x040fe20000000000 */
[----:B------:R-:W-:Y:S04]  /*41300*/  LDGSTS.E [R0+-0x5ff00], desc[UR52][R134.64], P3 ;  /* 0xa010000086007fae */ /* 0x000fe80009921874 */
[----:B---3--:R-:W-:Y:S04]  /*41310*/  LDGSTS.E [R12+-0x5fb00], desc[UR52][R208.64], P3 ;  /* 0xa0500000d00c7fae */ /* 0x008fe80009921874 */
[----:B--2---:R-:W-:Y:S04]  /*41320*/  LDGSTS.E [R2+-0x5f700], desc[UR52][R132.64], P3 ;  /* 0xa090000084027fae */ /* 0x004fe80009921874 */
        /* <DEDUP_REMOVED lines=13> */
[----:B------:R-:W-:Y:S04]  /*41400*/  LDGSTS.E [R2+-0x5db00], desc[UR52][R142.64], P3 ;  /* 0xa25000008e027fae */ /* 0x000fe80009921874 */
[----:B------:R-:W-:Y:S04]  /*41410*/  LDGSTS.E [R0+-0x5d700], desc[UR52][R140.64], P3 ;  /* 0xa29000008c007fae */ /* 0x000fe80009921874 */
[----:B------:R-:W-:Y:S04]  /*41420*/  LDGSTS.E [R12+-0x5d300], desc[UR52][R138.64], P3 ;  /* 0xa2d000008a0c7fae */ /* 0x000fe80009921874 */
[----:B------:R-:W-:Y:S04]  /*41430*/  LDGSTS.E [R2+-0x5cf00], desc[UR52][R136.64], P3 ;  /* 0xa310000088027fae */ /* 0x000fe80009921874 */
[----:B--2---:R-:W-:Y:S04]  /*41440*/  LDGSTS.E [R0+-0x5cb00], desc[UR52][R134.64], P3 ;  /* 0xa350000086007fae */ /* 0x004fe80009921874 */
[----:B---3--:R-:W-:Y:S04]  /*41450*/  LDGSTS.E [R13+-0x5c700], desc[UR52][R208.64], P3 ;  /* 0xa3900000d00d7fae */ /* 0x008fe80009921874 */
[----:B----4-:R-:W-:Y:S04]  /*41460*/  LDGSTS.E [R12+-0x5c300], desc[UR52][R132.64], P3 ;  /* 0xa3d00000840c7fae */ /* 0x010fe80009921874 */
[----:B------:R-:W-:Y:S04]  /*41470*/  LDGSTS.E [R0+-0x5bf00], desc[UR52][R206.64], P3 ;  /* 0xa4100000ce007fae */ /* 0x000fe80009921874 */
[----:B------:R-:W-:Y:S04]  /*41480*/  LDGSTS.E [R13+-0x5bb00], desc[UR52][R122.64], P3 ;  /* 0xa45000007a0d7fae */ /* 0x000fe80009921874 */
[----:B------:R-:W-:Y:S04]  /*41490*/  LDGSTS.E [R12+-0x5b700], desc[UR52][R120.64], P3 ;  /* 0xa4900000780c7fae */ /* 0x000fe80009921874 */
[----:B------:R-:W-:Y:S04]  /*414a0*/  LDGSTS.E [R2+-0x5b300], desc[UR52][R118.64], P3 ;  /* 0xa4d0000076027fae */ /* 0x000fe80009921874 */
[----:B------:R-:W-:Y:S04]  /*414b0*/  LDGSTS.E [R0+-0x5af00], desc[UR52][R184.64], P3 ;  /* 0xa5100000b8007fae */ /* 0x000fe80009921874 */
[----:B------:R-:W-:Y:S04]  /*414c0*/  LDGSTS.E [R12+-0x5ab00], desc[UR52][R40.64], P3 ;  /* 0xa5500000280c7fae */ /* 0x000fe80009921874 */
[----:B------:R-:W-:Y:S04]  /*414d0*/  LDGSTS.E [R2+-0x5a700], desc[UR52][R190.64], P3 ;  /* 0xa5900000be027fae */ /* 0x000fe80009921874 */
[----:B------:R-:W2:Y:S04]  /*414e0*/  LDL.LU.64 R184, [R1+0x1368] ;  /* 0x0013680001b87983 */ /* 0x000ea80000300a00 */
[----:B------:R-:W3:Y:S04]  /*414f0*/  LDL.LU.64 R40, [R1+0x1360] ;  /* 0x0013600001287983 */ /* 0x000ee80000300a00 */
[----:B------:R-:W4:Y:S04]  /*41500*/  LDL.LU.64 R190, [R1+0x1358] ;  /* 0x0013580001be7983 */ /* 0x000f280000300a00 */
[----:B------:R-:W-:Y:S04]  /*41510*/  LDGSTS.E [R0+-0x5a300], desc[UR52][R230.64], P3 ;  /* 0xa5d00000e6007fae */ /* 0x000fe80009921874 */
[----:B------:R-:W-:Y:S04]  /*41520*/  LDGSTS.E [R13+-0x59f00], desc[UR52][R250.64], P3 ;  /* 0xa6100000fa0d7fae */ /* 0x000fe80009921874 */
[----:B------:R-:W-:Y:S04]  /*41530*/  LDGSTS.E [R12+-0x59b00], desc[UR52][R204.64], P3 ;  /* 0xa6500000cc0c7fae */ /* 0x000fe80009921874 */
[----:B------:R-:W3:Y:S04]  /*41540*/  LDL.LU.64 R230, [R1+0x1350] ;  /* 0x0013500001e67983 */ /* 0x000ee80000300a00 */
[----:B------:R-:W2:Y:S04]  /*41550*/  LDL.64 R122, [R1+0x558] ;  /* 0x00055800017a7983 */ /* 0x000ea80000100a00 */
[----:B------:R-:W4:Y:S04]  /*41560*/  LDL.LU.64 R250, [R1+0x1348] ;  /* 0x0013480001fa7983 */ /* 0x000f280000300a00 */
[----:B------:R-:W3:Y:S04]  /*41570*/  LDL.64 R120, [R1+0x5f0] ;  /* 0x0005f00001787983 */ /* 0x000ee80000100a00 */
[----:B------:R-:W-:Y:S04]  /*41580*/  LDGSTS.E [R0+-0x59700], desc[UR52][R202.64], P3 ;  /* 0xa6900000ca007fae */ /* 0x000fe80009921874 */
[----:B------:R-:W4:Y:S04]  /*41590*/  LDL.64 R118, [R1+0x698] ;  /* 0x0006980001767983 */ /* 0x000f280000100a00 */
[----:B------:R1:W-:Y:S04]  /*415a0*/  LDGSTS.E [R13+-0x59300], desc[UR52][R130.64], P3 ;  /* 0xa6d00000820d7fae */ /* 0x0003e80009921874 */
[----:B------:R-:W4:Y:S04]  /*415b0*/  LDL.64 R204, [R1+0x6f8] ;  /* 0x0006f80001cc7983 */ /* 0x000f280000100a00 */
[----:B------:R1:W-:Y:S04]  /*415c0*/  LDGSTS.E [R12+-0x58f00], desc[UR52][R104.64], P3 ;  /* 0xa7100000680c7fae */ /* 0x0003e80009921874 */
[----:B------:R-:W4:Y:S01]  /*415d0*/  LDL.64 R202, [R1+0x7b8] ;  /* 0x0007b80001ca7983 */ /* 0x000f220000100a00 */
[----:B------:R-:W-:-:S03]  /*415e0*/  VIADD R243, R243, 0x100000 ;  /* 0x00100000f3f37836 */ /* 0x000fc60000000000 */
[----:B------:R1:W-:Y:S04]  /*415f0*/  LDGSTS.E [R2+-0x58b00], desc[UR52][R128.64], P3 ;  /* 0xa750000080027fae */ /* 0x0003e80009921874 */
[----:B------:R-:W4:Y:S01]  /*41600*/  LDL.64 R104, [R1+0x758] ;  /* 0x0007580001687983 */ /* 0x000f220000100a00 */
[----:B-1----:R-:W-:-:S03]  /*41610*/  VIADD R13, R242, 0x100000 ;  /* 0x00100000f20d7836 */ /* 0x002fc60000000000 */
[----:B------:R-:W4:Y:S01]  /*41620*/  LDL.64 R208, [R1+0x818] ;  /* 0x0008180001d07983 */ /* 0x000f220000100a00 */
[----:B------:R-:W-:-:S03]  /*41630*/  VIADD R12, R242, 0x100000 ;  /* 0x00100000f20c7836 */ /* 0x000fc60000000000 */
[----:B------:R1:W-:Y:S01]  /*41640*/  LDGSTS.E [R0+-0x58700], desc[UR52][R126.64], P3 ;  /* 0xa79000007e007fae */ /* 0x0003e20009921874 */
[----:B------:R-:W-:-:S03]  /*41650*/  IADD3 R2, R242, 0x100000, RZ ;  /* 0x00100000f2027810 */ /* 0x000fc60007ffe0ff */
[----:B------:R-:W4:Y:S04]  /*41660*/  LDL.64 R132, [R1+0x878] ;  /* 0x0008780001847983 */ /* 0x000f280000100a00 */
[----:B------:R-:W4:Y:S01]  /*41670*/  LDL.64 R130, [R1+0x8b8] ;  /* 0x0008b80001827983 */ /* 0x000f220000100a00 */
[----:B-1----:R-:W-:-:S03]  /*41680*/  VIADD R0, R242, 0x100000 ;  /* 0x00100000f2007836 */ /* 0x002fc60000000000 */
[----:B------:R-:W4:Y:S04]  /*41690*/  LDL.64 R128, [R1+0x8f8] ;  /* 0x0008f80001807983 */ /* 0x000f280000100a00 */
[----:B------:R-:W-:Y:S04]  /*416a0*/  LDGSTS.E [R243+-0x58300], desc[UR52][R124.64], P3 ;  /* 0xa7d000007cf37fae */ /* 0x000fe80009921874 */
[----:B------:R-:W4:Y:S04]  /*416b0*/  LDL.64 R126, [R1+0x938] ;  /* 0x00093800017e7983 */ /* 0x000f280000100a00 */
[----:B------:R-:W4:Y:S04]  /*416c0*/  LDL.64 R206, [R1+0x9b8] ;  /* 0x0009b80001ce7983 */ /* 0x000f280000100a00 */
[----:B------:R-:W4:Y:S04]  /*416d0*/  LDL.64 R124, [R1+0x978] ;  /* 0x00097800017c7983 */ /* 0x000f280000100a00 */
[----:B--2---:R-:W-:Y:S04]  /*416e0*/  LDGSTS.E [R2+-0x5fe80], desc[UR52][R122.64], P3 ;  /* 0xa01800007a027fae */ /* 0x004fe80009921874 */
[----:B---3--:R-:W-:Y:S04]  /*416f0*/  LDGSTS.E [R0+-0x5fa80], desc[UR52][R120.64], P3 ;  /* 0xa058000078007fae */ /* 0x008fe80009921874 */
[----:B------:R-:W2:Y:S04]  /*41700*/  LDL.64 R122, [R1+0x9f8] ;  /* 0x0009f800017a7983 */ /* 0x000ea80000100a00 */
[----:B----4-:R-:W-:Y:S04]  /*41710*/  LDGSTS.E [R13+-0x5f680], desc[UR52][R118.64], P3 ;  /* 0xa0980000760d7fae */ /* 0x010fe80009921874 */
[----:B------:R-:W3:Y:S04]  /*41720*/  LDL.64 R120, [R1+0xa38] ;  /* 0x000a380001787983 */ /* 0x000ee80000100a00 */
[----:B------:R-:W-:Y:S04]  /*41730*/  LDGSTS.E [R12+-0x5f280], desc[UR52][R204.64], P3 ;  /* 0xa0d80000cc0c7fae */ /* 0x000fe80009921874 */
[----:B------:R-:W4:Y:S04]  /*41740*/  LDL.64 R118, [R1+0xa78] ;  /* 0x000a780001767983 */ /* 0x000f280000100a00 */
[----:B------:R-:W4:Y:S04]  /*41750*/  LDL.64 R204, [R1+0xab8] ;  /* 0x000ab80001cc7983 */ /* 0x000f280000100a00 */
[----:B------:R-:W-:Y:S04]  /*41760*/  LDGSTS.E [R0+-0x5ee80], desc[UR52][R104.64], P3 ;  /* 0xa118000068007fae */ /* 0x000fe80009921874 */
[----:B------:R-:W-:Y:S04]  /*41770*/  LDGSTS.E [R13+-0x5ea80], desc[UR52][R202.64], P3 ;  /* 0xa1580000ca0d7fae */ /* 0x000fe80009921874 */
[----:B------:R-:W-:Y:S04]  /*41780*/  LDGSTS.E [R12+-0x5e680], desc[UR52][R208.64], P3 ;  /* 0xa1980000d00c7fae */ /* 0x000fe80009921874 */
[----:B------:R-:W4:Y:S04]  /*41790*/  LDL.64 R104, [R1+0xaf8] ;  /* 0x000af80001687983 */ /* 0x000f280000100a00 */
[----:B------:R-:W4:Y:S04]  /*417a0*/  LDL.64 R202, [R1+0xb38] ;  /* 0x000b380001ca7983 */ /* 0x000f280000100a00 */
[----:B------:R-:W-:Y:S04]  /*417b0*/  LDGSTS.E [R2+-0x5e280], desc[UR52][R132.64], P3 ;  /* 0xa1d8000084027fae */ /* 0x000fe80009921874 */
        /* <DEDUP_REMOVED lines=20> */
[----:B------:R-:W2:Y:S04]  /*41900*/  LDL.LU.64 R186, [R1+0x1328] ;  /* 0x0013280001ba7983 */ /* 0x000ea80000300a00 */
[----:B------:R-:W3:Y:S04]  /*41910*/  LDL.LU.64 R10, [R1+0x1320] ;  /* 0x00132000010a7983 */ /* 0x000ee80000300a00 */
[----:B------:R-:W4:Y:S04]  /*41920*/  LDL.64 R104, [R1+0x560] ;  /* 0x0005600001687983 */ /* 0x000f280000100a00 */
[----:B------:R-:W-:Y:S04]  /*41930*/  LDGSTS.E [R13+-0x59a80], desc[UR52][R116.64], P3 ;  /* 0xa6580000740d7fae */ /* 0x000fe80009921874 */
[----:B------:R-:W2:Y:S04]  /*41940*/  LDL.64 R202, [R1+0x5f8] ;  /* 0x0005f80001ca7983 */ /* 0x000ea80000100a00 */
[----:B------:R-:W-:Y:S04]  /*41950*/  LDGSTS.E [R12+-0x59680], desc[UR52][R102.64], P3 ;  /* 0xa6980000660c7fae */ /* 0x000fe80009921874 */
[----:B------:R-:W2:Y:S01]  /*41960*/  LDL.64 R200, [R1+0x700] ;  /* 0x0007000001c87983 */ /* 0x000ea20000100a00 */
[----:B------:R-:W-:-:S03]  /*41970*/  IADD3 R242, R242, 0x100000, RZ ;  /* 0x00100000f2f27810 */ /* 0x000fc60007ffe0ff */
[----:B------:R-:W2:Y:S04]  /*41980*/  LDL.64 R120, [R1+0x760] ;  /* 0x0007600001787983 */ /* 0x000ea80000100a00 */
[----:B------:R-:W2:Y:S04]  /*41990*/  LDL.64 R102, [R1+0x6a0] ;  /* 0x0006a00001667983 */ /* 0x000ea80000100a00 */
[----:B------:R3:W-:Y:S04]  /*419a0*/  LDGSTS.E [R2+-0x59280], desc[UR52][R114.64], P3 ;  /* 0xa6d8000072027fae */ /* 0x0007e80009921874 */
[----:B------:R-:W2:Y:S04]  /*419b0*/  LDL.64 R118, [R1+0x7c0] ;  /* 0x0007c00001767983 */ /* 0x000ea80000100a00 */
[----:B------:R1:W-:Y:S04]  /*419c0*/  LDGSTS.E [R0+-0x58e80], desc[UR52][R112.64], P3 ;  /* 0xa718000070007fae */ /* 0x0003e80009921874 */
[----:B------:R-:W2:Y:S04]  /*419d0*/  LDL.64 R116, [R1+0x820] ;  /* 0x0008200001747983 */ /* 0x000ea80000100a00 */
[----:B------:R-:W-:Y:S04]  /*419e0*/  LDGSTS.E [R13+-0x58a80], desc[UR52][R110.64], P3 ;  /* 0xa75800006e0d7fae */ /* 0x000fe80009921874 */
[----:B------:R-:W2:Y:S04]  /*419f0*/  LDL.64 R114, [R1+0x880] ;  /* 0x0008800001727983 */ /* 0x000ea80000100a00 */
[----:B------:R1:W-:Y:S04]  /*41a00*/  LDGSTS.E [R12+-0x58680], desc[UR52][R108.64], P3 ;  /* 0xa79800006c0c7fae */ /* 0x0003e80009921874 */
[----:B------:R-:W2:Y:S04]  /*41a10*/  LDL.64 R204, [R1+0x8c0] ;  /* 0x0008c00001cc7983 */ /* 0x000ea80000100a00 */
[----:B------:R-:W2:Y:S04]  /*41a20*/  LDL.64 R112, [R1+0x900] ;  /* 0x0009000001707983 */ /* 0x000ea80000100a00 */
[----:B------:R-:W2:Y:S04]  /*41a30*/  LDL.64 R110, [R1+0x940] ;  /* 0x00094000016e7983 */ /* 0x000ea80000100a00 */
[----:B------:R-:W-:Y:S04]  /*41a40*/  LDGSTS.E [R242+-0x58280], desc[UR52][R106.64], P3 ;  /* 0xa7d800006af27fae */ /* 0x000fe80009921874 */
[----:B------:R-:W2:Y:S04]  /*41a50*/  LDL.64 R108, [R1+0x980] ;  /* 0x00098000016c7983 */ /* 0x000ea80000100a00 */
[----:B------:R-:W2:Y:S01]  /*41a60*/  LDL.64 R106, [R1+0x9c0] ;  /* 0x0009c000016a7983 */ /* 0x000ea20000100a00 */
[----:B---3--:R-:W-:-:S02]  /*41a70*/  VIADD R2, R11, 0x100000 ;  /* 0x001000000b027836 */ /* 0x008fc40000000000 */
[C---:B-1----:R-:W-:Y:S02]  /*41a80*/  VIADD R0, R11.reuse, 0x100000 ;  /* 0x001000000b007836 */ /* 0x042fe40000000000 */
[C---:B------:R-:W-:Y:S01]  /*41a90*/  VIADD R12, R11.reuse, 0x100000 ;  /* 0x001000000b0c7836 */ /* 0x040fe20000000000 */
[----:B----4-:R-:W-:Y:S04]  /*41aa0*/  LDGSTS.E [R2+-0x5fe00], desc[UR52][R104.64], P3 ;  /* 0xa020000068027fae */ /* 0x010fe80009921874 */
[----:B--2---:R-:W-:Y:S04]  /*41ab0*/  LDGSTS.E [R0+-0x5fa00], desc[UR52][R202.64], P3 ;  /* 0xa0600000ca007fae */ /* 0x004fe80009921874 */
[----:B------:R-:W2:Y:S04]  /*41ac0*/  LDL.64 R104, [R1+0xa00] ;  /* 0x000a000001687983 */ /* 0x000ea80000100a00 */
[----:B------:R-:W3:Y:S04]  /*41ad0*/  LDL.64 R202, [R1+0xa40] ;  /* 0x000a400001ca7983 */ /* 0x000ee80000100a00 */
[----:B------:R-:W-:Y:S04]  /*41ae0*/  LDGSTS.E [R12+-0x5f600], desc[UR52][R102.64], P3 ;  /* 0xa0a00000660c7fae */ /* 0x000fe80009921874 */
[----:B------:R-:W-:Y:S01]  /*41af0*/  LDGSTS.E [R2+-0x5f200], desc[UR52][R200.64], P3 ;  /* 0xa0e00000c8027fae */ /* 0x000fe20009921874 */
[----:B------:R-:W-:-:S03]  /*41b00*/  IADD3 R13, R11, 0x100000, RZ ;  /* 0x001000000b0d7810 */ /* 0x000fc60007ffe0ff */
        /* <DEDUP_REMOVED lines=19> */
[----:B------:R-:W2:Y:S04]  /*41c40*/  LDL.LU.64 R186, [R1+0x1318] ;  /* 0x0013180001ba7983 */ /* 0x000ea80000300a00 */
[----:B------:R-:W-:Y:S04]  /*41c50*/  LDGSTS.E [R0+-0x5aa00], desc[UR52][R6.64], P3 ;  /* 0xa560000006007fae */ /* 0x000fe80009921874 */
[----:B------:R-:W3:Y:S04]  /*41c60*/  LDL.LU.64 R250, [R1+0x1310] ;  /* 0x0013100001fa7983 */ /* 0x000ee80000300a00 */
[----:B------:R-:W-:Y:S04]  /*41c70*/  LDGSTS.E [R12+-0x5a600], desc[UR52][R198.64], P3 ;  /* 0xa5a00000c60c7fae */ /* 0x000fe80009921874 */
[----:B------:R-:W4:Y:S04]  /*41c80*/  LDL.LU.64 R222, [R1+0x1308] ;  /* 0x0013080001de7983 */ /* 0x000f280000300a00 */
[----:B------:R-:W-:Y:S04]  /*41c90*/  LDGSTS.E [R2+-0x5a200], desc[UR52][R196.64], P3 ;  /* 0xa5e00000c4027fae */ /* 0x000fe80009921874 */
[----:B------:R-:W2:Y:S04]  /*41ca0*/  LDL.LU.64 R220, [R1+0x1300] ;  /* 0x0013000001dc7983 */ /* 0x000ea80000300a00 */
[----:B------:R-:W-:Y:S04]  /*41cb0*/  LDGSTS.E [R0+-0x59e00], desc[UR52][R86.64], P3 ;  /* 0xa620000056007fae */ /* 0x000fe80009921874 */
[----:B------:R-:W3:Y:S04]  /*41cc0*/  LDL.LU.64 R6, [R1+0x12f8] ;  /* 0x0012f80001067983 */ /* 0x000ee80000300a00 */
[----:B------:R-:W-:Y:S04]  /*41cd0*/  LDGSTS.E [R13+-0x59a00], desc[UR52][R100.64], P3 ;  /* 0xa6600000640d7fae */ /* 0x000fe80009921874 */
[----:B------:R-:W4:Y:S04]  /*41ce0*/  LDL.64 R86, [R1+0x568] ;  /* 0x0005680001567983 */ /* 0x000f280000100a00 */
[----:B------:R-:W-:Y:S04]  /*41cf0*/  LDGSTS.E [R12+-0x59600], desc[UR52][R84.64], P3 ;  /* 0xa6a00000540c7fae */ /* 0x000fe80009921874 */
[----:B------:R-:W2:Y:S04]  /*41d00*/  LDL.64 R198, [R1+0x6a8] ;  /* 0x0006a80001c67983 */ /* 0x000ea80000100a00 */
[----:B------:R-:W3:Y:S04]  /*41d10*/  LDL.64 R196, [R1+0x708] ;  /* 0x0007080001c47983 */ /* 0x000ee80000100a00 */
[----:B------:R-:W2:Y:S01]  /*41d20*/  LDL.64 R84, [R1+0x608] ;  /* 0x0006080001547983 */ /* 0x000ea20000100a00 */
[----:B------:R-:W-:-:S03]  /*41d30*/  VIADD R11, R11, 0x100000 ;  /* 0x001000000b0b7836 */ /* 0x000fc60000000000 */
[----:B------:R-:W-:Y:S04]  /*41d40*/  LDGSTS.E [R0+-0x59200], desc[UR52][R98.64], P3 ;  /* 0xa6e0000062007fae */ /* 0x000fe80009921874 */
[----:B------:R-:W3:Y:S04]  /*41d50*/  LDL.64 R102, [R1+0x768] ;  /* 0x0007680001667983 */ /* 0x000ee80000100a00 */
[----:B------:R1:W-:Y:S04]  /*41d60*/  LDGSTS.E [R12+-0x58e00], desc[UR52][R96.64], P3 ;  /* 0xa7200000600c7fae */ /* 0x0003e80009921874 */
[----:B------:R-:W3:Y:S04]  /*41d70*/  LDL.64 R100, [R1+0x7c8] ;  /* 0x0007c80001647983 */ /* 0x000ee80000100a00 */
[----:B------:R1:W-:Y:S02]  /*41d80*/  LDGSTS.E [R2+-0x58a00], desc[UR52][R94.64], P3 ;  /* 0xa76000005e027fae */ /* 0x0003e40009921874 */
[----:B-1----:R-:W-:-:S02]  /*41d90*/  VIADD R12, R10, 0x100000 ;  /* 0x001000000a0c7836 */ /* 0x002fc40000000000 */
[----:B------:R-:W3:Y:S04]  /*41da0*/  LDL.64 R98, [R1+0x828] ;  /* 0x0008280001627983 */ /* 0x000ee80000100a00 */
[----:B------:R1:W-:Y:S01]  /*41db0*/  LDGSTS.E [R0+-0x58600], desc[UR52][R92.64], P3 ;  /* 0xa7a000005c007fae */ /* 0x0003e20009921874 */
[----:B------:R-:W-:-:S03]  /*41dc0*/  VIADD R2, R10, 0x100000 ;  /* 0x001000000a027836 */ /* 0x000fc60000000000 */
[----:B------:R-:W3:Y:S04]  /*41dd0*/  LDL.64 R96, [R1+0x888] ;  /* 0x0008880001607983 */ /* 0x000ee80000100a00 */
[----:B------:R-:W3:Y:S01]  /*41de0*/  LDL.64 R94, [R1+0x8c8] ;  /* 0x0008c800015e7983 */ /* 0x000ee20000100a00 */
[----:B-1----:R-:W-:-:S03]  /*41df0*/  IADD3 R0, R10, 0x100000, RZ ;  /* 0x001000000a007810 */ /* 0x002fc60007ffe0ff */
[----:B------:R-:W3:Y:S04]  /*41e00*/  LDL.64 R200, [R1+0x908] ;  /* 0x0009080001c87983 */ /* 0x000ee80000100a00 */
[----:B------:R1:W-:Y:S04]  /*41e10*/  LDGSTS.E [R11+-0x58200], desc[UR52][R88.64], P3 ;  /* 0xa7e00000580b7fae */ /* 0x0003e80009921874 */
[----:B------:R-:W3:Y:S04]  /*41e20*/  LDL.64 R92, [R1+0x948] ;  /* 0x00094800015c7983 */ /* 0x000ee80000100a00 */
[----:B------:R-:W3:Y:S04]  /*41e30*/  LDL.64 R88, [R1+0x988] ;  /* 0x0009880001587983 */ /* 0x000ee80000100a00 */
[----:B----4-:R-:W-:Y:S04]  /*41e40*/  LDGSTS.E [R12+-0x5fd80], desc[UR52][R86.64], P3 ;  /* 0xa0280000560c7fae */ /* 0x010fe80009921874 */
[----:B------:R-:W4:Y:S04]  /*41e50*/  LDL.64 R86, [R1+0x9c8] ;  /* 0x0009c80001567983 */ /* 0x000f280000100a00 */
[----:B--2---:R-:W-:Y:S04]  /*41e60*/  LDGSTS.E [R2+-0x5f980], desc[UR52][R84.64], P3 ;  /* 0xa068000054027fae */ /* 0x004fe80009921874 */
[----:B------:R-:W-:Y:S04]  /*41e70*/  LDGSTS.E [R0+-0x5f580], desc[UR52][R198.64], P3 ;  /* 0xa0a80000c6007fae */ /* 0x000fe80009921874 */
[----:B---3--:R-:W-:Y:S04]  /*41e80*/  LDGSTS.E [R12+-0x5f180], desc[UR52][R196.64], P3 ;  /* 0xa0e80000c40c7fae */ /* 0x008fe80009921874 */
[----:B------:R-:W2:Y:S04]  /*41e90*/  LDL.64 R84, [R1+0xa08] ;  /* 0x000a080001547983 */ /* 0x000ea80000100a00 */
[----:B------:R-:W3:Y:S04]  /*41ea0*/  LDL.64 R198, [R1+0xa48] ;  /* 0x000a480001c67983 */ /* 0x000ee80000100a00 */
[----:B------:R-:W3:Y:S01]  /*41eb0*/  LDL.64 R196, [R1+0xa88] ;  /* 0x000a880001c47983 */ /* 0x000ee20000100a00 */
[----:B-1----:R-:W-:-:S05]  /*41ec0*/  VIADD R11, R10, 0x100000 ;  /* 0x001000000a0b7836 */ /* 0x002fca0000000000 */
        /* <DEDUP_REMOVED lines=22> */
[----:B------:R-:W3:Y:S04]  /*42030*/  LDL.64 R194, [R1+0x570] ;  /* 0x0005700001c27983 */ /* 0x000ee80000100a00 */
[----:B------:R-:W4:Y:S04]  /*42040*/  LDL.64 R192, [R1+0x618] ;  /* 0x0006180001c07983 */ /* 0x000f280000100a00 */
[----:B------:R-:W-:Y:S04]  /*42050*/  LDGSTS.E [R0+-0x5a580], desc[UR52][R90.64], P3 ;  /* 0xa5a800005a007fae */ /* 0x000fe80009921874 */
[----:B------:R-:W-:Y:S04]  /*42060*/  LDGSTS.E [R12+-0x5a180], desc[UR52][R82.64], P3 ;  /* 0xa5e80000520c7fae */ /* 0x000fe80009921874 */
[----:B------:R-:W-:Y:S04]  /*42070*/  LDGSTS.E [R11+-0x59d80], desc[UR52][R80.64], P3 ;  /* 0xa6280000500b7fae */ /* 0x000fe80009921874 */
[----:B------:R-:W-:Y:S01]  /*42080*/  LDGSTS.E [R0+-0x59980], desc[UR52][R78.64], P3 ;  /* 0xa66800004e007fae */ /* 0x000fe20009921874 */
[----:B------:R-:W-:-:S03]  /*42090*/  VIADD R10, R10, 0x100000 ;  /* 0x001000000a0a7836 */ /* 0x000fc60000000000 */
[----:B------:R-:W-:Y:S04]  /*420a0*/  LDGSTS.E [R12+-0x59580], desc[UR52][R76.64], P3 ;  /* 0xa6a800004c0c7fae */ /* 0x000fe80009921874 */
[----:B------:R-:W4:Y:S04]  /*420b0*/  LDL.64 R82, [R1+0x6b0] ;  /* 0x0006b00001527983 */ /* 0x000f280000100a00 */
[----:B------:R-:W-:Y:S04]  /*420c0*/  LDGSTS.E [R11+-0x59180], desc[UR52][R74.64], P3 ;  /* 0xa6e800004a0b7fae */ /* 0x000fe80009921874 */
[----:B------:R-:W4:Y:S04]  /*420d0*/  LDL.64 R80, [R1+0x710] ;  /* 0x0007100001507983 */ /* 0x000f280000100a00 */
[----:B------:R-:W-:Y:S04]  /*420e0*/  LDGSTS.E [R2+-0x58d80], desc[UR52][R70.64], P3 ;  /* 0xa728000046027fae */ /* 0x000fe80009921874 */
[----:B------:R-:W4:Y:S04]  /*420f0*/  LDL.64 R78, [R1+0x778] ;  /* 0x00077800014e7983 */ /* 0x000f280000100a00 */
[----:B------:R2:W-:Y:S04]  /*42100*/  LDGSTS.E [R0+-0x58980], desc[UR52][R68.64], P3 ;  /* 0xa768000044007fae */ /* 0x0005e80009921874 */
[----:B------:R-:W4:Y:S04]  /*42110*/  LDL.64 R76, [R1+0x7d0] ;  /* 0x0007d000014c7983 */ /* 0x000f280000100a00 */
[----:B------:R-:W4:Y:S04]  /*42120*/  LDL.64 R74, [R1+0x838] ;  /* 0x00083800014a7983 */ /* 0x000f280000100a00 */
[----:B------:R1:W-:Y:S04]  /*42130*/  LDGSTS.E [R11+-0x58580], desc[UR52][R66.64], P3 ;  /* 0xa7a80000420b7fae */ /* 0x0003e80009921874 */
[----:B------:R-:W4:Y:S04]  /*42140*/  LDL.64 R196, [R1+0x890] ;  /* 0x0008900001c47983 */ /* 0x000f280000100a00 */
[----:B------:R-:W4:Y:S04]  /*42150*/  LDL.64 R70, [R1+0x8d0] ;  /* 0x0008d00001467983 */ /* 0x000f280000100a00 */
[----:B------:R-:W4:Y:S04]  /*42160*/  LDL.64 R68, [R1+0x910] ;  /* 0x0009100001447983 */ /* 0x000f280000100a00 */
[----:B------:R4:W-:Y:S04]  /*42170*/  LDGSTS.E [R10+-0x58180], desc[UR52][R64.64], P3 ;  /* 0xa7e80000400a7fae */ /* 0x0009e80009921874 */
[----:B------:R-:W4:Y:S04]  /*42180*/  LDL.64 R66, [R1+0x950] ;  /* 0x0009500001427983 */ /* 0x000f280000100a00 */
[----:B------:R-:W4:Y:S01]  /*42190*/  LDL.64 R64, [R1+0x990] ;  /* 0x0009900001407983 */ /* 0x000f220000100a00 */
[C---:B--2---:R-:W-:Y:S01]  /*421a0*/  VIADD R0, R9.reuse, 0x100000 ;  /* 0x0010000009007836 */ /* 0x044fe20000000000 */
[----:B-1----:R-:W-:-:S04]  /*421b0*/  IADD3 R11, R9, 0x100000, RZ ;  /* 0x00100000090b7810 */ /* 0x002fc80007ffe0ff */
[----:B---3--:R-:W-:Y:S04]  /*421c0*/  LDGSTS.E [R0+-0x5fd00], desc[UR52][R194.64], P3 ;  /* 0xa0300000c2007fae */ /* 0x008fe80009921874 */
[----:B----4-:R-:W-:Y:S04]  /*421d0*/  LDGSTS.E [R11+-0x5f900], desc[UR52][R192.64], P3 ;  /* 0xa0700000c00b7fae */ /* 0x010fe80009921874 */
[----:B------:R-:W2:Y:S04]  /*421e0*/  LDL.64 R194, [R1+0x9d0] ;  /* 0x0009d00001c27983 */ /* 0x000ea80000100a00 */
[----:B------:R-:W3:Y:S01]  /*421f0*/  LDL.64 R192, [R1+0xa10] ;  /* 0x000a100001c07983 */ /* 0x000ee20000100a00 */
[----:B------:R-:W-:-:S02]  /*42200*/  VIADD R2, R9, 0x100000 ;  /* 0x0010000009027836 */ /* 0x000fc40000000000 */
[----:B------:R-:W-:-:S03]  /*42210*/  VIADD R10, R9, 0x100000 ;  /* 0x00100000090a7836 */ /* 0x000fc60000000000 */
        /* <DEDUP_REMOVED lines=9> */
[----:B------:R-:W-:-:S03]  /*422b0*/  IMAD.MOV.U32 R242, RZ, RZ, R232 ;  /* 0x000000fffff27224 */ /* 0x000fc600078e00e8 */
[----:B------:R-:W-:Y:S01]  /*422c0*/  LDGSTS.E [R11+-0x5d100], desc[UR52][R64.64], P3 ;  /* 0xa2f00000400b7fae */ /* 0x000fe20009921874 */
[----:B------:R-:W-:Y:S01]  /*422d0*/  MOV R243, R233 ;  /* 0x000000e900f37202 */ /* 0x000fe20000000f00 */
[----:B------:R-:W-:Y:S02]  /*422e0*/  IMAD.MOV.U32 R246, RZ, RZ, R236 ;  /* 0x000000fffff67224 */ /* 0x000fe400078e00ec */
[----:B------:R-:W-:Y:S01]  /*422f0*/  IMAD.MOV.U32 R247, RZ, RZ, R237 ;  /* 0x000000fffff77224 */ /* 0x000fe200078e00ed */
[----:B--2---:R-:W-:Y:S04]  /*42300*/  LDGSTS.E [R10+-0x5cd00], desc[UR52][R194.64], P3 ;  /* 0xa3300000c20a7fae */ /* 0x004fe80009921874 */
[----:B---3--:R-:W-:Y:S04]  /*42310*/  LDGSTS.E [R0+-0x5c900], desc[UR52][R192.64], P3 ;  /* 0xa3700000c0007fae */ /* 0x008fe80009921874 */
        /* <DEDUP_REMOVED lines=15> */
[----:B------:R-:W-:Y:S04]  /*42410*/  LDGSTS.E [R0+-0x5a100], desc[UR52][R58.64], P3 ;  /* 0xa5f000003a007fae */ /* 0x000fe80009921874 */
[----:B------:R-:W-:Y:S01]  /*42420*/  LDGSTS.E [R11+-0x59d00], desc[UR52][R56.64], P3 ;  /* 0xa6300000380b7fae */ /* 0x000fe20009921874 */
[----:B------:R-:W-:-:S03]  /*42430*/  VIADD R9, R9, 0x100000 ;  /* 0x0010000009097836 */ /* 0x000fc60000000000 */
[----:B------:R-:W-:Y:S04]  /*42440*/  LDGSTS.E [R10+-0x59900], desc[UR52][R54.64], P3 ;  /* 0xa6700000360a7fae */ /* 0x000fe80009921874 */
[----:B------:R-:W-:Y:S01]  /*42450*/  LDGSTS.E [R2+-0x59500], desc[UR52][R52.64], P3 ;  /* 0xa6b0000034027fae */ /* 0x000fe20009921874 */
[----:B------:R-:W-:-:S03]  /*42460*/  IMAD.MOV.U32 R206, RZ, RZ, R226 ;  /* 0x000000ffffce7224 */ /* 0x000fc600078e00e2 */
[----:B------:R1:W-:Y:S01]  /*42470*/  LDGSTS.E [R0+-0x59100], desc[UR52][R50.64], P3 ;  /* 0xa6f0000032007fae */ /* 0x0003e20009921874 */
[----:B------:R-:W-:-:S03]  /*42480*/  IMAD.MOV.U32 R207, RZ, RZ, R227 ;  /* 0x000000ffffcf7224 */ /* 0x000fc600078e00e3 */
[----:B------:R-:W-:Y:S01]  /*42490*/  LDGSTS.E [R11+-0x58d00], desc[UR52][R48.64], P3 ;  /* 0xa7300000300b7fae */ /* 0x000fe20009921874 */
[----:B------:R-:W-:Y:S01]  /*424a0*/  IMAD.MOV.U32 R244, RZ, RZ, R224 ;  /* 0x000000fffff47224 */ /* 0x000fe200078e00e0 */
[----:B------:R-:W-:Y:S02]  /*424b0*/  MOV R245, R225 ;  /* 0x000000e100f57202 */ /* 0x000fe40000000f00 */
[----:B------:R1:W-:Y:S02]  /*424c0*/  LDGSTS.E [R10+-0x58900], desc[UR52][R46.64], P3 ;  /* 0xa77000002e0a7fae */ /* 0x0003e40009921874 */
[C---:B-1----:R-:W-:Y:S02]  /*424d0*/  IADD3 R0, R8.reuse, 0x100000, RZ ;  /* 0x0010000008007810 */ /* 0x042fe40007ffe0ff */
[----:B------:R1:W-:Y:S04]  /*424e0*/  LDGSTS.E [R2+-0x58500], desc[UR52][R44.64], P3 ;  /* 0xa7b000002c027fae */ /* 0x0003e80009921874 */
[----:B------:R1:W-:Y:S01]  /*424f0*/  LDGSTS.E [R9+-0x58100], desc[UR52][R42.64], P3 ;  /* 0xa7f000002a097fae */ /* 0x0003e20009921874 */
[----:B------:R-:W-:-:S03]  /*42500*/  VIADD R10, R8, 0x100000 ;  /* 0x00100000080a7836 */ /* 0x000fc60000000000 */
[----:B------:R-:W-:Y:S01]  /*42510*/  LDGSTS.E [R0+-0x5fc80], desc[UR52][R228.64], P3 ;  /* 0xa0380000e4007fae */ /* 0x000fe20009921874 */
[----:B-1----:R-:W-:-:S03]  /*42520*/  VIADD R2, R8, 0x100000 ;  /* 0x0010000008027836 */ /* 0x002fc60000000000 */
[----:B------:R-:W-:Y:S01]  /*42530*/  LDGSTS.E [R10+-0x5f880], desc[UR52][R206.64], P3 ;  /* 0xa0780000ce0a7fae */ /* 0x000fe20009921874 */
[----:B------:R-:W-:-:S03]  /*42540*/  VIADD R9, R8, 0x100000 ;  /* 0x0010000008097836 */ /* 0x000fc60000000000 */
[----:B------:R-:W-:Y:S04]  /*42550*/  LDGSTS.E [R2+-0x5f480], desc[UR52][R244.64], P3 ;  /* 0xa0b80000f4027fae */ /* 0x000fe80009921874 */
[----:B------:R-:W-:Y:S04]  /*42560*/  LDGSTS.E [R0+-0x5f080], desc[UR52][R242.64], P3 ;  /* 0xa0f80000f2007fae */ /* 0x000fe80009921874 */
[----:B------:R-:W-:Y:S04]  /*42570*/  LDGSTS.E [R10+-0x5ec80], desc[UR52][R238.64], P3 ;  /* 0xa1380000ee0a7fae */ /* 0x000fe80009921874 */
[----:B------:R-:W-:Y:S04]  /*42580*/  LDGSTS.E [R9+-0x5e880], desc[UR52][R234.64], P3 ;  /* 0xa1780000ea097fae */ /* 0x000fe80009921874 */
[----:B------:R-:W-:Y:S01]  /*42590*/  LDGSTS.E [R0+-0x5e480], desc[UR52][R246.64], P3 ;  /* 0xa1b80000f6007fae */ /* 0x000fe20009921874 */
[----:B------:R-:W-:Y:S01]  /*425a0*/  IMAD.WIDE R4, R4, 0x4, R218 ;  /* 0x0000000404047825 */ /* 0x000fe200078e02da */
[----:B------:R-:W-:-:S02]  /*425b0*/  IADD3 R8, R8, 0x100000, RZ ;  /* 0x0010000008087810 */ /* 0x000fc40007ffe0ff */
[----:B------:R-:W-:Y:S02]  /*425c0*/  CS2R R42, SRZ ;  /* 0x00000000002a7805 */ /* 0x000fe4000001ff00 */
[----:B------:R-:W-:Y:S02]  /*425d0*/  CS2R R44, SRZ ;  /* 0x00000000002c7805 */ /* 0x000fe4000001ff00 */
[----:B------:R-:W-:Y:S02]  /*425e0*/  CS2R R46, SRZ ;  /* 0x00000000002e7805 */ /* 0x000fe4000001ff00 */
[----:B------:R-:W-:Y:S02]  /*425f0*/  CS2R R48, SRZ ;  /* 0x0000000000307805 */ /* 0x000fe4000001ff00 */
[----:B------:R-:W-:Y:S02]  /*42600*/  CS2R R50, SRZ ;  /* 0x0000000000327805 */ /* 0x000fe4000001ff00 */
[----:B------:R-:W-:-:S02]  /*42610*/  CS2R R52, SRZ ;  /* 0x0000000000347805 */ /* 0x000fc4000001ff00 */
        /* <DEDUP_REMOVED lines=10> */
[----:B------:R-:W-:Y:S01]  /*426c0*/  CS2R R74, SRZ ;  /* 0x00000000004a7805 */ /* 0x000fe2000001ff00 */
[----:B------:R-:W-:Y:S01]  /*426d0*/  IMAD.MOV.U32 R76, RZ, RZ, RZ ;  /* 0x000000ffff4c7224 */ /* 0x000fe200078e00ff */
[----:B---3--:R-:W-:Y:S04]  /*426e0*/  LDGSTS.E [R10+-0x5e080], desc[UR52][R232.64], P3 ;  /* 0xa1f80000e80a7fae */ /* 0x008fe80009921874 */
[----:B----4-:R-:W-:Y:S04]  /*426f0*/  LDGSTS.E [R9+-0x5dc80], desc[UR52][R236.64], P3 ;  /* 0xa2380000ec097fae */ /* 0x010fe80009921874 */
[----:B--2---:R-:W-:Y:S04]  /*42700*/  LDGSTS.E [R2+-0x5d880], desc[UR52][R248.64], P3 ;  /* 0xa2780000f8027fae */ /* 0x004fe80009921874 */
[----:B------:R-:W-:Y:S04]  /*42710*/  LDGSTS.E [R0+-0x5d480], desc[UR52][R250.64], P3 ;  /* 0xa2b80000fa007fae */ /* 0x000fe80009921874 */
[----:B------:R-:W-:Y:S04]  /*42720*/  LDGSTS.E [R9+-0x5d080], desc[UR52][R6.64], P3 ;  /* 0xa2f8000006097fae */ /* 0x000fe80009921874 */
[----:B------:R-:W5:Y:S04]  /*42730*/  LDL.LU.64 R248, [R1+0x12b0] ;  /* 0x0012b00001f87983 */ /* 0x000f680000300a00 */
[----:B------:R-:W5:Y:S04]  /*42740*/  LDL.LU.64 R250, [R1+0x12a8] ;  /* 0x0012a80001fa7983 */ /* 0x000f680000300a00 */
[----:B------:R-:W5:Y:S04]  /*42750*/  LDL.LU.64 R6, [R1+0x12a0] ;  /* 0x0012a00001067983 */ /* 0x000f680000300a00 */
[----:B------:R1:W-:Y:S04]  /*42760*/  STL [R1], RZ ;  /* 0x000000ff01007387 */ /* 0x0003e80000100800 */
[----:B------:R1:W-:Y:S04]  /*42770*/  STL [R1+0x4], RZ ;  /* 0x000004ff01007387 */ /* 0x0003e80000100800 */
        /* <DEDUP_REMOVED lines=98> */
[----:B------:R-:W-:Y:S04]  /*42da0*/  LDGSTS.E [R2+-0x5cc80], desc[UR52][R240.64], P3 ;  /* 0xa3380000f0027fae */ /* 0x000fe80009921874 */
        /* <DEDUP_REMOVED lines=33> */
[----:B------:R2:W-:Y:S04]  /*42fc0*/  LDGSTS.E [R2+-0x58880], desc[UR52][R18.64], P3 ;  /* 0xa778000012027fae */ /* 0x0005e80009921874 */
[----:B------:R1:W-:Y:S04]  /*42fd0*/  STL [R1+0x1d4], RZ ;  /* 0x0001d4ff01007387 */ /* 0x0003e80000100800 */
[----:B------:R1:W-:Y:S01]  /*42fe0*/  STL [R1+0x1d8], RZ ;  /* 0x0001d8ff01007387 */ /* 0x0003e20000100800 */
[----:B--2---:R-:W2:Y:S03]  /*42ff0*/  LDC R2, c[0x0][0x230] ;  /* 0x00008c00ff027b82 */ /* 0x004ea60000000800 */
[----:B------:R1:W-:Y:S04]  /*43000*/  STL [R1+0x1dc], RZ ;  /* 0x0001dcff01007387 */ /* 0x0003e80000100800 */
[----:B------:R1:W-:Y:S04]  /*43010*/  STL [R1+0x1e0], RZ ;  /* 0x0001e0ff01007387 */ /* 0x0003e80000100800 */
[----:B------:R1:W-:Y:S04]  /*43020*/  STL [R1+0x1e4], RZ ;  /* 0x0001e4ff01007387 */ /* 0x0003e80000100800 */
[----:B------:R1:W-:Y:S04]  /*43030*/  STL [R1+0x1e8], RZ ;  /* 0x0001e8ff01007387 */ /* 0x0003e80000100800 */
[----:B------:R1:W-:Y:S04]  /*43040*/  STL [R1+0x1ec], RZ ;  /* 0x0001ecff01007387 */ /* 0x0003e80000100800 */
[----:B------:R1:W-:Y:S04]  /*43050*/  STL [R1+0x1f0], RZ ;  /* 0x0001f0ff01007387 */ /* 0x0003e80000100800 */
[----:B------:R1:W-:Y:S04]  /*43060*/  STL [R1+0x1f4], RZ ;  /* 0x0001f4ff01007387 */ /* 0x0003e80000100800 */
[----:B------:R1:W-:Y:S04]  /*43070*/  LDGSTS.E [R0+-0x58480], desc[UR52][R16.64], P3 ;  /* 0xa7b8000010007fae */ /* 0x0003e80009921874 */
[----:B------:R1:W-:Y:S04]  /*43080*/  STL [R1+0x1f8], RZ ;  /* 0x0001f8ff01007387 */ /* 0x0003e80000100800 */
[----:B------:R1:W-:Y:S04]  /*43090*/  LDGSTS.E [R8+-0x58080], desc[UR52][R4.64], P3 ;  /* 0xa7f8000004087fae */ /* 0x0003e80009921874 */
[----:B------:R1:W-:Y:S01]  /*430a0*/  STL [R1+0x1fc], RZ ;  /* 0x0001fcff01007387 */ /* 0x0003e20000100800 */
[----:B--2---:R-:W-:Y:S01]  /*430b0*/  VIADD R2, R2, 0x7f ;  /* 0x0000007f02027836 */ /* 0x004fe20000000000 */
        /* <DEDUP_REMOVED lines=9> */
[----:B------:R-:W-:Y:S01]  /*43150*/  ISETP.GE.AND P0, PT, R2, 0x80, PT ;  /* 0x000000800200780c */ /* 0x000fe20003f06270 */
[----:B------:R-:W0:Y:S01]  /*43160*/  LDGDEPBAR ;  /* 0x00000000000079af */ /* 0x000e220000000000 */
[----:B------:R-:W-:Y:S01]  /*43170*/  IMAD.MOV.U32 R77, RZ, RZ, RZ ;  /* 0x000000ffff4d7224 */ /* 0x000fe200078e00ff */
        /* <DEDUP_REMOVED lines=36> */
[----:B------:R-:W-:Y:S01]  /*433c0*/  CS2R R150, SRZ ;  /* 0x0000000000967805 */ /* 0x000fe2000001ff00 */
[----:B-1----:R-:W-:Y:S06]  /*433d0*/  @!P0 BRA `(.L_x_0) ;  /* 0x00000174008c8947 */ /* 0x002fec0003800000 */
        /* <DEDUP_REMOVED lines=10> */
[----:B------:R-:W4:Y:S01]  /*43480*/  LDL.LU.64 R230, [R1+0x2b8] ;  /* 0x0002b80001e67983 */ /* 0x000f220000300a00 */
[----:B--2---:R-:W-:Y:S01]  /*43490*/  MOV R10, R232 ;  /* 0x000000e8000a7202 */ /* 0x004fe20000000f00 */
[----:B------:R-:W-:-:S02]  /*434a0*/  IMAD.MOV.U32 R9, RZ, RZ, R233 ;  /* 0x000000ffff097224 */ /* 0x000fc400078e00e9 */
[----:B------:R-:W2:Y:S01]  /*434b0*/  LDL.LU.64 R232, [R1+0x2e0] ;  /* 0x0002e00001e87983 */ /* 0x000ea20000300a00 */
[----:B---3--:R-:W-:Y:S02]  /*434c0*/  IMAD.MOV.U32 R12, RZ, RZ, R18 ;  /* 0x000000ffff0c7224 */ /* 0x008fe400078e0012 */
[----:B------:R-:W-:Y:S01]  /*434d0*/  IMAD.MOV.U32 R11, RZ, RZ, R19 ;  /* 0x000000ffff0b7224 */ /* 0x000fe200078e0013 */
[----:B------:R-:W3:Y:S01]  /*434e0*/  LDL.LU.64 R188, [R1+0x2e8] ;  /* 0x0002e80001bc7983 */ /* 0x000ee20000300a00 */
[----:B----4-:R-:W-:Y:S01]  /*434f0*/  MOV R14, R16 ;  /* 0x00000010000e7202 */ /* 0x010fe20000000f00 */
[----:B------:R-:W-:Y:S02]  /*43500*/  IMAD.MOV.U32 R13, RZ, RZ, R17 ;  /* 0x000000ffff0d7224 */ /* 0x000fe400078e0011 */
[----:B------:R-:W4:Y:S01]  /*43510*/  LDL.LU.64 R186, [R1+0x2f0] ;  /* 0x0002f00001ba7983 */ /* 0x000f220000300a00 */
[----:B------:R-:W-:Y:S02]  /*43520*/  IMAD.MOV.U32 R16, RZ, RZ, R236 ;  /* 0x000000ffff107224 */ /* 0x000fe400078e00ec */
[----:B------:R-:W-:Y:S01]  /*43530*/  IMAD.MOV.U32 R15, RZ, RZ, R237 ;  /* 0x000000ffff0f7224 */ /* 0x000fe200078e00ed */
[----:B------:R-:W4:Y:S01]  /*43540*/  LDL.LU.64 R184, [R1+0x2f8] ;  /* 0x0002f80001b87983 */ /* 0x000f220000300a00 */
[----:B------:R-:W-:Y:S01]  /*43550*/  MOV R18, R20 ;  /* 0x0000001400127202 */ /* 0x000fe20000000f00 */
[----:B------:R-:W-:-:S02]  /*43560*/  IMAD.MOV.U32 R17, RZ, RZ, R21 ;  /* 0x000000ffff117224 */ /* 0x000fc400078e0015 */
[----:B------:R-:W4:Y:S01]  /*43570*/  LDL.LU.64 R236, [R1+0x300] ;  /* 0x0003000001ec7983 */ /* 0x000f220000300a00 */
[----:B------:R-:W-:Y:S02]  /*43580*/  IMAD.MOV.U32 R20, RZ, RZ, R220 ;  /* 0x000000ffff147224 */ /* 0x000fe400078e00dc */
[----:B------:R-:W-:Y:S02]  /*43590*/  IMAD.MOV.U32 R19, RZ, RZ, R221 ;  /* 0x000000ffff137224 */ /* 0x000fe400078e00dd */
[----:B------:R-:W4:Y:S01]  /*435a0*/  LDL.LU.64 R220, [R1+0x308] ;  /* 0x0003080001dc7983 */ /* 0x000f220000300a00 */
[----:B------:R-:W-:Y:S01]  /*435b0*/  MOV R22, R240 ;  /* 0x000000f000167202 */ /* 0x000fe20000000f00 */
[----:B------:R-:W-:Y:S02]  /*435c0*/  IMAD.MOV.U32 R21, RZ, RZ, R241 ;  /* 0x000000ffff157224 */ /* 0x000fe400078e00f1 */
[----:B------:R-:W4:Y:S01]  /*435d0*/  LDL.LU.64 R240, [R1+0x310] ;  /* 0x0003100001f07983 */ /* 0x000f220000300a00 */
[----:B------:R-:W-:-:S02]  /*435e0*/  IMAD.MOV.U32 R152, RZ, RZ, R222 ;  /* 0x000000ffff987224 */ /* 0x000fc400078e00de */
[----:B------:R-:W-:Y:S01]  /*435f0*/  IMAD.MOV.U32 R23, RZ, RZ, R223 ;  /* 0x000000ffff177224 */ /* 0x000fe200078e00df */
[----:B------:R-:W-:Y:S01]  /*43600*/  MOV R154, R224 ;  /* 0x000000e0009a7202 */ /* 0x000fe20000000f00 */
[----:B------:R-:W4:Y:S01]  /*43610*/  LDL.LU.64 R222, [R1+0x318] ;  /* 0x0003180001de7983 */ /* 0x000f220000300a00 */
[----:B------:R-:W-:Y:S02]  /*43620*/  IMAD.MOV.U32 R153, RZ, RZ, R225 ;  /* 0x000000ffff997224 */ /* 0x000fe400078e00e1 */
[----:B------:R-:W-:Y:S01]  /*43630*/  IMAD.MOV.U32 R156, RZ, RZ, R226 ;  /* 0x000000ffff9c7224 */ /* 0x000fe200078e00e2 */
[----:B------:R-:W4:Y:S01]  /*43640*/  LDL.LU.64 R224, [R1+0x320] ;  /* 0x0003200001e07983 */ /* 0x000f220000300a00 */
[----:B------:R-:W-:-:S03]  /*43650*/  IMAD.MOV.U32 R155, RZ, RZ, R227 ;  /* 0x000000ffff9b7224 */ /* 0x000fc600078e00e3 */
[----:B------:R-:W4:Y:S01]  /*43660*/  LDL.LU.64 R226, [R1+0x328] ;  /* 0x0003280001e27983 */ /* 0x000f220000300a00 */
[----:B------:R-:W-:Y:S01]  /*43670*/  MOV R158, R230 ;  /* 0x000000e6009e7202 */ /* 0x000fe20000000f00 */
[----:B------:R-:W-:Y:S02]  /*43680*/  IMAD.MOV.U32 R157, RZ, RZ, R231 ;  /* 0x000000ffff9d7224 */ /* 0x000fe400078e00e7 */
[----:B------:R-:W4:Y:S01]  /*43690*/  LDL.LU.64 R230, [R1+0x330] ;  /* 0x0003300001e67983 */ /* 0x000f220000300a00 */
[----:B--2---:R-:W-:Y:S02]  /*436a0*/  IMAD.MOV.U32 R160, RZ, RZ, R232 ;  /* 0x000000ffffa07224 */ /* 0x004fe400078e00e8 */
[----:B------:R-:W-:Y:S02]  /*436b0*/  IMAD.MOV.U32 R159, RZ, RZ, R233 ;  /* 0x000000ffff9f7224 */ /* 0x000fe400078e00e9 */
[----:B------:R-:W2:Y:S01]  /*436c0*/  LDL.LU.64 R232, [R1+0x338] ;  /* 0x0003380001e87983 */ /* 0x000ea20000300a00 */
[----:B---3--:R-:W-:Y:S01]  /*436d0*/  MOV R162, R188 ;  /* 0x000000bc00a27202 */ /* 0x008fe20000000f00 */
[----:B------:R-:W-:-:S02]  /*436e0*/  IMAD.MOV.U32 R161, RZ, RZ, R189 ;  /* 0x000000ffffa17224 */ /* 0x000fc400078e00bd */
[----:B------:R-:W3:Y:S01]  /*436f0*/  LDL.LU.64 R190, [R1+0x340] ;  /* 0x0003400001be7983 */ /* 0x000ee20000300a00 */
[----:B----4-:R-:W-:Y:S01]  /*43700*/  IMAD.MOV.U32 R163, RZ, RZ, R187 ;  /* 0x000000ffffa37224 */ /* 0x010fe200078e00bb */
[----:B------:R-:W-:Y:S01]  /*43710*/  MOV R148, R206 ;  /* 0x000000ce00947202 */ /* 0x000fe20000000f00 */
[----:B------:R-:W-:Y:S01]  /*43720*/  IMAD.MOV.U32 R149, RZ, RZ, R207 ;  /* 0x000000ffff957224 */ /* 0x000fe200078e00cf */
[----:B------:R-:W-:Y:S01]  /*43730*/  MOV R166, R184 ;  /* 0x000000b800a67202 */ /* 0x000fe20000000f00 */
[----:B------:R-:W-:Y:S01]  /*43740*/  IMAD.MOV.U32 R164, RZ, RZ, R186 ;  /* 0x000000ffffa47224 */ /* 0x000fe200078e00ba */
[----:B-----5:R-:W-:Y:S01]  /*43750*/  MOV R170, R250 ;  /* 0x000000fa00aa7202 */ /* 0x020fe20000000f00 */
[----:B------:R-:W-:Y:S02]  /*43760*/  IMAD.MOV.U32 R165, RZ, RZ, R185 ;  /* 0x000000ffffa57224 */ /* 0x000fe400078e00b9 */
[----:B------:R-:W-:Y:S02]  /*43770*/  IMAD.MOV.U32 R168, RZ, RZ, R236 ;  /* 0x000000ffffa87224 */ /* 0x000fe400078e00ec */
[----:B------:R-:W-:-:S02]  /*43780*/  IMAD.MOV.U32 R167, RZ, RZ, R237 ;  /* 0x000000ffffa77224 */ /* 0x000fc400078e00ed */
[----:B------:R-:W4:Y:S01]  /*43790*/  LDL.LU.64 R236, [R1+0x348] ;  /* 0x0003480001ec7983 */ /* 0x000f220000300a00 */
[----:B------:R-:W-:Y:S02]  /*437a0*/  IMAD.MOV.U32 R172, RZ, RZ, R220 ;  /* 0x000000ffffac7224 */ /* 0x000fe400078e00dc */
[----:B------:R-:W-:Y:S01]  /*437b0*/  IMAD.MOV.U32 R171, RZ, RZ, R221 ;  /* 0x000000ffffab7224 */ /* 0x000fe200078e00dd */
[----:B------:R-:W4:Y:S01]  /*437c0*/  LDL.LU.64 R194, [R1+0x350] ;  /* 0x0003500001c27983 */ /* 0x000f220000300a00 */
[----:B------:R-:W-:Y:S01]  /*437d0*/  MOV R174, R240 ;  /* 0x000000f000ae7202 */ /* 0x000fe20000000f00 */
[----:B------:R-:W-:Y:S02]  /*437e0*/  IMAD.MOV.U32 R173, RZ, RZ, R241 ;  /* 0x000000ffffad7224 */ /* 0x000fe400078e00f1 */
[----:B------:R-:W4:Y:S04]  /*437f0*/  LDL.LU.64 R220, [R1+0x358] ;  /* 0x0003580001dc7983 */ /* 0x000f280000300a00 */
[----:B------:R-:W4:Y:S01]  /*43800*/  LDL.LU.64 R240, [R1+0x360] ;  /* 0x0003600001f07983 */ /* 0x000f220000300a00 */
[----:B------:R-:W-:Y:S01]  /*43810*/  IMAD.MOV.U32 R176, RZ, RZ, R222 ;  /* 0x000000ffffb07224 */ /* 0x000fe200078e00de */
[----:B------:R-:W-:Y:S01]  /*43820*/  MOV R178, R224 ;  /* 0x000000e000b27202 */ /* 0x000fe20000000f00 */
[----:B------:R-:W-:-:S02]  /*43830*/  IMAD.MOV.U32 R175, RZ, RZ, R223 ;  /* 0x000000ffffaf7224 */ /* 0x000fc400078e00df */
[----:B------:R-:W4:Y:S01]  /*43840*/  LDL.LU.64 R222, [R1+0x380] ;  /* 0x0003800001de7983 */ /* 0x000f220000300a00 */
[----:B------:R-:W-:Y:S02]  /*43850*/  IMAD.MOV.U32 R177, RZ, RZ, R225 ;  /* 0x000000ffffb17224 */ /* 0x000fe400078e00e1 */
[----:B------:R-:W-:Y:S01]  /*43860*/  IMAD.MOV.U32 R180, RZ, RZ, R226 ;  /* 0x000000ffffb47224 */ /* 0x000fe200078e00e2 */
[----:B------:R-:W4:Y:S01]  /*43870*/  LDL.LU.64 R224, [R1+0x3b0] ;  /* 0x0003b00001e07983 */ /* 0x000f220000300a00 */
[----:B------:R-:W-:Y:S01]  /*43880*/  IMAD.MOV.U32 R179, RZ, RZ, R227 ;  /* 0x000000ffffb37224 */ /* 0x000fe200078e00e3 */
[----:B------:R-:W-:Y:S02]  /*43890*/  MOV R182, R230 ;  /* 0x000000e600b67202 */ /* 0x000fe40000000f00 */
[----:B------:R-:W4:Y:S01]  /*438a0*/  LDL.LU.64 R226, [R1+0x3f0] ;  /* 0x0003f00001e27983 */ /* 0x000f220000300a00 */
[----:B------:R-:W-:-:S03]  /*438b0*/  IMAD.MOV.U32 R181, RZ, RZ, R231 ;  /* 0x000000ffffb57224 */ /* 0x000fc600078e00e7 */
[----:B------:R-:W4:Y:S04]  /*438c0*/  LDL.LU.64 R208, [R1+0x3f8] ;  /* 0x0003f80001d07983 */ /* 0x000f280000300a00 */
[----:B------:R-:W4:Y:S01]  /*438d0*/  LDL.LU.64 R230, [R1+0x400] ;  /* 0x0004000001e67983 */ /* 0x000f220000300a00 */
[----:B--2---:R-:W-:Y:S02]  /*438e0*/  IMAD.MOV.U32 R184, RZ, RZ, R232 ;  /* 0x000000ffffb87224 */ /* 0x004fe400078e00e8 */
[----:B------:R-:W-:Y:S02]  /*438f0*/  IMAD.MOV.U32 R183, RZ, RZ, R233 ;  /* 0x000000ffffb77224 */ /* 0x000fe400078e00e9 */
[----:B------:R-:W2:Y:S01]  /*43900*/  LDL.LU.64 R232, [R1+0x408] ;  /* 0x0004080001e87983 */ /* 0x000ea20000300a00 */
[----:B---3--:R-:W-:-:S02]  /*43910*/  IMAD.MOV.U32 R188, RZ, RZ, R190 ;  /* 0x000000ffffbc7224 */ /* 0x008fc400078e00be */
        /* <DEDUP_REMOVED lines=18> */
[----:B------:R-:W-:Y:S02]  /*43a40*/  IMAD.MOV.U32 R199, RZ, RZ, R225 ;  /* 0x000000ffffc77224 */ /* 0x000fe400078e00e1 */
[----:B------:R-:W4:Y:S01]  /*43a50*/  LDL.LU.64 R224, [R1+0x450] ;  /* 0x0004500001e07983 */ /* 0x000f220000300a00 */
[----:B------:R-:W-:Y:S01]  /*43a60*/  MOV R202, R226 ;  /* 0x000000e200ca7202 */ /* 0x000fe20000000f00 */
[----:B------:R-:W-:Y:S02]  /*43a70*/  IMAD.MOV.U32 R201, RZ, RZ, R227 ;  /* 0x000000ffffc97224 */ /* 0x000fe400078e00e3 */
[----:B------:R-:W4:Y:S01]  /*43a80*/  LDL.LU.64 R226, [R1+0x458] ;  /* 0x0004580001e27983 */ /* 0x000f220000300a00 */
[----:B------:R-:W-:-:S03]  /*43a90*/  IMAD.MOV.U32 R204, RZ, RZ, R208 ;  /* 0x000000ffffcc7224 */ /* 0x000fc600078e00d0 */
[----:B------:R-:W4:Y:S01]  /*43aa0*/  LDL.LU.64 R146, [R1+0x460] ;  /* 0x0004600001927983 */ /* 0x000f220000300a00 */
[----:B------:R-:W-:Y:S02]  /*43ab0*/  IMAD.MOV.U32 R206, RZ, RZ, R230 ;  /* 0x000000ffffce7224 */ /* 0x000fe400078e00e6 */
[----:B------:R-:W-:Y:S02]  /*43ac0*/  IMAD.MOV.U32 R205, RZ, RZ, R231 ;  /* 0x000000ffffcd7224 */ /* 0x000fe400078e00e7 */
[----:B------:R-:W4:Y:S01]  /*43ad0*/  LDL.LU.64 R230, [R1+0x478] ;  /* 0x0004780001e67983 */ /* 0x000f220000300a00 */
[----:B------:R-:W-:Y:S01]  /*43ae0*/  IMAD.MOV.U32 R203, RZ, RZ, R209 ;  /* 0x000000ffffcb7224 */ /* 0x000fe200078e00d1 */
[----:B--2---:R-:W-:Y:S01]  /*43af0*/  MOV R208, R232 ;  /* 0x000000e800d07202 */ /* 0x004fe20000000f00 */
[----:B------:R-:W-:Y:S02]  /*43b00*/  IMAD.MOV.U32 R207, RZ, RZ, R233 ;  /* 0x000000ffffcf7224 */ /* 0x000fe400078e00e9 */
[----:B------:R-:W2:Y:S01]  /*43b10*/  LDL.LU.64 R232, [R1+0x480] ;  /* 0x0004800001e87983 */ /* 0x000ea20000300a00 */
[----:B---3--:R-:W-:-:S03]  /*43b20*/  IMAD.MOV.U32 R210, RZ, RZ, R212 ;  /* 0x000000ffffd27224 */ /* 0x008fc600078e00d4 */
[----:B------:R-:W3:Y:S01]  /*43b30*/  LDL.LU.64 R144, [R1+0x488] ;  /* 0x0004880001907983 */ /* 0x000ee20000300a00 */
[----:B------:R-:W-:Y:S01]  /*43b40*/  IMAD.MOV.U32 R209, RZ, RZ, R213 ;  /* 0x000000ffffd17224 */ /* 0x000fe200078e00d5 */
[----:B----4-:R-:W-:Y:S01]  /*43b50*/  MOV R212, R236 ;  /* 0x000000ec00d47202 */ /* 0x010fe20000000f00 */
[----:B------:R-:W-:Y:S02]  /*43b60*/  IMAD.MOV.U32 R211, RZ, RZ, R237 ;  /* 0x000000ffffd37224 */ /* 0x000fe400078e00ed */
[----:B------:R-:W4:Y:S01]  /*43b70*/  LDL.LU.64 R236, [R1+0x490] ;  /* 0x0004900001ec7983 */ /* 0x000f220000300a00 */
[----:B------:R-:W-:-:S03]  /*43b80*/  IMAD.MOV.U32 R213, RZ, RZ, R217 ;  /* 0x000000ffffd57224 */ /* 0x000fc600078e00d9 */
[----:B------:R-:W4:Y:S01]  /*43b90*/  LDL.LU.64 R150, [R1+0x498] ;  /* 0x0004980001967983 */ /* 0x000f220000300a00 */
[----:B------:R-:W-:Y:S02]  /*43ba0*/  IMAD.MOV.U32 R218, RZ, RZ, R240 ;  /* 0x000000ffffda7224 */ /* 0x000fe400078e00f0 */
[----:B------:R-:W-:Y:S02]  /*43bb0*/  IMAD.MOV.U32 R217, RZ, RZ, R241 ;  /* 0x000000ffffd97224 */ /* 0x000fe400078e00f1 */
        /* <DEDUP_REMOVED lines=11> */
[----:B------:R-:W-:Y:S01]  /*43c70*/  IMAD.MOV.U32 R214, RZ, RZ, R216 ;  /* 0x000000ffffd67224 */ /* 0x000fe200078e00d8 */
[----:B------:R-:W-:-:S02]  /*43c80*/  MOV R216, R220 ;  /* 0x000000dc00d87202 */ /* 0x000fc40000000f00 */
[----:B------:R-:W-:Y:S01]  /*43c90*/  MOV R220, R222 ;  /* 0x000000de00dc7202 */ /* 0x000fe20000000f00 */
[----:B------:R-:W-:Y:S01]  /*43ca0*/  IMAD.MOV.U32 R222, RZ, RZ, R224 ;  /* 0x000000ffffde7224 */ /* 0x000fe200078e00e0 */
[----:B------:R-:W-:Y:S01]  /*43cb0*/  MOV R224, R226 ;  /* 0x000000e200e07202 */ /* 0x000fe20000000f00 */
[----:B------:R-:W-:Y:S01]  /*43cc0*/  IMAD.MOV.U32 R226, RZ, RZ, R146 ;  /* 0x000000ffffe27224 */ /* 0x000fe200078e0092 */
[----:B------:R-:W-:Y:S01]  /*43cd0*/  MOV R146, R228 ;  /* 0x000000e400927202 */ /* 0x000fe20000000f00 */
[----:B------:R-:W-:Y:S01]  /*43ce0*/  IMAD.MOV.U32 R228, RZ, RZ, R230 ;  /* 0x000000ffffe47224 */ /* 0x000fe200078e00e6 */
[----:B------:R-:W4:Y:S01]  /*43cf0*/  LDL.LU.64 R132, [R1+0x3d0] ;  /* 0x0003d00001847983 */ /* 0x000f220000300a00 */
[----:B------:R-:W-:Y:S02]  /*43d00*/  IMAD.MOV.U32 R215, RZ, RZ, R221 ;  /* 0x000000ffffd77224 */ /* 0x000fe400078e00dd */
[----:B------:R-:W-:Y:S01]  /*43d10*/  IMAD.MOV.U32 R221, RZ, RZ, R225 ;  /* 0x000000ffffdd7224 */ /* 0x000fe200078e00e1 */
[----:B------:R-:W4:Y:S01]  /*43d20*/  LDL.LU.64 R124, [R1+0x3c8] ;  /* 0x0003c800017c7983 */ /* 0x000f220000300a00 */
[----:B------:R-:W-:-:S02]  /*43d30*/  IMAD.MOV.U32 R225, RZ, RZ, R147 ;  /* 0x000000ffffe17224 */ /* 0x000fc400078e0093 */
[----:B------:R-:W-:Y:S02]  /*43d40*/  IMAD.MOV.U32 R147, RZ, RZ, R229 ;  /* 0x000000ffff937224 */ /* 0x000fe400078e00e5 */
[----:B------:R-:W-:Y:S02]  /*43d50*/  IMAD.MOV.U32 R219, RZ, RZ, R223 ;  /* 0x000000ffffdb7224 */ /* 0x000fe400078e00df */
[----:B------:R-:W-:Y:S02]  /*43d60*/  IMAD.MOV.U32 R223, RZ, RZ, R227 ;  /* 0x000000ffffdf7224 */ /* 0x000fe400078e00e3 */
[----:B------:R-:W-:Y:S01]  /*43d70*/  IMAD.MOV.U32 R227, RZ, RZ, R231 ;  /* 0x000000ffffe37224 */ /* 0x000fe200078e00e7 */
[----:B------:R-:W-:Y:S01]  /*43d80*/  MOV R186, R248 ;  /* 0x000000f800ba7202 */ /* 0x000fe20000000f00 */
[----:B------:R-:W-:Y:S02]  /*43d90*/  IMAD.MOV.U32 R185, RZ, RZ, R249 ;  /* 0x000000ffffb97224 */ /* 0x000fe400078e00f9 */
[----:B------:R-:W-:Y:S01]  /*43da0*/  IMAD.MOV.U32 R169, RZ, RZ, R251 ;  /* 0x000000ffffa97224 */ /* 0x000fe200078e00fb */
[----:B--2---:R-:W-:Y:S01]  /*43db0*/  MOV R230, R232 ;  /* 0x000000e800e67202 */ /* 0x004fe20000000f00 */
[----:B---3--:R-:W-:Y:S01]  /*43dc0*/  IMAD.MOV.U32 R232, RZ, RZ, R144 ;  /* 0x000000ffffe87224 */ /* 0x008fe200078e0090 */
[----:B------:R-:W-:Y:S01]  /*43dd0*/  MOV R144, R234 ;  /* 0x000000ea00907202 */ /* 0x000fe20000000f00 */
[----:B------:R-:W-:-:S02]  /*43de0*/  IMAD.MOV.U32 R229, RZ, RZ, R233 ;  /* 0x000000ffffe57224 */ /* 0x000fc400078e00e9 */
[----:B----4-:R-:W-:Y:S01]  /*43df0*/  IMAD.MOV.U32 R234, RZ, RZ, R236 ;  /* 0x000000ffffea7224 */ /* 0x010fe200078e00ec */
[----:B------:R-:W-:Y:S01]  /*43e00*/  MOV R236, R150 ;  /* 0x0000009600ec7202 */ /* 0x000fe20000000f00 */
[----:B------:R-:W-:Y:S02]  /*43e10*/  IMAD.MOV.U32 R150, RZ, RZ, R238 ;  /* 0x000000ffff967224 */ /* 0x000fe400078e00ee */
[----:B------:R-:W-:Y:S01]  /*43e20*/  IMAD.MOV.U32 R233, RZ, RZ, R237 ;  /* 0x000000ffffe97224 */ /* 0x000fe200078e00ed */
[----:B------:R-:W-:Y:S01]  /*43e30*/  MOV R238, R240 ;  /* 0x000000f000ee7202 */ /* 0x000fe20000000f00 */
[----:B------:R-:W-:Y:S01]  /*43e40*/  IMAD.MOV.U32 R240, RZ, RZ, R138 ;  /* 0x000000fffff07224 */ /* 0x000fe200078e008a */
[----:B------:R-:W-:Y:S01]  /*43e50*/  MOV R138, R242 ;  /* 0x000000f2008a7202 */ /* 0x000fe20000000f00 */
[----:B------:R-:W-:Y:S02]  /*43e60*/  IMAD.MOV.U32 R237, RZ, RZ, R241 ;  /* 0x000000ffffed7224 */ /* 0x000fe400078e00f1 */
[----:B------:R-:W-:Y:S01]  /*43e70*/  IMAD.MOV.U32 R242, RZ, RZ, R142 ;  /* 0x000000fffff27224 */ /* 0x000fe200078e008e */
[----:B------:R-:W-:Y:S01]  /*43e80*/  MOV R142, R244 ;  /* 0x000000f4008e7202 */ /* 0x000fe20000000f00 */
[----:B------:R-:W-:-:S02]  /*43e90*/  IMAD.MOV.U32 R241, RZ, RZ, R143 ;  /* 0x000000fffff17224 */ /* 0x000fc400078e008f */
[----:B------:R-:W-:Y:S01]  /*43ea0*/  IMAD.MOV.U32 R244, RZ, RZ, R140 ;  /* 0x000000fffff47224 */ /* 0x000fe200078e008c */
[----:B------:R-:W-:Y:S01]  /*43eb0*/  MOV R140, R146 ;  /* 0x00000092008c7202 */ /* 0x000fe20000000f00 */
[----:B------:R-:W-:Y:S02]  /*43ec0*/  IMAD.MOV.U32 R143, RZ, RZ, R245 ;  /* 0x000000ffff8f7224 */ /* 0x000fe400078e00f5 */
[----:B------:R-:W-:Y:S01]  /*43ed0*/  IMAD.MOV.U32 R146, RZ, RZ, R246 ;  /* 0x000000ffff927224 */ /* 0x000fe200078e00f6 */
[----:B------:R-:W-:Y:S01]  /*43ee0*/  MOV R246, R122 ;  /* 0x0000007a00f67202 */ /* 0x000fe20000000f00 */
[----:B------:R-:W-:Y:S02]  /*43ef0*/  IMAD.MOV.U32 R245, RZ, RZ, R123 ;  /* 0x000000fffff57224 */ /* 0x000fe400078e007b */
[----:B------:R-:W2:Y:S01]  /*43f00*/  LDL.LU.64 R122, [R1+0x3c0] ;  /* 0x0003c000017a7983 */ /* 0x000ea20000300a00 */
[----:B------:R-:W-:Y:S02]  /*43f10*/  IMAD.MOV.U32 R231, RZ, RZ, R145 ;  /* 0x000000ffffe77224 */ /* 0x000fe400078e0091 */
[----:B------:R-:W-:-:S02]  /*43f20*/  IMAD.MOV.U32 R145, RZ, RZ, R235 ;  /* 0x000000ffff917224 */ /* 0x000fc400078e00eb */
[----:B------:R-:W-:Y:S02]  /*43f30*/  IMAD.MOV.U32 R235, RZ, RZ, R151 ;  /* 0x000000ffffeb7224 */ /* 0x000fe400078e0097 */
[----:B------:R-:W-:Y:S02]  /*43f40*/  IMAD.MOV.U32 R151, RZ, RZ, R239 ;  /* 0x000000ffff977224 */ /* 0x000fe400078e00ef */
[----:B------:R-:W-:Y:S02]  /*43f50*/  IMAD.MOV.U32 R239, RZ, RZ, R139 ;  /* 0x000000ffffef7224 */ /* 0x000fe400078e008b */
[----:B------:R-:W-:Y:S02]  /*43f60*/  IMAD.MOV.U32 R139, RZ, RZ, R243 ;  /* 0x000000ffff8b7224 */ /* 0x000fe400078e00f3 */
[----:B------:R-:W-:Y:S02]  /*43f70*/  IMAD.MOV.U32 R243, RZ, RZ, R141 ;  /* 0x000000fffff37224 */ /* 0x000fe400078e008d */
[----:B------:R-:W-:-:S02]  /*43f80*/  IMAD.MOV.U32 R141, RZ, RZ, R147 ;  /* 0x000000ffff8d7224 */ /* 0x000fc400078e0093 */
[----:B------:R-:W-:Y:S02]  /*43f90*/  IMAD.MOV.U32 R147, RZ, RZ, R247 ;  /* 0x000000ffff937224 */ /* 0x000fe400078e00f7 */
[----:B------:R-:W-:Y:S02]  /*43fa0*/  IMAD.MOV.U32 R248, RZ, RZ, R134 ;  /* 0x000000fffff87224 */ /* 0x000fe400078e0086 */
[----:B------:R-:W-:Y:S02]  /*43fb0*/  IMAD.MOV.U32 R247, RZ, RZ, R135 ;  /* 0x000000fffff77224 */ /* 0x000fe400078e0087 */
[----:B------:R-:W3:Y:S01]  /*43fc0*/  LDL.LU.64 R134, [R1+0x580] ;  /* 0x0005800001867983 */ /* 0x000ee20000300a00 */
[----:B------:R-:W-:Y:S01]  /*43fd0*/  MOV R250, R128 ;  /* 0x0000008000fa7202 */ /* 0x000fe20000000f00 */
[----:B------:R-:W-:Y:S02]  /*43fe0*/  IMAD.MOV.U32 R249, RZ, RZ, R129 ;  /* 0x000000fffff97224 */ /* 0x000fe400078e0081 */
[----:B------:R-:W4:Y:S01]  /*43ff0*/  LDL.LU.64 R128, [R1+0x588] ;  /* 0x0005880001807983 */ /* 0x000f220000300a00 */
[----:B------:R-:W-:-:S02]  /*44000*/  IMAD.MOV.U32 R252, RZ, RZ, R136 ;  /* 0x000000fffffc7224 */ /* 0x000fc400078e0088 */
[----:B------:R-:W-:Y:S02]  /*44010*/  IMAD.MOV.U32 R251, RZ, RZ, R137 ;  /* 0x000000fffffb7224 */ /* 0x000fe400078e0089 */
[----:B------:R-:W4:Y:S04]  /*44020*/  LDL.LU.64 R136, [R1+0x598] ;  /* 0x0005980001887983 */ /* 0x000f280000300a00 */
[----:B------:R1:W-:Y:S04]  /*44030*/  STL [R1+0x204], R126 ;  /* 0x0002047e01007387 */ /* 0x0003e80000100800 */
[----:B------:R-:W4:Y:S01]  /*44040*/  LDL.LU.64 R120, [R1+0x5a0] ;  /* 0x0005a00001787983 */ /* 0x000f220000300a00 */
[----:B------:R-:W-:-:S05]  /*44050*/  MOV R0, R127 ;  /* 0x0000007f00007202 */ /* 0x000fca0000000f00 */
[----:B------:R1:W-:Y:S04]  /*44060*/  STL [R1+0x200], R0 ;  /* 0x0002000001007387 */ /* 0x0003e80000100800 */
[----:B------:R1:W-:Y:S04]  /*44070*/  STL [R1+0x20c], R130 ;  /* 0x00020c8201007387 */ /* 0x0003e80000100800 */
[----:B-1----:R-:W4:Y:S01]  /*44080*/  LDL.LU.64 R126, [R1+0x5b0] ;  /* 0x0005b000017e7983 */ /* 0x002f220000300a00 */
[----:B------:R-:W-:-:S05]  /*44090*/  IMAD.MOV.U32 R0, RZ, RZ, R131 ;  /* 0x000000ffff007224 */ /* 0x000fca00078e0083 */
[----:B------:R1:W-:Y:S04]  /*440a0*/  STL [R1+0x208], R0 ;  /* 0x0002080001007387 */ /* 0x0003e80000100800 */
[----:B------:R-:W-:Y:S04]  /*440b0*/  STL [R1+0x214], R118 ;  /* 0x0002147601007387 */ /* 0x000fe80000100800 */
[----:B------:R-:W4:Y:S01]  /*440c0*/  LDL.LU.64 R130, [R1+0x5c0] ;  /* 0x0005c00001827983 */ /* 0x000f220000300a00 */
[----:B-1----:R-:W-:-:S05]  /*440d0*/  IMAD.MOV.U32 R0, RZ, RZ, R119 ;  /* 0x000000ffff007224 */ /* 0x002fca00078e0077 */
[----:B------:R1:W-:Y:S04]  /*440e0*/  STL [R1+0x210], R0 ;  /* 0x0002100001007387 */ /* 0x0003e80000100800 */
[----:B------:R1:W-:Y:S02]  /*440f0*/  STL [R1+0x21c], R132 ;  /* 0x00021c8401007387 */ /* 0x0003e40000100800 */
[----:B-1----:R-:W-:-:S05]  /*44100*/  IMAD.MOV.U32 R0, RZ, RZ, R133 ;  /* 0x000000ffff007224 */ /* 0x002fca00078e0085 */
[----:B------:R1:W-:Y:S04]  /*44110*/  STL [R1+0x218], R0 ;  /* 0x0002180001007387 */ /* 0x0003e80000100800 */
[----:B------:R-:W4:Y:S01]  /*44120*/  LDL.LU.64 R132, [R1+0x5e0] ;  /* 0x0005e00001847983 */ /* 0x000f220000300a00 */
[----:B-1----:R-:W-:-:S03]  /*44130*/  MOV R0, R125 ;  /* 0x0000007d00007202 */ /* 0x002fc60000000f00 */
[----:B------:R1:W-:Y:S04]  /*44140*/  STL [R1+0x224], R124 ;  /* 0x0002247c01007387 */ /* 0x0003e80000100800 */
[----:B--2---:R-:W-:Y:S04]  /*44150*/  STL [R1+0x22c], R122 ;  /* 0x00022c7a01007387 */ /* 0x004fe80000100800 */
[----:B------:R2:W-:Y:S04]  /*44160*/  STL [R1+0x220], R0 ;  /* 0x0002200001007387 */ /* 0x0005e80000100800 */
[----:B-1----:R-:W4:Y:S01]  /*44170*/  LDL.LU.64 R124, [R1+0x600] ;  /* 0x00060000017c7983 */ /* 0x002f220000300a00 */
[----:B--2---:R-:W-:-:S03]  /*44180*/  IMAD.MOV.U32 R0, RZ, RZ, R123 ;  /* 0x000000ffff007224 */ /* 0x004fc600078e007b */
[----:B------:R-:W2:Y:S04]  /*44190*/  LDL.LU.64 R122, [R1+0x610] ;  /* 0x00061000017a7983 */ /* 0x000ea80000300a00 */
[----:B------:R1:W-:Y:S04]  /*441a0*/  STL [R1+0x228], R0 ;  /* 0x0002280001007387 */ /* 0x0003e80000100800 */
[----:B---3--:R3:W-:Y:S01]  /*441b0*/  STL [R1+0x234], R134 ;  /* 0x0002348601007387 */ /* 0x0087e20000100800 */
[----:B-1----:R-:W-:-:S03]  /*441c0*/  IMAD.MOV.U32 R0, RZ, RZ, R135 ;  /* 0x000000ffff007224 */ /* 0x002fc600078e0087 */
[----:B----4-:R-:W-:Y:S04]  /*441d0*/  STL [R1+0x23c], R128 ;  /* 0x00023c8001007387 */ /* 0x010fe80000100800 */
[----:B------:R1:W-:Y:S04]  /*441e0*/  STL [R1+0x230], R0 ;  /* 0x0002300001007387 */ /* 0x0003e80000100800 */
[----:B---3--:R-:W3:Y:S01]  /*441f0*/  LDL.LU.64 R134, [R1+0x620] ;  /* 0x0006200001867983 */ /* 0x008ee20000300a00 */
[----:B-1----:R-:W-:-:S03]  /*44200*/  IMAD.MOV.U32 R0, RZ, RZ, R129 ;  /* 0x000000ffff007224 */ /* 0x002fc600078e0081 */
[----:B------:R-:W4:Y:S04]  /*44210*/  LDL.LU.64 R128, [R1+0x630] ;  /* 0x0006300001807983 */ /* 0x000f280000300a00 */
[----:B------:R1:W-:Y:S04]  /*44220*/  STL [R1+0x238], R0 ;  /* 0x0002380001007387 */ /* 0x0003e80000100800 */
[----:B------:R1:W-:Y:S02]  /*44230*/  STL [R1+0x244], R136 ;  /* 0x0002448801007387 */ /* 0x0003e40000100800 */
[----:B-1----:R-:W-:-:S02]  /*44240*/  MOV R0, R137 ;  /* 0x0000008900007202 */ /* 0x002fc40000000f00 */
[----:B------:R-:W-:Y:S04]  /*44250*/  STL [R1+0x24c], R120 ;  /* 0x00024c7801007387 */ /* 0x000fe80000100800 */
[----:B------:R1:W-:Y:S04]  /*44260*/  STL [R1+0x240], R0 ;  /* 0x0002400001007387 */ /* 0x0003e80000100800 */
[----:B------:R-:W4:Y:S01]  /*44270*/  LDL.LU.64 R136, [R1+0x640] ;  /* 0x0006400001887983 */ /* 0x000f220000300a00 */
[----:B-1----:R-:W-:-:S05]  /*44280*/  IMAD.MOV.U32 R0, RZ, RZ, R121 ;  /* 0x000000ffff007224 */ /* 0x002fca00078e0079 */
[----:B------:R1:W-:Y:S04]  /*44290*/  STL [R1+0x248], R0 ;  /* 0x0002480001007387 */ /* 0x0003e80000100800 */
[----:B------:R1:W-:Y:S04]  /*442a0*/  STL [R1+0x254], R126 ;  /* 0x0002547e01007387 */ /* 0x0003e80000100800 */
[----:B------:R-:W4:Y:S01]  /*442b0*/  LDL.LU.64 R118, [R1+0x648] ;  /* 0x0006480001767983 */ /* 0x000f220000300a00 */
[----:B-1----:R-:W-:-:S03]  /*442c0*/  IMAD.MOV.U32 R0, RZ, RZ, R127 ;  /* 0x000000ffff007224 */ /* 0x002fc600078e007f */
[----:B------:R-:W-:Y:S04]  /*442d0*/  STL [R1+0x25c], R130 ;  /* 0x00025c8201007387 */ /* 0x000fe80000100800 */
[----:B------:R1:W-:Y:S04]  /*442e0*/  STL [R1+0x250], R0 ;  /* 0x0002500001007387 */ /* 0x0003e80000100800 */
[----:B------:R-:W4:Y:S01]  /*442f0*/  LDL.LU.64 R126, [R1+0x660] ;  /* 0x00066000017e7983 */ /* 0x000f220000300a00 */
[----:B-1----:R-:W-:-:S05]  /*44300*/  IMAD.MOV.U32 R0, RZ, RZ, R131 ;  /* 0x000000ffff007224 */ /* 0x002fca00078e0083 */
[----:B------:R1:W-:Y:S04]  /*44310*/  STL [R1+0x258], R0 ;  /* 0x0002580001007387 */ /* 0x0003e80000100800 */
[----:B------:R-:W4:Y:S04]  /*44320*/  LDL.LU.64 R130, [R1+0x668] ;  /* 0x0006680001827983 */ /* 0x000f280000300a00 */
[----:B------:R1:W-:Y:S02]  /*44330*/  STL [R1+0x264], R132 ;  /* 0x0002648401007387 */ /* 0x0003e40000100800 */
[----:B-1----:R-:W-:-:S02]  /*44340*/  MOV R0, R133 ;  /* 0x0000008500007202 */ /* 0x002fc40000000f00 */
[----:B------:R-:W4:Y:S04]  /*44350*/  LDL.LU.64 R132, [R1+0x670] ;  /* 0x0006700001847983 */ /* 0x000f280000300a00 */
[----:B------:R1:W-:Y:S02]  /*44360*/  STL [R1+0x260], R0 ;  /* 0x0002600001007387 */ /* 0x0003e40000100800 */
[----:B-1----:R-:W-:Y:S02]  /*44370*/  IMAD.MOV.U32 R0, RZ, RZ, R125 ;  /* 0x000000ffff007224 */ /* 0x002fe400078e007d */
[----:B------:R1:W-:Y:S04]  /*44380*/  STL [R1+0x26c], R124 ;  /* 0x00026c7c01007387 */ /* 0x0003e80000100800 */
[----:B-1----:R-:W4:Y:S04]  /*44390*/  LDL.LU.64 R124, [R1+0x5d8] ;  /* 0x0005d800017c7983 */ /* 0x002f280000300a00 */
[----:B------:R1:W-:Y:S04]  /*443a0*/  STL [R1+0x268], R0 ;  /* 0x0002680001007387 */ /* 0x0003e80000100800 */
[----:B--2---:R2:W-:Y:S01]  /*443b0*/  STL [R1+0x274], R122 ;  /* 0x0002747a01007387 */ /* 0x0045e20000100800 */
[----:B-1----:R-:W-:-:S03]  /*443c0*/  IMAD.MOV.U32 R0, RZ, RZ, R123 ;  /* 0x000000ffff007224 */ /* 0x002fc600078e007b */
[----:B--2---:R-:W2:Y:S04]  /*443d0*/  LDL.LU.64 R122, [R1+0x5d0] ;  /* 0x0005d000017a7983 */ /* 0x004ea80000300a00 */
[----:B------:R1:W-:Y:S04]  /*443e0*/  STL [R1+0x270], R0 ;  /* 0x0002700001007387 */ /* 0x0003e80000100800 */
[----:B---3--:R3:W-:Y:S01]  /*443f0*/  STL [R1+0x27c], R134 ;  /* 0x00027c8601007387 */ /* 0x0087e20000100800 */
[----:B-1----:R-:W-:-:S03]  /*44400*/  IMAD.MOV.U32 R0, RZ, RZ, R135 ;  /* 0x000000ffff007224 */ /* 0x002fc600078e0087 */
[----:B---3--:R-:W3:Y:S04]  /*44410*/  LDL.LU.64 R134, [R1+0x5c8] ;  /* 0x0005c80001867983 */ /* 0x008ee80000300a00 */
[----:B------:R1:W-:Y:S04]  /*44420*/  STL [R1+0x278], R0 ;  /* 0x0002780001007387 */ /* 0x0003e80000100800 */
[----:B----4-:R-:W-:Y:S04]  /*44430*/  STL [R1+0x284], R128 ;  /* 0x0002848001007387 */ /* 0x010fe80000100800 */
[----:B------:R-:W4:Y:S01]  /*44440*/  LDL.LU.64 R120, [R1+0x5b8] ;  /* 0x0005b80001787983 */ /* 0x000f220000300a00 */
[----:B-1----:R-:W-:-:S05]  /*44450*/  MOV R0, R129 ;  /* 0x0000008100007202 */ /* 0x002fca0000000f00 */
[----:B------:R1:W-:Y:S04]  /*44460*/  STL [R1+0x280], R0 ;  /* 0x0002800001007387 */ /* 0x0003e80000100800 */
[----:B------:R1:W-:Y:S02]  /*44470*/  STL [R1+0x28c], R136 ;  /* 0x00028c8801007387 */ /* 0x0003e40000100800 */
[----:B-1----:R-:W-:Y:S02]  /*44480*/  IMAD.MOV.U32 R0, RZ, RZ, R137 ;  /* 0x000000ffff007224 */ /* 0x002fe400078e0089 */
[----:B------:R-:W-:Y:S02]  /*44490*/  IMAD.MOV.U32 R136, RZ, RZ, R138 ;  /* 0x000000ffff887224 */ /* 0x000fe400078e008a */
[----:B------:R-:W-:-:S02]  /*444a0*/  IMAD.MOV.U32 R137, RZ, RZ, R139 ;  /* 0x000000ffff897224 */ /* 0x000fc400078e008b */
[----:B------:R-:W4:Y:S04]  /*444b0*/  LDL.LU.64 R138, [R1+0x550] ;  /* 0x00055000018a7983 */ /* 0x000f280000300a00 */
[----:B------:R1:W-:Y:S04]  /*444c0*/  STL [R1+0x288], R0 ;  /* 0x0002880001007387 */ /* 0x0003e80000100800 */
[----:B------:R-:W-:Y:S04]  /*444d0*/  STL [R1+0x294], R118 ;  /* 0x0002947601007387 */ /* 0x000fe80000100800 */
[----:B------:R-:W4:Y:S01]  /*444e0*/  LDL.LU.64 R128, [R1+0x548] ;  /* 0x0005480001807983 */ /* 0x000f220000300a00 */
[----:B-1----:R-:W-:-:S05]  /*444f0*/  MOV R0, R119 ;  /* 0x0000007700007202 */ /* 0x002fca0000000f00 */
[----:B------:R1:W-:Y:S04]  /*44500*/  STL [R1+0x290], R0 ;  /* 0x0002900001007387 */ /* 0x0003e80000100800 */
[----:B------:R1:W-:Y:S02]  /*44510*/  STL [R1+0x29c], R126 ;  /* 0x00029c7e01007387 */ /* 0x0003e40000100800 */
[----:B-1----:R-:W-:-:S05]  /*44520*/  IMAD.MOV.U32 R0, RZ, RZ, R127 ;  /* 0x000000ffff007224 */ /* 0x002fca00078e007f */
[----:B------:R1:W-:Y:S04]  /*44530*/  STL [R1+0x298], R0 ;  /* 0x0002980001007387 */ /* 0x0003e80000100800 */
[----:B------:R-:W4:Y:S01]  /*44540*/  LDL.LU.64 R126, [R1+0x540] ;  /* 0x00054000017e7983 */ /* 0x000f220000300a00 */
[----:B-1----:R-:W-:-:S03]  /*44550*/  IMAD.MOV.U32 R0, RZ, RZ, R131 ;  /* 0x000000ffff007224 */ /* 0x002fc600078e0083 */
[----:B------:R1:W-:Y:S04]  /*44560*/  STL [R1+0x2a4], R130 ;  /* 0x0002a48201007387 */ /* 0x0003e80000100800 */
[----:B------:R-:W-:Y:S04]  /*44570*/  STL [R1+0x2ac], R132 ;  /* 0x0002ac8401007387 */ /* 0x000fe80000100800 */
[----:B------:R1:W-:Y:S04]  /*44580*/  STL [R1+0x2a0], R0 ;  /* 0x0002a00001007387 */ /* 0x0003e80000100800 */
[----:B-1----:R-:W4:Y:S01]  /*44590*/  LDL.LU.64 R130, [R1+0x530] ;  /* 0x0005300001827983 */ /* 0x002f220000300a00 */
[----:B------:R-:W-:-:S03]  /*445a0*/  IMAD.MOV.U32 R0, RZ, RZ, R133 ;  /* 0x000000ffff007224 */ /* 0x000fc600078e0085 */
[----:B------:R-:W4:Y:S04]  /*445b0*/  LDL.LU.64 R132, [R1+0x470] ;  /* 0x0004700001847983 */ /* 0x000f280000300a00 */
[----:B------:R1:W-:Y:S02]  /*445c0*/  STL [R1+0x2a8], R0 ;  /* 0x0002a80001007387 */ /* 0x0003e40000100800 */
[----:B-1----:R-:W-:Y:S02]  /*445d0*/  MOV R0, R125 ;  /* 0x0000007d00007202 */ /* 0x002fe40000000f00 */
        /* <DEDUP_REMOVED lines=12> */
[----:B-1----:R-:W-:-:S05]  /*446a0*/  IMAD.MOV.U32 R0, RZ, RZ, R121 ;  /* 0x000000ffff007224 */ /* 0x002fca00078e0079 */
[----:B------:R1:W-:Y:S04]  /*446b0*/  STL [R1+0x2c8], R0 ;  /* 0x0002c80001007387 */ /* 0x0003e80000100800 */
[----:B------:R4:W-:Y:S04]  /*446c0*/  STL [R1+0x2d4], R138 ;  /* 0x0002d48a01007387 */ /* 0x0009e80000100800 */
[----:B------:R-:W3:Y:S01]  /*446d0*/  LDL.LU.64 R118, [R1+0x3b8] ;  /* 0x0003b80001767983 */ /* 0x000ee20000300a00 */
[----:B-1----:R-:W-:-:S03]  /*446e0*/  MOV R0, R139 ;  /* 0x0000008b00007202 */ /* 0x002fc60000000f00 */
[----:B------:R-:W-:Y:S04]  /*446f0*/  STL [R1+0x2dc], R128 ;  /* 0x0002dc8001007387 */ /* 0x000fe80000100800 */
[----:B------:R1:W-:Y:S04]  /*44700*/  STL [R1+0x2d0], R0 ;  /* 0x0002d00001007387 */ /* 0x0003e80000100800 */
[----:B----4-:R-:W4:Y:S01]  /*44710*/  LDL.LU.64 R138, [R1+0x3a8] ;  /* 0x0003a800018a7983 */ /* 0x010f220000300a00 */
[----:B-1----:R-:W-:-:S05]  /*44720*/  IMAD.MOV.U32 R0, RZ, RZ, R129 ;  /* 0x000000ffff007224 */ /* 0x002fca00078e0081 */
[----:B------:R1:W-:Y:S04]  /*44730*/  STL [R1+0x2d8], R0 ;  /* 0x0002d80001007387 */ /* 0x0003e80000100800 */
[----:B------:R-:W4:Y:S04]  /*44740*/  LDL.LU.64 R128, [R1+0x3a0] ;  /* 0x0003a00001807983 */ /* 0x000f280000300a00 */
[----:B------:R1:W-:Y:S02]  /*44750*/  STL [R1+0x2e4], R126 ;  /* 0x0002e47e01007387 */ /* 0x0003e40000100800 */
[----:B-1----:R-:W-:-:S02]  /*44760*/  IMAD.MOV.U32 R0, RZ, RZ, R127 ;  /* 0x000000ffff007224 */ /* 0x002fc400078e007f */
[----:B------:R-:W4:Y:S04]  /*44770*/  LDL.LU.64 R126, [R1+0x398] ;  /* 0x00039800017e7983 */ /* 0x000f280000300a00 */
[----:B------:R1:W-:Y:S04]  /*44780*/  STL [R1+0x2e0], R0 ;  /* 0x0002e00001007387 */ /* 0x0003e80000100800 */
[----:B------:R1:W-:Y:S02]  /*44790*/  STL [R1+0x2ec], R130 ;  /* 0x0002ec8201007387 */ /* 0x0003e40000100800 */
[----:B-1----:R-:W-:-:S02]  /*447a0*/  IMAD.MOV.U32 R0, RZ, RZ, R131 ;  /* 0x000000ffff007224 */ /* 0x002fc400078e0083 */
[----:B------:R-:W4:Y:S04]  /*447b0*/  LDL.LU.64 R130, [R1+0x830] ;  /* 0x0008300001827983 */ /* 0x000f280000300a00 */
[----:B------:R1:W-:Y:S04]  /*447c0*/  STL [R1+0x2e8], R0 ;  /* 0x0002e80001007387 */ /* 0x0003e80000100800 */
        /* <DEDUP_REMOVED lines=8> */
[----:B--2---:R-:W-:Y:S04]  /*44850*/  STL [R1+0x304], R122 ;  /* 0x0003047a01007387 */ /* 0x004fe80000100800 */
[----:B------:R-:W2:Y:S01]  /*44860*/  LDL.LU.64 R120, [R1+0x860] ;  /* 0x0008600001787983 */ /* 0x000ea20000300a00 */
[----:B-1----:R-:W-:-:S05]  /*44870*/  IMAD.MOV.U32 R0, RZ, RZ, R123 ;  /* 0x000000ffff007224 */ /* 0x002fca00078e007b */
[----:B------:R1:W-:Y:S04]  /*44880*/  STL [R1+0x300], R0 ;  /* 0x0003000001007387 */ /* 0x0003e80000100800 */
[----:B---3--:R3:W-:Y:S01]  /*44890*/  STL [R1+0x30c], R134 ;  /* 0x00030c8601007387 */ /* 0x0087e20000100800 */
[----:B-1----:R-:W-:-:S03]  /*448a0*/  IMAD.MOV.U32 R0, RZ, RZ, R135 ;  /* 0x000000ffff007224 */ /* 0x002fc600078e0087 */
[----:B---3--:R-:W3:Y:S04]  /*448b0*/  LDL.LU.64 R134, [R1+0x7d8] ;  /* 0x0007d80001867983 */ /* 0x008ee80000300a00 */
[----:B------:R1:W-:Y:S04]  /*448c0*/  STL [R1+0x308], R0 ;  /* 0x0003080001007387 */ /* 0x0003e80000100800 */
[----:B------:R-:W-:Y:S04]  /*448d0*/  STL [R1+0x314], R118 ;  /* 0x0003147601007387 */ /* 0x000fe80000100800 */
[----:B------:R-:W3:Y:S01]  /*448e0*/  LDL.LU.64 R122, [R1+0x7e8] ;  /* 0x0007e800017a7983 */ /* 0x000ee20000300a00 */
[----:B-1----:R-:W-:-:S05]  /*448f0*/  MOV R0, R119 ;  /* 0x0000007700007202 */ /* 0x002fca0000000f00 */
[----:B------:R1:W-:Y:S04]  /*44900*/  STL [R1+0x310], R0 ;  /* 0x0003100001007387 */ /* 0x0003e80000100800 */
[----:B----4-:R4:W-:Y:S01]  /*44910*/  STL [R1+0x31c], R138 ;  /* 0x00031c8a01007387 */ /* 0x0109e20000100800 */
[----:B-1----:R-:W-:-:S05]  /*44920*/  IMAD.MOV.U32 R0, RZ, RZ, R139 ;  /* 0x000000ffff007224 */ /* 0x002fca00078e008b */
[----:B------:R1:W-:Y:S04]  /*44930*/  STL [R1+0x318], R0 ;  /* 0x0003180001007387 */ /* 0x0003e80000100800 */
[----:B----4-:R-:W4:Y:S01]  /*44940*/  LDL.LU.64 R138, [R1+0x7f0] ;  /* 0x0007f000018a7983 */ /* 0x010f220000300a00 */
[----:B-1----:R-:W-:-:S03]  /*44950*/  IMAD.MOV.U32 R0, RZ, RZ, R129 ;  /* 0x000000ffff007224 */ /* 0x002fc600078e0081 */
[----:B------:R1:W-:Y:S04]  /*44960*/  STL [R1+0x324], R128 ;  /* 0x0003248001007387 */ /* 0x0003e80000100800 */
[----:B------:R-:W-:Y:S04]  /*44970*/  STL [R1+0x32c], R126 ;  /* 0x00032c7e01007387 */ /* 0x000fe80000100800 */
[----:B------:R1:W-:Y:S04]  /*44980*/  STL [R1+0x320], R0 ;  /* 0x0003200001007387 */ /* 0x0003e80000100800 */
[----:B-1----:R-:W4:Y:S01]  /*44990*/  LDL.LU.64 R128, [R1+0x800] ;  /* 0x0008000001807983 */ /* 0x002f220000300a00 */
[----:B------:R-:W-:-:S03]  /*449a0*/  IMAD.MOV.U32 R0, RZ, RZ, R127 ;  /* 0x000000ffff007224 */ /* 0x000fc600078e007f */
[----:B------:R-:W4:Y:S04]  /*449b0*/  LDL.LU.64 R126, [R1+0x770] ;  /* 0x00077000017e7983 */ /* 0x000f280000300a00 */
[----:B------:R1:W-:Y:S04]  /*449c0*/  STL [R1+0x328], R0 ;  /* 0x0003280001007387 */ /* 0x0003e80000100800 */
[----:B------:R1:W-:Y:S02]  /*449d0*/  STL [R1+0x334], R130 ;  /* 0x0003348201007387 */ /* 0x0003e40000100800 */
[----:B-1----:R-:W-:-:S02]  /*449e0*/  MOV R0, R131 ;  /* 0x0000008300007202 */ /* 0x002fc40000000f00 */
[----:B------:R-:W-:Y:S04]  /*449f0*/  STL [R1+0x33c], R132 ;  /* 0x00033c8401007387 */ /* 0x000fe80000100800 */
[----:B------:R1:W-:Y:S04]  /*44a00*/  STL [R1+0x330], R0 ;  /* 0x0003300001007387 */ /* 0x0003e80000100800 */
[----:B------:R-:W4:Y:S01]  /*44a10*/  LDL.LU.64 R130, [R1+0x780] ;  /* 0x0007800001827983 */ /* 0x000f220000300a00 */
[----:B-1----:R-:W-:-:S03]  /*44a20*/  IMAD.MOV.U32 R0, RZ, RZ, R133 ;  /* 0x000000ffff007224 */ /* 0x002fc600078e0085 */
[----:B------:R-:W4:Y:S04]  /*44a30*/  LDL.LU.64 R132, [R1+0x790] ;  /* 0x0007900001847983 */ /* 0x000f280000300a00 */
[----:B------:R1:W-:Y:S02]  /*44a40*/  STL [R1+0x338], R0 ;  /* 0x0003380001007387 */ /* 0x0003e40000100800 */
[----:B-1----:R-:W-:Y:S02]  /*44a50*/  IMAD.MOV.U32 R0, RZ, RZ, R125 ;  /* 0x000000ffff007224 */ /* 0x002fe400078e007d */
[----:B------:R1:W-:Y:S04]  /*44a60*/  STL [R1+0x344], R124 ;  /* 0x0003447c01007387 */ /* 0x0003e80000100800 */
[----:B--2---:R-:W-:Y:S04]  /*44a70*/  STL [R1+0x34c], R120 ;  /* 0x00034c7801007387 */ /* 0x004fe80000100800 */
[----:B------:R2:W-:Y:S04]  /*44a80*/  STL [R1+0x340], R0 ;  /* 0x0003400001007387 */ /* 0x0005e80000100800 */
[----:B-1----:R-:W4:Y:S01]  /*44a90*/  LDL.LU.64 R124, [R1+0x798] ;  /* 0x00079800017c7983 */ /* 0x002f220000300a00 */
[----:B--2---:R-:W-:-:S05]  /*44aa0*/  IMAD.MOV.U32 R0, RZ, RZ, R121 ;  /* 0x000000ffff007224 */ /* 0x004fca00078e0079 */
[----:B------:R1:W-:Y:S04]  /*44ab0*/  STL [R1+0x348], R0 ;  /* 0x0003480001007387 */ /* 0x0003e80000100800 */
[----:B---3--:R2:W-:Y:S04]  /*44ac0*/  STL [R1+0x354], R134 ;  /* 0x0003548601007387 */ /* 0x0085e80000100800 */
[----:B------:R-:W3:Y:S01]  /*44ad0*/  LDL.LU.64 R118, [R1+0x718] ;  /* 0x0007180001767983 */ /* 0x000ee20000300a00 */
[----:B-1----:R-:W-:-:S03]  /*44ae0*/  MOV R0, R135 ;  /* 0x0000008700007202 */ /* 0x002fc60000000f00 */
[----:B------:R-:W-:Y:S04]  /*44af0*/  STL [R1+0x35c], R122 ;  /* 0x00035c7a01007387 */ /* 0x000fe80000100800 */
[----:B------:R1:W-:Y:S04]  /*44b00*/  STL [R1+0x350], R0 ;  /* 0x0003500001007387 */ /* 0x0003e80000100800 */
[----:B--2---:R-:W2:Y:S01]  /*44b10*/  LDL.LU.64 R134, [R1+0x728] ;  /* 0x0007280001867983 */ /* 0x004ea20000300a00 */
[----:B-1----:R-:W-:-:S05]  /*44b20*/  IMAD.MOV.U32 R0, RZ, RZ, R123 ;  /* 0x000000ffff007224 */ /* 0x002fca00078e007b */
[----:B------:R1:W-:Y:S04]  /*44b30*/  STL [R1+0x358], R0 ;  /* 0x0003580001007387 */ /* 0x0003e80000100800 */
[----:B------:R-:W2:Y:S04]  /*44b40*/  LDL.LU.64 R122, [R1+0x730] ;  /* 0x00073000017a7983 */ /* 0x000ea80000300a00 */
[----:B----4-:R4:W-:Y:S01]  /*44b50*/  STL [R1+0x364], R138 ;  /* 0x0003648a01007387 */ /* 0x0109e20000100800 */
[----:B-1----:R-:W-:-:S03]  /*44b60*/  IMAD.MOV.U32 R0, RZ, RZ, R139 ;  /* 0x000000ffff007224 */ /* 0x002fc600078e008b */
[----:B----4-:R-:W4:Y:S04]  /*44b70*/  LDL.LU.64 R138, [R1+0x740] ;  /* 0x00074000018a7983 */ /* 0x010f280000300a00 */
        /* <DEDUP_REMOVED lines=8> */
[----:B------:R1:W-:Y:S04]  /*44c00*/  STL [R1+0x370], R0 ;  /* 0x0003700001007387 */ /* 0x0003e80000100800 */
        /* <DEDUP_REMOVED lines=8> */
[----:B------:R-:W-:Y:S04]  /*44c90*/  STL [R1+0x38c], R124 ;  /* 0x00038c7c01007387 */ /* 0x000fe80000100800 */
[----:B------:R-:W4:Y:S01]  /*44ca0*/  LDL.LU.64 R120, [R1+0x628] ;  /* 0x0006280001787983 */ /* 0x000f220000300a00 */
[----:B-1----:R-:W-:-:S05]  /*44cb0*/  IMAD.MOV.U32 R0, RZ, RZ, R125 ;  /* 0x000000ffff007224 */ /* 0x002fca00078e007d */
[----:B------:R1:W-:Y:S04]  /*44cc0*/  STL [R1+0x388], R0 ;  /* 0x0003880001007387 */ /* 0x0003e80000100800 */
[----:B---3--:R-:W-:Y:S01]  /*44cd0*/  STL [R1+0x394], R118 ;  /* 0x0003947601007387 */ /* 0x008fe20000100800 */
[----:B-1----:R-:W-:-:S03]  /*44ce0*/  MOV R0, R119 ;  /* 0x0000007700007202 */ /* 0x002fc60000000f00 */
[----:B------:R-:W3:Y:S04]  /*44cf0*/  LDL.LU.64 R124, [R1+0x658] ;  /* 0x00065800017c7983 */ /* 0x000ee80000300a00 */
[----:B------:R2:W-:Y:S02]  /*44d00*/  STL [R1+0x390], R0 ;  /* 0x0003900001007387 */ /* 0x0005e40000100800 */
[----:B--2---:R-:W-:Y:S02]  /*44d10*/  IMAD.MOV.U32 R0, RZ, RZ, R135 ;  /* 0x000000ffff007224 */ /* 0x004fe400078e0087 */
[----:B------:R1:W-:Y:S04]  /*44d20*/  STL [R1+0x39c], R134 ;  /* 0x00039c8601007387 */ /* 0x0003e80000100800 */
[----:B------:R2:W-:Y:S01]  /*44d30*/  STL [R1+0x398], R0 ;  /* 0x0003980001007387 */ /* 0x0005e20000100800 */
[----:B-1----:R-:W-:Y:S01]  /*44d40*/  IMAD.MOV.U32 R134, RZ, RZ, R140 ;  /* 0x000000ffff867224 */ /* 0x002fe200078e008c */
[----:B------:R-:W-:Y:S01]  /*44d50*/  MOV R140, R148 ;  /* 0x00000094008c7202 */ /* 0x000fe20000000f00 */
[----:B------:R-:W-:-:S02]  /*44d60*/  IMAD.MOV.U32 R135, RZ, RZ, R141 ;  /* 0x000000ffff877224 */ /* 0x000fc400078e008d */
[----:B------:R-:W-:Y:S02]  /*44d70*/  IMAD.MOV.U32 R141, RZ, RZ, R149 ;  /* 0x000000ffff8d7224 */ /* 0x000fe400078e0095 */
[----:B------:R-:W3:Y:S01]  /*44d80*/  LDL.LU.64 R148, [R1+0x678] ;  /* 0x0006780001947983 */ /* 0x000ee20000300a00 */
[----:B--2---:R-:W-:-:S03]  /*44d90*/  IMAD.MOV.U32 R0, RZ, RZ, R123 ;  /* 0x000000ffff007224 */ /* 0x004fc600078e007b */
[----:B------:R1:W-:Y:S04]  /*44da0*/  STL [R1+0x3a4], R122 ;  /* 0x0003a47a01007387 */ /* 0x0003e80000100800 */
[----:B----4-:R-:W-:Y:S04]  /*44db0*/  STL [R1+0x3ac], R138 ;  /* 0x0003ac8a01007387 */ /* 0x010fe80000100800 */
[----:B------:R2:W-:Y:S04]  /*44dc0*/  STL [R1+0x3a0], R0 ;  /* 0x0003a00001007387 */ /* 0x0005e80000100800 */
[----:B-1----:R-:W4:Y:S01]  /*44dd0*/  LDL.LU.64 R122, [R1+0x680] ;  /* 0x00068000017a7983 */ /* 0x002f220000300a00 */
[----:B--2---:R-:W-:-:S03]  /*44de0*/  IMAD.MOV.U32 R0, RZ, RZ, R139 ;  /* 0x000000ffff007224 */ /* 0x004fc600078e008b */
[----:B------:R-:W2:Y:S04]  /*44df0*/  LDL.LU.64 R138, [R1+0x4e0] ;  /* 0x0004e000018a7983 */ /* 0x000ea80000300a00 */
[----:B------:R1:W-:Y:S04]  /*44e00*/  STL [R1+0x3a8], R0 ;  /* 0x0003a80001007387 */ /* 0x0003e80000100800 */
[----:B------:R1:W-:Y:S02]  /*44e10*/  STL [R1+0x3b4], R128 ;  /* 0x0003b48001007387 */ /* 0x0003e40000100800 */
[----:B-1----:R-:W-:-:S02]  /*44e20*/  MOV R0, R129 ;  /* 0x0000008100007202 */ /* 0x002fc40000000f00 */
[----:B------:R-:W-:Y:S04]  /*44e30*/  STL [R1+0x3bc], R126 ;  /* 0x0003bc7e01007387 */ /* 0x000fe80000100800 */
[----:B------:R1:W-:Y:S04]  /*44e40*/  STL [R1+0x3b0], R0 ;  /* 0x0003b00001007387 */ /* 0x0003e80000100800 */
[----:B------:R-:W2:Y:S01]  /*44e50*/  LDL.LU.64 R128, [R1+0x4e8] ;  /* 0x0004e80001807983 */ /* 0x000ea20000300a00 */
[----:B-1----:R-:W-:-:S03]  /*44e60*/  IMAD.MOV.U32 R0, RZ, RZ, R127 ;  /* 0x000000ffff007224 */ /* 0x002fc600078e007f */
[----:B------:R-:W2:Y:S04]  /*44e70*/  LDL.LU.64 R126, [R1+0x440] ;  /* 0x00044000017e7983 */ /* 0x000ea80000300a00 */
[----:B------:R1:W-:Y:S04]  /*44e80*/  STL [R1+0x3b8], R0 ;  /* 0x0003b80001007387 */ /* 0x0003e80000100800 */
[----:B------:R1:W-:Y:S02]  /*44e90*/  STL [R1+0x3c4], R130 ;  /* 0x0003c48201007387 */ /* 0x0003e40000100800 */
[----:B-1----:R-:W-:-:S02]  /*44ea0*/  IMAD.MOV.U32 R0, RZ, RZ, R131 ;  /* 0x000000ffff007224 */ /* 0x002fc400078e0083 */
[----:B------:R-:W-:Y:S04]  /*44eb0*/  STL [R1+0x3cc], R132 ;  /* 0x0003cc8401007387 */ /* 0x000fe80000100800 */
[----:B------:R1:W-:Y:S04]  /*44ec0*/  STL [R1+0x3c0], R0 ;  /* 0x0003c00001007387 */ /* 0x0003e80000100800 */
[----:B------:R-:W2:Y:S01]  /*44ed0*/  LDL.LU.64 R130, [R1+0x438] ;  /* 0x0004380001827983 */ /* 0x000ea20000300a00 */
[----:B-1----:R-:W-:-:S05]  /*44ee0*/  IMAD.MOV.U32 R0, RZ, RZ, R133 ;  /* 0x000000ffff007224 */ /* 0x002fca00078e0085 */
[----:B------:R1:W-:Y:S04]  /*44ef0*/  STL [R1+0x3c8], R0 ;  /* 0x0003c80001007387 */ /* 0x0003e80000100800 */
[----:B------:R-:W-:Y:S04]  /*44f00*/  STL [R1+0x3d4], R120 ;  /* 0x0003d47801007387 */ /* 0x000fe80000100800 */
[----:B------:R-:W2:Y:S01]  /*44f10*/  LDL.LU.64 R132, [R1+0x4f0] ;  /* 0x0004f00001847983 */ /* 0x000ea20000300a00 */
[----:B-1----:R-:W-:-:S03]  /*44f20*/  MOV R0, R121 ;  /* 0x0000007900007202 */ /* 0x002fc60000000f00 */
[----:B---3--:R-:W-:Y:S04]  /*44f30*/  STL [R1+0x3dc], R124 ;  /* 0x0003dc7c01007387 */ /* 0x008fe80000100800 */
[----:B------:R1:W-:Y:S04]  /*44f40*/  STL [R1+0x3d0], R0 ;  /* 0x0003d00001007387 */ /* 0x0003e80000100800 */
[----:B------:R-:W3:Y:S01]  /*44f50*/  LDL.LU.64 R118, [R1+0x4f8] ;  /* 0x0004f80001767983 */ /* 0x000ee20000300a00 */
[----:B-1----:R-:W-:Y:S02]  /*44f60*/  IMAD.MOV.U32 R0, RZ, RZ, R125 ;  /* 0x000000ffff007224 */ /* 0x002fe400078e007d */
[----:B------:R-:W-:-:S02]  /*44f70*/  IMAD.MOV.U32 R124, RZ, RZ, R134 ;  /* 0x000000ffff7c7224 */ /* 0x000fc400078e0086 */
[----:B------:R-:W-:Y:S01]  /*44f80*/  IMAD.MOV.U32 R125, RZ, RZ, R135 ;  /* 0x000000ffff7d7224 */ /* 0x000fe200078e0087 */
[----:B------:R1:W-:Y:S04]  /*44f90*/  STL [R1+0x3d8], R0 ;  /* 0x0003d80001007387 */ /* 0x0003e80000100800 */
[----:B------:R-:W3:Y:S04]  /*44fa0*/  LDL.LU.64 R134, [R1+0x520] ;  /* 0x0005200001867983 */ /* 0x000ee80000300a00 */
[----:B------:R4:W-:Y:S01]  /*44fb0*/  STL [R1+0x3e4], R148 ;  /* 0x0003e49401007387 */ /* 0x0009e20000100800 */
[----:B-1----:R-:W-:-:S03]  /*44fc0*/  MOV R0, R149 ;  /* 0x0000009500007202 */ /* 0x002fc60000000f00 */
[----:B----4-:R-:W4:Y:S04]  /*44fd0*/  LDL.LU.64 R148, [R1+0x518] ;  /* 0x0005180001947983 */ /* 0x010f280000300a00 */
[----:B------:R1:W-:Y:S04]  /*44fe0*/  STL [R1+0x3e0], R0 ;  /* 0x0003e00001007387 */ /* 0x0003e80000100800 */
[----:B------:R1:W-:Y:S02]  /*44ff0*/  STL [R1+0x3ec], R122 ;  /* 0x0003ec7a01007387 */ /* 0x0003e40000100800 */
[----:B-1----:R-:W-:-:S02]  /*45000*/  IMAD.MOV.U32 R0, RZ, RZ, R123 ;  /* 0x000000ffff007224 */ /* 0x002fc400078e007b */
[----:B------:R-:W4:Y:S04]  /*45010*/  LDL.LU.64 R122, [R1+0x510] ;  /* 0x00051000017a7983 */ /* 0x000f280000300a00 */
[----:B------:R1:W-:Y:S04]  /*45020*/  STL [R1+0x3e8], R0 ;  /* 0x0003e80001007387 */ /* 0x0003e80000100800 */
[----:B--2---:R2:W-:Y:S01]  /*45030*/  STL [R1+0x3f4], R138 ;  /* 0x0003f48a01007387 */ /* 0x0045e20000100800 */
[----:B-1----:R-:W-:-:S03]  /*45040*/  IMAD.MOV.U32 R0, RZ, RZ, R139 ;  /* 0x000000ffff007224 */ /* 0x002fc600078e008b */
[----:B--2---:R-:W2:Y:S04]  /*45050*/  LDL.LU.64 R138, [R1+0x528] ;  /* 0x00052800018a7983 */ /* 0x004ea80000300a00 */
[----:B------:R1:W-:Y:S04]  /*45060*/  STL [R1+0x3f0], R0 ;  /* 0x0003f00001007387 */ /* 0x0003e80000100800 */
[----:B------:R1:W-:Y:S02]  /*45070*/  STL [R1+0x3fc], R128 ;  /* 0x0003fc8001007387 */ /* 0x0003e40000100800 */
[----:B-1----:R-:W-:-:S02]  /*45080*/  IMAD.MOV.U32 R0, RZ, RZ, R129 ;  /* 0x000000ffff007224 */ /* 0x002fc400078e0081 */
[----:B------:R-:W2:Y:S04]  /*45090*/  LDL.LU.64 R128, [R1+0x538] ;  /* 0x0005380001807983 */ /* 0x000ea80000300a00 */
[----:B------:R1:W-:Y:S04]  /*450a0*/  STL [R1+0x3f8], R0 ;  /* 0x0003f80001007387 */ /* 0x0003e80000100800 */
[----:B------:R1:W-:Y:S02]  /*450b0*/  STL [R1+0x404], R126 ;  /* 0x0004047e01007387 */ /* 0x0003e40000100800 */
[----:B-1----:R-:W-:-:S02]  /*450c0*/  MOV R0, R127 ;  /* 0x0000007f00007202 */ /* 0x002fc40000000f00 */
[----:B------:R-:W2:Y:S04]  /*450d0*/  LDL.LU.64 R126, [R1+0x558] ;  /* 0x00055800017e7983 */ /* 0x000ea80000300a00 */
[----:B------:R1:W-:Y:S04]  /*450e0*/  STL [R1+0x400], R0 ;  /* 0x0004000001007387 */ /* 0x0003e80000100800 */
[----:B------:R1:W-:Y:S02]  /*450f0*/  STL [R1+0x40c], R130 ;  /* 0x00040c8201007387 */ /* 0x0003e40000100800 */
[----:B-1----:R-:W-:-:S02]  /*45100*/  IMAD.MOV.U32 R0, RZ, RZ, R131 ;  /* 0x000000ffff007224 */ /* 0x002fc400078e0083 */
[----:B------:R-:W2:Y:S04]  /*45110*/  LDL.LU.64 R130, [R1+0x560] ;  /* 0x0005600001827983 */ /* 0x000ea80000300a00 */
[----:B------:R1:W-:Y:S04]  /*45120*/  STL [R1+0x408], R0 ;  /* 0x0004080001007387 */ /* 0x0003e80000100800 */
[----:B------:R1:W-:Y:S04]  /*45130*/  STL [R1+0x414], R132 ;  /* 0x0004148401007387 */ /* 0x0003e80000100800 */
[----:B------:R-:W2:Y:S01]  /*45140*/  LDL.LU.64 R120, [R1+0x568] ;  /* 0x0005680001787983 */ /* 0x000ea20000300a00 */
[----:B-1----:R-:W-:-:S05]  /*45150*/  IMAD.MOV.U32 R0, RZ, RZ, R133 ;  /* 0x000000ffff007224 */ /* 0x002fca00078e0085 */
[----:B------:R1:W-:Y:S01]  /*45160*/  STL [R1+0x410], R0 ;  /* 0x0004100001007387 */ /* 0x0003e20000100800 */
[----:B------:R-:W-:Y:S01]  /*45170*/  IMAD.MOV.U32 R132, RZ, RZ, R142 ;  /* 0x000000ffff847224 */ /* 0x000fe200078e008e */
[----:B------:R-:W-:Y:S02]  /*45180*/  MOV R133, R143 ;  /* 0x0000008f00857202 */ /* 0x000fe40000000f00 */
[----:B---3--:R-:W-:Y:S01]  /*45190*/  STL [R1+0x41c], R118 ;  /* 0x00041c7601007387 */ /* 0x008fe20000100800 */
[----:B-1----:R-:W-:-:S03]  /*451a0*/  IMAD.MOV.U32 R0, RZ, RZ, R119 ;  /* 0x000000ffff007224 */ /* 0x002fc600078e0077 */
[----:B------:R-:W3:Y:S04]  /*451b0*/  LDL.LU.64 R142, [R1+0x570] ;  /* 0x00057000018e7983 */ /* 0x000ee80000300a00 */
[----:B------:R1:W-:Y:S04]  /*451c0*/  STL [R1+0x418], R0 ;  /* 0x0004180001007387 */ /* 0x0003e80000100800 */
[----:B------:R4:W-:Y:S01]  /*451d0*/  STL [R1+0x424], R134 ;  /* 0x0004248601007387 */ /* 0x0009e20000100800 */
[----:B-1----:R-:W-:-:S03]  /*451e0*/  IMAD.MOV.U32 R0, RZ, RZ, R135 ;  /* 0x000000ffff007224 */ /* 0x002fc600078e0087 */
[----:B----4-:R-:W-:Y:S04]  /*451f0*/  STL [R1+0x42c], R148 ;  /* 0x00042c9401007387 */ /* 0x010fe80000100800 */
[----:B------:R1:W-:Y:S04]  /*45200*/  STL [R1+0x420], R0 ;  /* 0x0004200001007387 */ /* 0x0003e80000100800 */
[----:B------:R-:W4:Y:S01]  /*45210*/  LDL.LU.64 R134, [R1+0x590] ;  /* 0x0005900001867983 */ /* 0x000f220000300a00 */
[----:B-1----:R-:W-:-:S03]  /*45220*/  IMAD.MOV.U32 R0, RZ, RZ, R149 ;  /* 0x000000ffff007224 */ /* 0x002fc600078e0095 */
[----:B------:R-:W4:Y:S04]  /*45230*/  LDL.LU.64 R148, [R1+0x5a8] ;  /* 0x0005a80001947983 */ /* 0x000f280000300a00 */
[----:B------:R1:W-:Y:S04]  /*45240*/  STL [R1+0x428], R0 ;  /* 0x0004280001007387 */ /* 0x0003e80000100800 */
[----:B------:R2:W-:Y:S01]  /*45250*/  STL [R1+0x434], R122 ;  /* 0x0004347a01007387 */ /* 0x0005e20000100800 */
[----:B-1----:R-:W-:-:S03]  /*45260*/  MOV R0, R123 ;  /* 0x0000007b00007202 */ /* 0x002fc60000000f00 */
[----:B--2---:R-:W-:Y:S04]  /*45270*/  STL [R1+0x43c], R138 ;  /* 0x00043c8a01007387 */ /* 0x004fe80000100800 */
        /* <DEDUP_REMOVED lines=12> */
[----:B------:R1:W-:Y:S04]  /*45340*/  STL [R1+0x454], R130 ;  /* 0x0004548201007387 */ /* 0x0003e80000100800 */
[----:B------:R-:W2:Y:S01]  /*45350*/  LDL.LU.64 R126, [R1+0x608] ;  /* 0x00060800017e7983 */ /* 0x000ea20000300a00 */
[----:B-1----:R-:W-:-:S05]  /*45360*/  MOV R0, R131 ;  /* 0x0000008300007202 */ /* 0x002fca0000000f00 */
[----:B------:R1:W-:Y:S01]  /*45370*/  STL [R1+0x450], R0 ;  /* 0x0004500001007387 */ /* 0x0003e20000100800 */
[----:B------:R-:W-:Y:S02]  /*45380*/  IMAD.MOV.U32 R130, RZ, RZ, R132 ;  /* 0x000000ffff827224 */ /* 0x000fe400078e0084 */
[----:B------:R-:W-:Y:S01]  /*45390*/  IMAD.MOV.U32 R131, RZ, RZ, R133 ;  /* 0x000000ffff837224 */ /* 0x000fe200078e0085 */
[----:B------:R-:W-:Y:S04]  /*453a0*/  STL [R1+0x45c], R120 ;  /* 0x00045c7801007387 */ /* 0x000fe80000100800 */
[----:B------:R-:W2:Y:S01]  /*453b0*/  LDL.LU.64 R132, [R1+0x618] ;  /* 0x0006180001847983 */ /* 0x000ea20000300a00 */
[----:B-1----:R-:W-:-:S03]  /*453c0*/  IMAD.MOV.U32 R0, RZ, RZ, R121 ;  /* 0x000000ffff007224 */ /* 0x002fc600078e0079 */
[----:B---3--:R-:W-:Y:S04]  /*453d0*/  STL [R1+0x464], R142 ;  /* 0x0004648e01007387 */ /* 0x008fe80000100800 */
[----:B------:R1:W-:Y:S04]  /*453e0*/  STL [R1+0x458], R0 ;  /* 0x0004580001007387 */ /* 0x0003e80000100800 */
[----:B------:R-:W-:Y:S01]  /*453f0*/  STL [R1+0x46c], R124 ;  /* 0x00046c7c01007387 */ /* 0x000fe20000100800 */
[----:B-1----:R-:W-:Y:S01]  /*45400*/  MOV R0, R143 ;  /* 0x0000008f00007202 */ /* 0x002fe20000000f00 */
[----:B------:R-:W-:-:S02]  /*45410*/  IMAD.MOV.U32 R142, RZ, RZ, R146 ;  /* 0x000000ffff8e7224 */ /* 0x000fc400078e0092 */
[----:B------:R-:W-:Y:S02]  /*45420*/  IMAD.MOV.U32 R143, RZ, RZ, R147 ;  /* 0x000000ffff8f7224 */ /* 0x000fe400078e0093 */
[----:B------:R1:W-:Y:S04]  /*45430*/  STL [R1+0x460], R0 ;  /* 0x0004600001007387 */ /* 0x0003e80000100800 */
[----:B------:R-:W3:Y:S01]  /*45440*/  LDL.LU.64 R146, [R1+0x650] ;  /* 0x0006500001927983 */ /* 0x000ee20000300a00 */
[----:B-1----:R-:W-:-:S03]  /*45450*/  IMAD.MOV.U32 R0, RZ, RZ, R125 ;  /* 0x000000ffff007224 */ /* 0x002fc600078e007d */
[----:B----4-:R-:W-:Y:S04]  /*45460*/  STL [R1+0x474], R134 ;  /* 0x0004748601007387 */ /* 0x010fe80000100800 */
[----:B------:R1:W-:Y:S04]  /*45470*/  STL [R1+0x468], R0 ;  /* 0x0004680001007387 */ /* 0x0003e80000100800 */
[----:B------:R-:W4:Y:S01]  /*45480*/  LDL.LU.64 R124, [R1+0x688] ;  /* 0x00068800017c7983 */ /* 0x000f220000300a00 */
[----:B-1----:R-:W-:-:S03]  /*45490*/  MOV R0, R135 ;  /* 0x0000008700007202 */ /* 0x002fc60000000f00 */
[----:B------:R-:W-:Y:S04]  /*454a0*/  STL [R1+0x47c], R148 ;  /* 0x00047c9401007387 */ /* 0x000fe80000100800 */
[----:B------:R1:W-:Y:S04]  /*454b0*/  STL [R1+0x470], R0 ;  /* 0x0004700001007387 */ /* 0x0003e80000100800 */
[----:B------:R-:W4:Y:S01]  /*454c0*/  LDL.LU.64 R134, [R1+0x690] ;  /* 0x0006900001867983 */ /* 0x000f220000300a00 */
[----:B-1----:R-:W-:-:S03]  /*454d0*/  IMAD.MOV.U32 R0, RZ, RZ, R149 ;  /* 0x000000ffff007224 */ /* 0x002fc600078e0095 */
[----:B--2---:R-:W-:Y:S04]  /*454e0*/  STL [R1+0x484], R122 ;  /* 0x0004847a01007387 */ /* 0x004fe80000100800 */
[----:B------:R1:W-:Y:S04]  /*454f0*/  STL [R1+0x478], R0 ;  /* 0x0004780001007387 */ /* 0x0003e80000100800 */
[----:B------:R-:W2:Y:S01]  /*45500*/  LDL.LU.64 R148, [R1+0x698] ;  /* 0x0006980001947983 */ /* 0x000ea20000300a00 */
[----:B-1----:R-:W-:-:S03]  /*45510*/  IMAD.MOV.U32 R0, RZ, RZ, R123 ;  /* 0x000000ffff007224 */ /* 0x002fc600078e007b */
[----:B------:R-:W-:Y:S04]  /*45520*/  STL [R1+0x48c], R138 ;  /* 0x00048c8a01007387 */ /* 0x000fe80000100800 */
[----:B------:R1:W-:Y:S04]  /*45530*/  STL [R1+0x480], R0 ;  /* 0x0004800001007387 */ /* 0x0003e80000100800 */
[----:B------:R-:W2:Y:S01]  /*45540*/  LDL.LU.64 R122, [R1+0x6a0] ;  /* 0x0006a000017a7983 */ /* 0x000ea20000300a00 */
[----:B-1----:R-:W-:-:S03]  /*45550*/  IMAD.MOV.U32 R0, RZ, RZ, R139 ;  /* 0x000000ffff007224 */ /* 0x002fc600078e008b */
[----:B------:R-:W2:Y:S04]  /*45560*/  LDL.LU.64 R138, [R1+0x6a8] ;  /* 0x0006a800018a7983 */ /* 0x000ea80000300a00 */
[----:B------:R1:W-:Y:S04]  /*45570*/  STL [R1+0x488], R0 ;  /* 0x0004880001007387 */ /* 0x0003e80000100800 */
[----:B------:R1:W-:Y:S02]  /*45580*/  STL [R1+0x494], R128 ;  /* 0x0004948001007387 */ /* 0x0003e40000100800 */
[----:B-1----:R-:W-:-:S02]  /*45590*/  MOV R0, R129 ;  /* 0x0000008100007202 */ /* 0x002fc40000000f00 */
[----:B------:R-:W2:Y:S04]  /*455a0*/  LDL.LU.64 R128, [R1+0x6b0] ;  /* 0x0006b00001807983 */ /* 0x000ea80000300a00 */
[----:B------:R1:W-:Y:S04]  /*455b0*/  STL [R1+0x490], R0 ;  /* 0x0004900001007387 */ /* 0x0003e80000100800 */
[----:B------:R1:W-:Y:S02]  /*455c0*/  STL [R1+0x49c], R126 ;  /* 0x00049c7e01007387 */ /* 0x0003e40000100800 */
[----:B-1----:R-:W-:-:S05]  /*455d0*/  IMAD.MOV.U32 R0, RZ, RZ, R127 ;  /* 0x000000ffff007224 */ /* 0x002fca00078e007f */
[----:B------:R1:W-:Y:S04]  /*455e0*/  STL [R1+0x498], R0 ;  /* 0x0004980001007387 */ /* 0x0003e80000100800 */
[----:B------:R1:W-:Y:S04]  /*455f0*/  STL [R1+0x4a4], R132 ;  /* 0x0004a48401007387 */ /* 0x0003e80000100800 */
[----:B------:R-:W2:Y:S01]  /*45600*/  LDL.LU.64 R126, [R1+0x6d8] ;  /* 0x0006d800017e7983 */ /* 0x000ea20000300a00 */
[----:B-1----:R-:W-:-:S05]  /*45610*/  IMAD.MOV.U32 R0, RZ, RZ, R133 ;  /* 0x000000ffff007224 */ /* 0x002fca00078e0085 */
[----:B------:R1:W-:Y:S04]  /*45620*/  STL [R1+0x4a0], R0 ;  /* 0x0004a00001007387 */ /* 0x0003e80000100800 */
[----:B------:R1:W-:Y:S04]  /*45630*/  STL [R1+0x4ac], R140 ;  /* 0x0004ac8c01007387 */ /* 0x0003e80000100800 */
[----:B------:R-:W2:Y:S01]  /*45640*/  LDL.LU.64 R132, [R1+0x6e8] ;  /* 0x0006e80001847983 */ /* 0x000ea20000300a00 */
[----:B-1----:R-:W-:-:S05]  /*45650*/  IMAD.MOV.U32 R0, RZ, RZ, R141 ;  /* 0x000000ffff007224 */ /* 0x002fca00078e008d */
[----:B------:R3:W-:Y:S01]  /*45660*/  STL [R1+0x4a8], R0 ;  /* 0x0004a80001007387 */ /* 0x0007e20000100800 */
[----:B------:R-:W-:Y:S01]  /*45670*/  MOV R140, R142 ;  /* 0x0000008e008c7202 */ /* 0x000fe20000000f00 */
[----:B------:R-:W-:Y:S02]  /*45680*/  IMAD.MOV.U32 R141, RZ, RZ, R143 ;  /* 0x000000ffff8d7224 */ /* 0x000fe400078e008f */
[----:B---3--:R-:W-:Y:S01]  /*45690*/  IMAD.MOV.U32 R0, RZ, RZ, R147 ;  /* 0x000000ffff007224 */ /* 0x008fe200078e0093 */
[----:B------:R-:W-:Y:S04]  /*456a0*/  STL [R1+0x4b4], R146 ;  /* 0x0004b49201007387 */ /* 0x000fe80000100800 */
[----:B------:R-:W3:Y:S04]  /*456b0*/  LDL.LU.64 R142, [R1+0x6f0] ;  /* 0x0006f000018e7983 */ /* 0x000ee80000300a00 */
[----:B------:R4:W-:Y:S02]  /*456c0*/  STL [R1+0x4b0], R0 ;  /* 0x0004b00001007387 */ /* 0x0009e40000100800 */
[----:B----4-:R-:W-:-:S02]  /*456d0*/  IMAD.MOV.U32 R0, RZ, RZ, R125 ;  /* 0x000000ffff007224 */ /* 0x010fc400078e007d */
[----:B------:R1:W-:Y:S04]  /*456e0*/  STL [R1+0x4bc], R124 ;  /* 0x0004bc7c01007387 */ /* 0x0003e80000100800 */
[----:B------:R-:W4:Y:S04]  /*456f0*/  LDL.LU.64 R146, [R1+0x6f8] ;  /* 0x0006f80001927983 */ /* 0x000f280000300a00 */
[----:B------:R1:W-:Y:S04]  /*45700*/  STL [R1+0x4b8], R0 ;  /* 0x0004b80001007387 */ /* 0x0003e80000100800 */
[----:B------:R-:W-:Y:S04]  /*45710*/  STL [R1+0x4c4], R134 ;  /* 0x0004c48601007387 */ /* 0x000fe80000100800 */
[----:B-1----:R-:W4:Y:S01]  /*45720*/  LDL.LU.64 R124, [R1+0x700] ;  /* 0x00070000017c7983 */ /* 0x002f220000300a00 */
[----:B------:R-:W-:-:S05]  /*45730*/  MOV R0, R135 ;  /* 0x0000008700007202 */ /* 0x000fca0000000f00 */
[----:B------:R1:W-:Y:S04]  /*45740*/  STL [R1+0x4c0], R0 ;  /* 0x0004c00001007387 */ /* 0x0003e80000100800 */
[----:B--2---:R2:W-:Y:S01]  /*45750*/  STL [R1+0x4cc], R148 ;  /* 0x0004cc9401007387 */ /* 0x0045e20000100800 */
[----:B-1----:R-:W-:-:S03]  /*45760*/  IMAD.MOV.U32 R0, RZ, RZ, R149 ;  /* 0x000000ffff007224 */ /* 0x002fc600078e0095 */
[----:B------:R-:W4:Y:S04]  /*45770*/  LDL.LU.64 R134, [R1+0x708] ;  /* 0x0007080001867983 */ /* 0x000f280000300a00 */
[----:B------:R1:W-:Y:S01]  /*45780*/  STL [R1+0x4c8], R0 ;  /* 0x0004c80001007387 */ /* 0x0003e20000100800 */
[----:B--2---:R-:W-:Y:S02]  /*45790*/  IMAD.MOV.U32 R148, RZ, RZ, R150 ;  /* 0x000000ffff947224 */ /* 0x004fe400078e0096 */
[----:B------:R-:W-:Y:S01]  /*457a0*/  IMAD.MOV.U32 R149, RZ, RZ, R151 ;  /* 0x000000ffff957224 */ /* 0x000fe200078e0097 */
[----:B------:R-:W-:Y:S01]  /*457b0*/  STL [R1+0x4d4], R122 ;  /* 0x0004d47a01007387 */ /* 0x000fe20000100800 */
[----:B-1----:R-:W-:-:S03]  /*457c0*/  MOV R0, R123 ;  /* 0x0000007b00007202 */ /* 0x002fc60000000f00 */
[----:B------:R-:W2:Y:S04]  /*457d0*/  LDL.LU.64 R150, [R1+0x710] ;  /* 0x0007100001967983 */ /* 0x000ea80000300a00 */
[----:B------:R-:W-:Y:S04]  /*457e0*/  STL [R1+0x4dc], R138 ;  /* 0x0004dc8a01007387 */ /* 0x000fe80000100800 */
[----:B------:R1:W-:Y:S02]  /*457f0*/  STL [R1+0x4d0], R0 ;  /* 0x0004d00001007387 */ /* 0x0003e40000100800 */
[----:B-1----:R-:W-:-:S02]  /*45800*/  IMAD.MOV.U32 R0, RZ, RZ, R139 ;  /* 0x000000ffff007224 */ /* 0x002fc400078e008b */
[----:B------:R-:W-:Y:S04]  /*45810*/  STL [R1+0x4e4], R128 ;  /* 0x0004e48001007387 */ /* 0x000fe80000100800 */
[----:B------:R1:W-:Y:S04]  /*45820*/  STL [R1+0x4d8], R0 ;  /* 0x0004d80001007387 */ /* 0x0003e80000100800 */
[----:B------:R-:W2:Y:S01]  /*45830*/  LDL.LU.64 R138, [R1+0x738] ;  /* 0x00073800018a7983 */ /* 0x000ea20000300a00 */
[----:B-1----:R-:W-:-:S03]  /*45840*/  IMAD.MOV.U32 R0, RZ, RZ, R129 ;  /* 0x000000ffff007224 */ /* 0x002fc600078e0081 */
[----:B------:R-:W-:Y:S04]  /*45850*/  STL [R1+0x4ec], R130 ;  /* 0x0004ec8201007387 */ /* 0x000fe80000100800 */
[----:B------:R1:W-:Y:S04]  /*45860*/  STL [R1+0x4e0], R0 ;  /* 0x0004e00001007387 */ /* 0x0003e80000100800 */
[----:B------:R-:W2:Y:S01]  /*45870*/  LDL.LU.64 R128, [R1+0x748] ;  /* 0x0007480001807983 */ /* 0x000ea20000300a00 */
[----:B-1----:R-:W-:-:S03]  /*45880*/  IMAD.MOV.U32 R0, RZ, RZ, R131 ;  /* 0x000000ffff007224 */ /* 0x002fc600078e0083 */
[----:B------:R-:W-:Y:S04]  /*45890*/  STL [R1+0x4f4], R126 ;  /* 0x0004f47e01007387 */ /* 0x000fe80000100800 */
[----:B------:R1:W-:Y:S04]  /*458a0*/  STL [R1+0x4e8], R0 ;  /* 0x0004e80001007387 */ /* 0x0003e80000100800 */
[----:B------:R-:W2:Y:S01]  /*458b0*/  LDL.LU.64 R130, [R1+0x750] ;  /* 0x0007500001827983 */ /* 0x000ea20000300a00 */
[----:B-1----:R-:W-:-:S03]  /*458c0*/  MOV R0, R127 ;  /* 0x0000007f00007202 */ /* 0x002fc60000000f00 */
[----:B------:R-:W-:Y:S04]  /*458d0*/  STL [R1+0x4fc], R132 ;  /* 0x0004fc8401007387 */ /* 0x000fe80000100800 */
[----:B------:R1:W-:Y:S02]  /*458e0*/  STL [R1+0x4f0], R0 ;  /* 0x0004f00001007387 */ /* 0x0003e40000100800 */
[----:B-1----:R-:W-:Y:S02]  /*458f0*/  IMAD.MOV.U32 R0, RZ, RZ, R133 ;  /* 0x000000ffff007224 */ /* 0x002fe400078e0085 */
[----:B------:R-:W2:Y:S04]  /*45900*/  LDL.LU.64 R132, [R1+0x758] ;  /* 0x0007580001847983 */ /* 0x000ea80000300a00 */
[----:B------:R1:W-:Y:S04]  /*45910*/  STL [R1+0x4f8], R0 ;  /* 0x0004f80001007387 */ /* 0x0003e80000100800 */
[----:B---3--:R3:W-:Y:S01]  /*45920*/  STL [R1+0x504], R142 ;  /* 0x0005048e01007387 */ /* 0x0087e20000100800 */
[----:B-1----:R-:W-:-:S03]  /*45930*/  IMAD.MOV.U32 R0, RZ, RZ, R143 ;  /* 0x000000ffff007224 */ /* 0x002fc600078e008f */
[----:B------:R-:W2:Y:S04]  /*45940*/  LDL.LU.64 R126, [R1+0x760] ;  /* 0x00076000017e7983 */ /* 0x000ea80000300a00 */
[----:B------:R1:W-:Y:S01]  /*45950*/  STL [R1+0x500], R0 ;  /* 0x0005000001007387 */ /* 0x0003e20000100800 */
[----:B---3--:R-:W-:Y:S01]  /*45960*/  IMAD.MOV.U32 R142, RZ, RZ, R144 ;  /* 0x000000ffff8e7224 */ /* 0x008fe200078e0090 */
[----:B------:R-:W-:Y:S02]  /*45970*/  MOV R143, R145 ;  /* 0x00000091008f7202 */ /* 0x000fe40000000f00 */
[----:B----4-:R3:W-:Y:S01]  /*45980*/  STL [R1+0x50c], R146 ;  /* 0x00050c9201007387 */ /* 0x0107e20000100800 */
[----:B-1----:R-:W-:-:S03]  /*45990*/  IMAD.MOV.U32 R0, RZ, RZ, R147 ;  /* 0x000000ffff007224 */ /* 0x002fc600078e0093 */
[----:B------:R-:W4:Y:S04]  /*459a0*/  LDL.LU.64 R144, [R1+0x768] ;  /* 0x0007680001907983 */ /* 0x000f280000300a00 */
[----:B------:R-:W-:Y:S04]  /*459b0*/  STL [R1+0x514], R124 ;  /* 0x0005147c01007387 */ /* 0x000fe80000100800 */
[----:B------:R1:W-:Y:S04]  /*459c0*/  STL [R1+0x508], R0 ;  /* 0x0005080001007387 */ /* 0x0003e80000100800 */
[----:B---3--:R-:W3:Y:S01]  /*459d0*/  LDL.LU.64 R146, [R1+0x778] ;  /* 0x0007780001927983 */ /* 0x008ee20000300a00 */
[----:B-1----:R-:W-:-:S03]  /*459e0*/  IMAD.MOV.U32 R0, RZ, RZ, R125 ;  /* 0x000000ffff007224 */ /* 0x002fc600078e007d */
[----:B------:R-:W-:Y:S04]  /*459f0*/  STL [R1+0x51c], R134 ;  /* 0x00051c8601007387 */ /* 0x000fe80000100800 */
[----:B------:R1:W-:Y:S02]  /*45a00*/  STL [R1+0x510], R0 ;  /* 0x0005100001007387 */ /* 0x0003e40000100800 */
[----:B-1----:R-:W-:Y:S02]  /*45a10*/  IMAD.MOV.U32 R0, RZ, RZ, R135 ;  /* 0x000000ffff007224 */ /* 0x002fe400078e0087 */
[----:B--2---:R-:W-:Y:S04]  /*45a20*/  STL [R1+0x524], R150 ;  /* 0x0005249601007387 */ /* 0x004fe80000100800 */
[----:B------:R1:W-:Y:S04]  /*45a30*/  STL [R1+0x518], R0 ;  /* 0x0005180001007387 */ /* 0x0003e80000100800 */
[----:B------:R-:W2:Y:S01]  /*45a40*/  LDL.LU.64 R134, [R1+0x7a0] ;  /* 0x0007a00001867983 */ /* 0x000ea20000300a00 */
[----:B-1----:R-:W-:-:S03]  /*45a50*/  MOV R0, R151 ;  /* 0x0000009700007202 */ /* 0x002fc60000000f00 */
        /* <DEDUP_REMOVED lines=16> */
[----:B------:R-:W2:Y:S04]  /*45b60*/  LDL.LU.64 R130, [R1+0x7c8] ;  /* 0x0007c80001827983 */ /* 0x000ea80000300a00 */
[----:B------:R1:W-:Y:S04]  /*45b70*/  STL [R1+0x540], R0 ;  /* 0x0005400001007387 */ /* 0x0003e80000100800 */
[----:B------:R1:W-:Y:S02]  /*45b80*/  STL [R1+0x54c], R132 ;  /* 0x00054c8401007387 */ /* 0x0003e40000100800 */
[----:B-1----:R-:W-:-:S02]  /*45b90*/  IMAD.MOV.U32 R0, RZ, RZ, R133 ;  /* 0x000000ffff007224 */ /* 0x002fc400078e0085 */
[----:B------:R-:W2:Y:S04]  /*45ba0*/  LDL.LU.64 R132, [R1+0x7d0] ;  /* 0x0007d00001847983 */ /* 0x000ea80000300a00 */
[----:B------:R1:W-:Y:S04]  /*45bb0*/  STL [R1+0x548], R0 ;  /* 0x0005480001007387 */ /* 0x0003e80000100800 */
[----:B------:R-:W-:Y:S01]  /*45bc0*/  STL [R1+0x554], R126 ;  /* 0x0005547e01007387 */ /* 0x000fe20000100800 */
[----:B-1----:R-:W-:-:S05]  /*45bd0*/  IMAD.MOV.U32 R0, RZ, RZ, R127 ;  /* 0x000000ffff007224 */ /* 0x002fca00078e007f */
[----:B------:R1:W-:Y:S04]  /*45be0*/  STL [R1+0x550], R0 ;  /* 0x0005500001007387 */ /* 0x0003e80000100800 */
[----:B----4-:R4:W-:Y:S01]  /*45bf0*/  STL [R1+0x55c], R144 ;  /* 0x00055c9001007387 */ /* 0x0109e20000100800 */
[----:B-1----:R-:W-:-:S03]  /*45c00*/  IMAD.MOV.U32 R0, RZ, RZ, R145 ;  /* 0x000000ffff007224 */ /* 0x002fc600078e0091 */
[----:B----4-:R-:W4:Y:S04]  /*45c10*/  LDL.LU.64 R144, [R1+0x7f8] ;  /* 0x0007f80001907983 */ /* 0x010f280000300a00 */
[----:B------:R1:W-:Y:S04]  /*45c20*/  STL [R1+0x558], R0 ;  /* 0x0005580001007387 */ /* 0x0003e80000100800 */
[----:B---3--:R3:W-:Y:S01]  /*45c30*/  STL [R1+0x564], R146 ;  /* 0x0005649201007387 */ /* 0x0087e20000100800 */
[----:B-1----:R-:W-:-:S03]  /*45c40*/  MOV R0, R147 ;  /* 0x0000009300007202 */ /* 0x002fc60000000f00 */
[----:B---3--:R-:W3:Y:S04]  /*45c50*/  LDL.LU.64 R146, [R1+0x808] ;  /* 0x0008080001927983 */ /* 0x008ee80000300a00 */
[----:B------:R1:W-:Y:S04]  /*45c60*/  STL [R1+0x560], R0 ;  /* 0x0005600001007387 */ /* 0x0003e80000100800 */
[----:B------:R1:W-:Y:S02]  /*45c70*/  STL [R1+0x56c], R148 ;  /* 0x00056c9401007387 */ /* 0x0003e40000100800 */
[----:B-1----:R-:W-:-:S02]  /*45c80*/  IMAD.MOV.U32 R0, RZ, RZ, R149 ;  /* 0x000000ffff007224 */ /* 0x002fc400078e0095 */
[----:B------:R-:W3:Y:S04]  /*45c90*/  LDL.LU.64 R148, [R1+0x810] ;  /* 0x0008100001947983 */ /* 0x000ee80000300a00 */
        /* <DEDUP_REMOVED lines=16> */
[----:B------:R1:W-:Y:S02]  /*45da0*/  STL [R1+0x588], R0 ;  /* 0x0005880001007387 */ /* 0x0003e40000100800 */
[----:B-1----:R-:W-:Y:S02]  /*45db0*/  IMAD.MOV.U32 R0, RZ, RZ, R129 ;  /* 0x000000ffff007224 */ /* 0x002fe400078e0081 */
[----:B------:R-:W-:Y:S04]  /*45dc0*/  STL [R1+0x594], R128 ;  /* 0x0005948001007387 */ /* 0x000fe80000100800 */
        /* <DEDUP_REMOVED lines=13> */
[----:B----4-:R4:W-:Y:S01]  /*45ea0*/  STL [R1+0x5b4], R144 ;  /* 0x0005b49001007387 */ /* 0x0109e20000100800 */
[----:B-1----:R-:W-:-:S03]  /*45eb0*/  IMAD.MOV.U32 R0, RZ, RZ, R145 ;  /* 0x000000ffff007224 */ /* 0x002fc600078e0091 */
[----:B----4-:R-:W4:Y:S04]  /*45ec0*/  LDL.LU.64 R144, [R1+0x878] ;  /* 0x0008780001907983 */ /* 0x010f280000300a00 */
[----:B------:R1:W-:Y:S04]  /*45ed0*/  STL [R1+0x5b0], R0 ;  /* 0x0005b00001007387 */ /* 0x0003e80000100800 */
[----:B---3--:R3:W-:Y:S01]  /*45ee0*/  STL [R1+0x5bc], R146 ;  /* 0x0005bc9201007387 */ /* 0x0087e20000100800 */
[----:B-1----:R-:W-:-:S03]  /*45ef0*/  IMAD.MOV.U32 R0, RZ, RZ, R147 ;  /* 0x000000ffff007224 */ /* 0x002fc600078e0093 */
[----:B---3--:R-:W3:Y:S04]  /*45f00*/  LDL.LU.64 R146, [R1+0x880] ;  /* 0x0008800001927983 */ /* 0x008ee80000300a00 */
[----:B------:R1:W-:Y:S04]  /*45f10*/  STL [R1+0x5b8], R0 ;  /* 0x0005b80001007387 */ /* 0x0003e80000100800 */
[----:B------:R1:W-:Y:S02]  /*45f20*/  STL [R1+0x5c4], R148 ;  /* 0x0005c49401007387 */ /* 0x0003e40000100800 */
[----:B-1----:R-:W-:-:S02]  /*45f30*/  MOV R0, R149 ;  /* 0x0000009500007202 */ /* 0x002fc40000000f00 */
        /* <DEDUP_REMOVED lines=43> */
[----:B-1----:R-:W-:-:S02]  /*461f0*/  IMAD.MOV.U32 R0, RZ, RZ, R149 ;  /* 0x000000ffff007224 */ /* 0x002fc400078e0095 */
[----:B------:R-:W3:Y:S04]  /*46200*/  LDL.LU.64 R148, [R1+0x8e0] ;  /* 0x0008e00001947983 */ /* 0x000ee80000300a00 */
[----:B------:R1:W-:Y:S04]  /*46210*/  STL [R1+0x618], R0 ;  /* 0x0006180001007387 */ /* 0x0003e80000100800 */
[----:B--2---:R2:W-:Y:S01]  /*46220*/  STL [R1+0x624], R134 ;  /* 0x0006248601007387 */ /* 0x0045e20000100800 */
[----:B-1----:R-:W-:-:S03]  /*46230*/  MOV R0, R135 ;  /* 0x0000008700007202 */ /* 0x002fc60000000f00 */
        /* <DEDUP_REMOVED lines=30> */
[----:B----4-:R4:W-:Y:S01]  /*46420*/  STL [R1+0x664], R144 ;  /* 0x0006649001007387 */ /* 0x0109e20000100800 */
[----:B-1----:R-:W-:-:S03]  /*46430*/  MOV R0, R145 ;  /* 0x0000009100007202 */ /* 0x002fc60000000f00 */
        /* <DEDUP_REMOVED lines=388> */
[----:B------:R-:W2:Y:S04]  /*47c80*/  LDL.64 R132, [R1+0xc30] ;  /* 0x000c300001847983 */ /* 0x000ea80000100a00 */
        /* <DEDUP_REMOVED lines=85> */
[----:B------:R-:W-:Y:S04]  /*481e0*/  STL [R1+0xa1c], R132 ;  /* 0x000a1c8401007387 */ /* 0x000fe80000100800 */
[----:B------:R-:W2:Y:S01]  /*481f0*/  LDL.LU.64 R128, [R1+0xce0] ;  /* 0x000ce00001807983 */ /* 0x000ea20000300a00 */
[----:B-1----:R-:W-:-:S05]  /*48200*/  IMAD.MOV.U32 R0, RZ, RZ, R133 ;  /* 0x000000ffff007224 */ /* 0x002fca00078e0085 */
[----:B------:R1:W-:Y:S04]  /*48210*/  STL [R1+0xa18], R0 ;  /* 0x000a180001007387 */ /* 0x0003e80000100800 */
[----:B------:R1:W-:Y:S02]  /*48220*/  STL [R1+0xa24], R142 ;  /* 0x000a248e01007387 */ /* 0x0003e40000100800 */
[----:B-1----:R-:W-:Y:S02]  /*48230*/  MOV R0, R143 ;  /* 0x0000008f00007202 */ /* 0x002fe40000000f00 */
        /* <DEDUP_REMOVED lines=14> */
[----:B--2---:R-:W-:Y:S04]  /*48320*/  STL [R1+0xa44], R134 ;  /* 0x000a448601007387 */ /* 0x004fe80000100800 */
[----:B------:R-:W2:Y:S01]  /*48330*/  LDL.LU.64 R132, [R1+0xd08] ;  /* 0x000d080001847983 */ /* 0x000ea20000300a00 */
[----:B-1----:R-:W-:-:S05]  /*48340*/  MOV R0, R135 ;  /* 0x0000008700007202 */ /* 0x002fca0000000f00 */
[----:B------:R1:W-:Y:S02]  /*48350*/  STL [R1+0xa40], R0 ;  /* 0x000a400001007387 */ /* 0x0003e40000100800 */
[----:B-1----:R-:W-:Y:S02]  /*48360*/  IMAD.MOV.U32 R0, RZ, RZ, R151 ;  /* 0x000000ffff007224 */ /* 0x002fe400078e0097 */
[----:B------:R1:W-:Y:S04]  /*48370*/  STL [R1+0xa4c], R150 ;  /* 0x000a4c9601007387 */ /* 0x0003e80000100800 */
[----:B-1----:R-:W2:Y:S04]  /*48380*/  LDL.LU.64 R150, [R1+0xd10] ;  /* 0x000d100001967983 */ /* 0x002ea80000300a00 */
[----:B------:R1:W-:Y:S04]  /*48390*/  STL [R1+0xa48], R0 ;  /* 0x000a480001007387 */ /* 0x0003e80000100800 */
        /* <DEDUP_REMOVED lines=20> */
[----:B------:R1:W-:Y:S02]  /*484e0*/  STL [R1+0xa70], R0 ;  /* 0x000a700001007387 */ /* 0x0003e40000100800 */
[----:B-1----:R-:W-:Y:S02]  /*484f0*/  IMAD.MOV.U32 R0, RZ, RZ, R143 ;  /* 0x000000ffff007224 */ /* 0x002fe400078e008f */
        /* <DEDUP_REMOVED lines=38> */
[----:B------:R-:W2:Y:S04]  /*48760*/  LDL.LU.64 R140, [R1+0xd88] ;  /* 0x000d8800018c7983 */ /* 0x000ea80000300a00 */
[----:B------:R-:W2:Y:S01]  /*48770*/  LDL.LU.64 R128, [R1+0xd90] ;  /* 0x000d900001807983 */ /* 0x000ea20000300a00 */
[----:B-1----:R-:W-:-:S05]  /*48780*/  IMAD.MOV.U32 R0, RZ, RZ, R131 ;  /* 0x000000ffff007224 */ /* 0x002fca00078e0083 */
[----:B------:R1:W-:Y:S04]  /*48790*/  STL [R1+0xac8], R0 ;  /* 0x000ac80001007387 */ /* 0x0003e80000100800 */
[----:B------:R1:W-:Y:S02]  /*487a0*/  STL [R1+0xad4], R142 ;  /* 0x000ad48e01007387 */ /* 0x0003e40000100800 */
[----:B-1----:R-:W-:Y:S02]  /*487b0*/  IMAD.MOV.U32 R0, RZ, RZ, R143 ;  /* 0x000000ffff007224 */ /* 0x002fe400078e008f */
[----:B------:R-:W2:Y:S04]  /*487c0*/  LDL.LU.64 R142, [R1+0xd98] ;  /* 0x000d9800018e7983 */ /* 0x000ea80000300a00 */
[----:B------:R1:W-:Y:S04]  /*487d0*/  STL [R1+0xad0], R0 ;  /* 0x000ad00001007387 */ /* 0x0003e80000100800 */
[----:B----4-:R4:W-:Y:S01]  /*487e0*/  STL [R1+0xadc], R144 ;  /* 0x000adc9001007387 */ /* 0x0109e20000100800 */
[----:B-1----:R-:W-:-:S03]  /*487f0*/  IMAD.MOV.U32 R0, RZ, RZ, R145 ;  /* 0x000000ffff007224 */ /* 0x002fc600078e0091 */
[----:B----4-:R-:W4:Y:S04]  /*48800*/  LDL.LU.64 R144, [R1+0xda0] ;  /* 0x000da00001907983 */ /* 0x010f280000300a00 */
[----:B------:R1:W-:Y:S04]  /*48810*/  STL [R1+0xad8], R0 ;  /* 0x000ad80001007387 */ /* 0x0003e80000100800 */
[----:B---3--:R3:W-:Y:S04]  /*48820*/  STL [R1+0xae4], R146 ;  /* 0x000ae49201007387 */ /* 0x0087e80000100800 */
[----:B------:R-:W4:Y:S01]  /*48830*/  LDL.LU.64 R130, [R1+0xda8] ;  /* 0x000da80001827983 */ /* 0x000f220000300a00 */
[----:B-1----:R-:W-:-:S03]  /*48840*/  MOV R0, R147 ;  /* 0x0000009300007202 */ /* 0x002fc60000000f00 */
[----:B------:R-:W-:Y:S04]  /*48850*/  STL [R1+0xaec], R148 ;  /* 0x000aec9401007387 */ /* 0x000fe80000100800 */
[----:B------:R1:W-:Y:S04]  /*48860*/  STL [R1+0xae0], R0 ;  /* 0x000ae00001007387 */ /* 0x0003e80000100800 */
[----:B---3--:R-:W3:Y:S01]  /*48870*/  LDL.LU.64 R146, [R1+0xdb0] ;  /* 0x000db00001927983 */ /* 0x008ee20000300a00 */
[----:B-1----:R-:W-:-:S03]  /*48880*/  IMAD.MOV.U32 R0, RZ, RZ, R149 ;  /* 0x000000ffff007224 */ /* 0x002fc600078e0095 */
        /* <DEDUP_REMOVED lines=33> */
[----:B----4-:R4:W-:Y:S01]  /*48aa0*/  STL [R1+0xb34], R144 ;  /* 0x000b349001007387 */ /* 0x0109e20000100800 */
[----:B-1----:R-:W-:-:S03]  /*48ab0*/  IMAD.MOV.U32 R0, RZ, RZ, R145 ;  /* 0x000000ffff007224 */ /* 0x002fc600078e0091 */
[----:B------:R-:W-:Y:S04]  /*48ac0*/  STL [R1+0xb3c], R130 ;  /* 0x000b3c8201007387 */ /* 0x000fe80000100800 */
[----:B------:R1:W-:Y:S04]  /*48ad0*/  STL [R1+0xb30], R0 ;  /* 0x000b300001007387 */ /* 0x0003e80000100800 */
[----:B----4-:R-:W4:Y:S01]  /*48ae0*/  LDL.LU.64 R144, [R1+0xdf8] ;  /* 0x000df80001907983 */ /* 0x010f220000300a00 */
[----:B-1----:R-:W-:-:S03]  /*48af0*/  IMAD.MOV.U32 R0, RZ, RZ, R131 ;  /* 0x000000ffff007224 */ /* 0x002fc600078e0083 */
[----:B---3--:R-:W-:Y:S04]  /*48b00*/  STL [R1+0xb44], R146 ;  /* 0x000b449201007387 */ /* 0x008fe80000100800 */
[----:B------:R1:W-:Y:S02]  /*48b10*/  STL [R1+0xb38], R0 ;  /* 0x000b380001007387 */ /* 0x0003e40000100800 */
[----:B-1----:R-:W-:Y:S02]  /*48b20*/  MOV R0, R147 ;  /* 0x0000009300007202 */ /* 0x002fe40000000f00 */
[----:B------:R-:W3:Y:S04]  /*48b30*/  LDL.LU.64 R146, [R1+0xe00] ;  /* 0x000e000001927983 */ /* 0x000ee80000300a00 */
[----:B------:R1:W-:Y:S04]  /*48b40*/  STL [R1+0xb40], R0 ;  /* 0x000b400001007387 */ /* 0x0003e80000100800 */
[----:B--2---:R2:W-:Y:S01]  /*48b50*/  STL [R1+0xb4c], R148 ;  /* 0x000b4c9401007387 */ /* 0x0045e20000100800 */
[----:B-1----:R-:W-:-:S03]  /*48b60*/  IMAD.MOV.U32 R0, RZ, RZ, R149 ;  /* 0x000000ffff007224 */ /* 0x002fc600078e0095 */
[----:B------:R-:W-:Y:S04]  /*48b70*/  STL [R1+0xb54], R132 ;  /* 0x000b548401007387 */ /* 0x000fe80000100800 */
[----:B------:R1:W-:Y:S04]  /*48b80*/  STL [R1+0xb48], R0 ;  /* 0x000b480001007387 */ /* 0x0003e80000100800 */
[----:B--2---:R-:W2:Y:S01]  /*48b90*/  LDL.LU.64 R148, [R1+0xe08] ;  /* 0x000e080001947983 */ /* 0x004ea20000300a00 */
[----:B-1----:R-:W-:-:S03]  /*48ba0*/  IMAD.MOV.U32 R0, RZ, RZ, R133 ;  /* 0x000000ffff007224 */ /* 0x002fc600078e0085 */
[----:B------:R-:W-:Y:S04]  /*48bb0*/  STL [R1+0xb5c], R150 ;  /* 0x000b5c9601007387 */ /* 0x000fe80000100800 */
[----:B------:R1:W-:Y:S02]  /*48bc0*/  STL [R1+0xb50], R0 ;  /* 0x000b500001007387 */ /* 0x0003e40000100800 */
[----:B-1----:R-:W-:Y:S02]  /*48bd0*/  IMAD.MOV.U32 R0, RZ, RZ, R151 ;  /* 0x000000ffff007224 */ /* 0x002fe400078e0097 */
[----:B------:R-:W2:Y:S04]  /*48be0*/  LDL.LU.64 R150, [R1+0xe10] ;  /* 0x000e100001967983 */ /* 0x000ea80000300a00 */
[----:B------:R1:W-:Y:S04]  /*48bf0*/  STL [R1+0xb58], R0 ;  /* 0x000b580001007387 */ /* 0x0003e80000100800 */
[----:B------:R-:W-:Y:S04]  /*48c00*/  STL [R1+0xb64], R134 ;  /* 0x000b648601007387 */ /* 0x000fe80000100800 */
[----:B------:R-:W2:Y:S01]  /*48c10*/  LDL.LU.64 R120, [R1+0xe18] ;  /* 0x000e180001787983 */ /* 0x000ea20000300a00 */
[----:B-1----:R-:W-:-:S05]  /*48c20*/  MOV R0, R135 ;  /* 0x0000008700007202 */ /* 0x002fca0000000f00 */
[----:B------:R1:W-:Y:S04]  /*48c30*/  STL [R1+0xb60], R0 ;  /* 0x000b600001007387 */ /* 0x0003e80000100800 */
[----:B------:R-:W-:Y:S01]  /*48c40*/  STL [R1+0xb6c], R136 ;  /* 0x000b6c8801007387 */ /* 0x000fe20000100800 */
[----:B-1----:R-:W-:-:S03]  /*48c50*/  IMAD.MOV.U32 R0, RZ, RZ, R137 ;  /* 0x000000ffff007224 */ /* 0x002fc600078e0089 */
[----:B------:R-:W2:Y:S04]  /*48c60*/  LDL.LU.64 R122, [R1+0xe20] ;  /* 0x000e2000017a7983 */ /* 0x000ea80000300a00 */
[----:B------:R1:W-:Y:S04]  /*48c70*/  STL [R1+0xb68], R0 ;  /* 0x000b680001007387 */ /* 0x0003e80000100800 */
[----:B------:R-:W-:Y:S04]  /*48c80*/  STL [R1+0xb74], R138 ;  /* 0x000b748a01007387 */ /* 0x000fe80000100800 */
[----:B------:R-:W2:Y:S01]  /*48c90*/  LDL.LU.64 R124, [R1+0xe28] ;  /* 0x000e2800017c7983 */ /* 0x000ea20000300a00 */
        /* <DEDUP_REMOVED lines=10> */
[----:B-1----:R-:W-:-:S03]  /*48d40*/  MOV R0, R143 ;  /* 0x0000008f00007202 */ /* 0x002fc60000000f00 */
[----:B------:R-:W2:Y:S04]  /*48d50*/  LDL.LU.64 R134, [R1+0xe50] ;  /* 0x000e500001867983 */ /* 0x000ea80000300a00 */
[----:B------:R1:W-:Y:S04]  /*48d60*/  STL [R1+0xb80], R0 ;  /* 0x000b800001007387 */ /* 0x0003e80000100800 */
[----:B----4-:R-:W-:Y:S04]  /*48d70*/  STL [R1+0xb8c], R144 ;  /* 0x000b8c9001007387 */ /* 0x010fe80000100800 */
[----:B------:R-:W4:Y:S01]  /*48d80*/  LDL.LU.64 R136, [R1+0xe58] ;  /* 0x000e580001887983 */ /* 0x000f220000300a00 */
[----:B-1----:R-:W-:-:S03]  /*48d90*/  IMAD.MOV.U32 R0, RZ, RZ, R145 ;  /* 0x000000ffff007224 */ /* 0x002fc600078e0091 */
[----:B------:R-:W4:Y:S04]  /*48da0*/  LDL.LU.64 R138, [R1+0xe60] ;  /* 0x000e6000018a7983 */ /* 0x000f280000300a00 */
[----:B------:R1:W-:Y:S04]  /*48db0*/  STL [R1+0xb88], R0 ;  /* 0x000b880001007387 */ /* 0x0003e80000100800 */
[----:B---3--:R-:W-:Y:S04]  /*48dc0*/  STL [R1+0xb94], R146 ;  /* 0x000b949201007387 */ /* 0x008fe80000100800 */
[----:B------:R-:W3:Y:S01]  /*48dd0*/  LDL.LU.64 R140, [R1+0xe68] ;  /* 0x000e6800018c7983 */ /* 0x000ee20000300a00 */
[----:B-1----:R-:W-:-:S03]  /*48de0*/  IMAD.MOV.U32 R0, RZ, RZ, R147 ;  /* 0x000000ffff007224 */ /* 0x002fc600078e0093 */
[----:B------:R-:W3:Y:S04]  /*48df0*/  LDL.LU.64 R142, [R1+0xe70] ;  /* 0x000e7000018e7983 */ /* 0x000ee80000300a00 */
[----:B------:R1:W-:Y:S04]  /*48e00*/  STL [R1+0xb90], R0 ;  /* 0x000b900001007387 */ /* 0x0003e80000100800 */
[----:B--2---:R-:W-:Y:S04]  /*48e10*/  STL [R1+0xb9c], R148 ;  /* 0x000b9c9401007387 */ /* 0x004fe80000100800 */
[----:B------:R-:W2:Y:S01]  /*48e20*/  LDL.LU.64 R144, [R1+0xe78] ;  /* 0x000e780001907983 */ /* 0x000ea20000300a00 */
[----:B-1----:R-:W-:-:S03]  /*48e30*/  IMAD.MOV.U32 R0, RZ, RZ, R149 ;  /* 0x000000ffff007224 */ /* 0x002fc600078e0095 */
[----:B------:R-:W2:Y:S04]  /*48e40*/  LDL.LU.64 R146, [R1+0xe80] ;  /* 0x000e800001927983 */ /* 0x000ea80000300a00 */
[----:B------:R1:W-:Y:S02]  /*48e50*/  STL [R1+0xb98], R0 ;  /* 0x000b980001007387 */ /* 0x0003e40000100800 */
[----:B-1----:R-:W-:Y:S02]  /*48e60*/  MOV R0, R151 ;  /* 0x0000009700007202 */ /* 0x002fe40000000f00 */
[----:B------:R1:W-:Y:S04]  /*48e70*/  STL [R1+0xba4], R150 ;  /* 0x000ba49601007387 */ /* 0x0003e80000100800 */
[----:B------:R-:W2:Y:S04]  /*48e80*/  LDL.LU.64 R148, [R1+0xe88] ;  /* 0x000e880001947983 */ /* 0x000ea80000300a00 */
[----:B------:R-:W-:Y:S04]  /*48e90*/  STL [R1+0xbac], R120 ;  /* 0x000bac7801007387 */ /* 0x000fe80000100800 */
[----:B------:R1:W-:Y:S04]  /*48ea0*/  STL [R1+0xba0], R0 ;  /* 0x000ba00001007387 */ /* 0x0003e80000100800 */
[----:B-1----:R-:W2:Y:S01]  /*48eb0*/  LDL.LU.64 R150, [R1+0xe90] ;  /* 0x000e900001967983 */ /* 0x002ea20000300a00 */
[----:B------:R-:W-:-:S03]  /*48ec0*/  IMAD.MOV.U32 R0, RZ, RZ, R121 ;  /* 0x000000ffff007224 */ /* 0x000fc600078e0079 */
[----:B------:R-:W-:Y:S04]  /*48ed0*/  STL [R1+0xbb4], R122 ;  /* 0x000bb47a01007387 */ /* 0x000fe80000100800 */
[----:B------:R1:W-:Y:S02]  /*48ee0*/  STL [R1+0xba8], R0 ;  /* 0x000ba80001007387 */ /* 0x0003e40000100800 */
[----:B-1----:R-:W-:Y:S02]  /*48ef0*/  IMAD.MOV.U32 R0, RZ, RZ, R123 ;  /* 0x000000ffff007224 */ /* 0x002fe400078e007b */
[----:B------:R-:W-:Y:S04]  /*48f00*/  STL [R1+0xbbc], R124 ;  /* 0x000bbc7c01007387 */ /* 0x000fe80000100800 */
[----:B------:R1:W-:Y:S04]  /*48f10*/  STL [R1+0xbb0], R0 ;  /* 0x000bb00001007387 */ /* 0x0003e80000100800 */
[----:B------:R-:W-:Y:S01]  /*48f20*/  STL [R1+0xbc4], R126 ;  /* 0x000bc47e01007387 */ /* 0x000fe20000100800 */
[----:B-1----:R-:W-:-:S05]  /*48f30*/  IMAD.MOV.U32 R0, RZ, RZ, R125 ;  /* 0x000000ffff007224 */ /* 0x002fca00078e007d */
[----:B------:R1:W-:Y:S04]  /*48f40*/  STL [R1+0xbb8], R0 ;  /* 0x000bb80001007387 */ /* 0x0003e80000100800 */
[----:B------:R-:W-:Y:S01]  /*48f50*/  STL [R1+0xbcc], R128 ;  /* 0x000bcc8001007387 */ /* 0x000fe20000100800 */
[----:B-1----:R-:W-:-:S05]  /*48f60*/  MOV R0, R127 ;  /* 0x0000007f00007202 */ /* 0x002fca0000000f00 */
[----:B------:R1:W-:Y:S04]  /*48f70*/  STL [R1+0xbc0], R0 ;  /* 0x000bc00001007387 */ /* 0x0003e80000100800 */
[----:B------:R-:W-:Y:S01]  /*48f80*/  STL [R1+0xbd4], R130 ;  /* 0x000bd48201007387 */ /* 0x000fe20000100800 */
[----:B-1----:R-:W-:-:S05]  /*48f90*/  IMAD.MOV.U32 R0, RZ, RZ, R129 ;  /* 0x000000ffff007224 */ /* 0x002fca00078e0081 */
[----:B------:R1:W-:Y:S02]  /*48fa0*/  STL [R1+0xbc8], R0 ;  /* 0x000bc80001007387 */ /* 0x0003e40000100800 */
[----:B-1----:R-:W-:Y:S02]  /*48fb0*/  IMAD.MOV.U32 R0, RZ, RZ, R131 ;  /* 0x000000ffff007224 */ /* 0x002fe400078e0083 */
[----:B------:R-:W-:Y:S04]  /*48fc0*/  STL [R1+0xbdc], R132 ;  /* 0x000bdc8401007387 */ /* 0x000fe80000100800 */
[----:B------:R1:W-:Y:S04]  /*48fd0*/  STL [R1+0xbd0], R0 ;  /* 0x000bd00001007387 */ /* 0x0003e80000100800 */
[----:B------:R-:W-:Y:S01]  /*48fe0*/  STL [R1+0xbe4], R134 ;  /* 0x000be48601007387 */ /* 0x000fe20000100800 */
[----:B-1----:R-:W-:-:S05]  /*48ff0*/  IMAD.MOV.U32 R0, RZ, RZ, R133 ;  /* 0x000000ffff007224 */ /* 0x002fca00078e0085 */
[----:B------:R1:W-:Y:S04]  /*49000*/  STL [R1+0xbd8], R0 ;  /* 0x000bd80001007387 */ /* 0x0003e80000100800 */
[----:B----4-:R-:W-:Y:S01]  /*49010*/  STL [R1+0xbec], R136 ;  /* 0x000bec8801007387 */ /* 0x010fe20000100800 */
[----:B-1----:R-:W-:-:S05]  /*49020*/  MOV R0, R135 ;  /* 0x0000008700007202 */ /* 0x002fca0000000f00 */
[----:B------:R1:W-:Y:S04]  /*49030*/  STL [R1+0xbe0], R0 ;  /* 0x000be00001007387 */ /* 0x0003e80000100800 */
[----:B------:R-:W-:Y:S01]  /*49040*/  STL [R1+0xbf4], R138 ;  /* 0x000bf48a01007387 */ /* 0x000fe20000100800 */
[----:B-1----:R-:W-:-:S05]  /*49050*/  IMAD.MOV.U32 R0, RZ, RZ, R137 ;  /* 0x000000ffff007224 */ /* 0x002fca00078e0089 */
[----:B------:R1:W-:Y:S04]  /*49060*/  STL [R1+0xbe8], R0 ;  /* 0x000be80001007387 */ /* 0x0003e80000100800 */
[----:B---3--:R-:W-:Y:S01]  /*49070*/  STL [R1+0xbfc], R140 ;  /* 0x000bfc8c01007387 */ /* 0x008fe20000100800 */
[----:B-1----:R-:W-:-:S05]  /*49080*/  IMAD.MOV.U32 R0, RZ, RZ, R139 ;  /* 0x000000ffff007224 */ /* 0x002fca00078e008b */
[----:B------:R1:W-:Y:S04]  /*49090*/  STL [R1+0xbf0], R0 ;  /* 0x000bf00001007387 */ /* 0x0003e80000100800 */
[----:B------:R-:W-:Y:S01]  /*490a0*/  STL [R1+0xc04], R142 ;  /* 0x000c048e01007387 */ /* 0x000fe20000100800 */
[----:B-1----:R-:W-:-:S05]  /*490b0*/  IMAD.MOV.U32 R0, RZ, RZ, R141 ;  /* 0x000000ffff007224 */ /* 0x002fca00078e008d */
[----:B------:R1:W-:Y:S04]  /*490c0*/  STL [R1+0xbf8], R0 ;  /* 0x000bf80001007387 */ /* 0x0003e80000100800 */
[----:B--2---:R-:W-:Y:S01]  /*490d0*/  STL [R1+0xc0c], R144 ;  /* 0x000c0c9001007387 */ /* 0x004fe20000100800 */
[----:B-1----:R-:W-:-:S05]  /*490e0*/  MOV R0, R143 ;  /* 0x0000008f00007202 */ /* 0x002fca0000000f00 */
[----:B------:R1:W-:Y:S04]  /*490f0*/  STL [R1+0xc00], R0 ;  /* 0x000c000001007387 */ /* 0x0003e80000100800 */
[----:B------:R-:W-:Y:S01]  /*49100*/  STL [R1+0xc14], R146 ;  /* 0x000c149201007387 */ /* 0x000fe20000100800 */
[----:B-1----:R-:W-:-:S05]  /*49110*/  IMAD.MOV.U32 R0, RZ, RZ, R145 ;  /* 0x000000ffff007224 */ /* 0x002fca00078e0091 */
[----:B------:R1:W-:Y:S04]  /*49120*/  STL [R1+0xc08], R0 ;  /* 0x000c080001007387 */ /* 0x0003e80000100800 */
[----:B------:R-:W-:Y:S01]  /*49130*/  STL [R1+0xc1c], R148 ;  /* 0x000c1c9401007387 */ /* 0x000fe20000100800 */
[----:B-1----:R-:W-:Y:S01]  /*49140*/  IMAD.MOV.U32 R0, RZ, RZ, R147 ;  /* 0x000000ffff007224 */ /* 0x002fe200078e0093 */
[----:B------:R-:W-:-:S04]  /*49150*/  MOV R8, R151 ;  /* 0x0000009700087202 */ /* 0x000fc80000000f00 */
[----:B------:R1:W-:Y:S02]  /*49160*/  STL [R1+0xc10], R0 ;  /* 0x000c100001007387 */ /* 0x0003e40000100800 */
[----:B-1----:R-:W-:-:S05]  /*49170*/  IMAD.MOV.U32 R0, RZ, RZ, R149 ;  /* 0x000000ffff007224 */ /* 0x002fca00078e0095 */
[----:B------:R1:W-:Y:S04]  /*49180*/  STL [R1+0xc18], R0 ;  /* 0x000c180001007387 */ /* 0x0003e80000100800 */
[----:B------:R-:W-:Y:S04]  /*49190*/  STL [R1+0xc24], R150 ;  /* 0x000c249601007387 */ /* 0x000fe80000100800 */
[----:B------:R2:W-:Y:S04]  /*491a0*/  STL [R1+0xc20], R8 ;  /* 0x000c200801007387 */ /* 0x0005e80000100800 */
[----:B------:R3:W-:Y:S04]  /*491b0*/  STL [R1+0xc2c], R4 ;  /* 0x000c2c0401007387 */ /* 0x0007e80000100800 */
[----:B------:R3:W-:Y:S04]  /*491c0*/  STL [R1+0xc28], R5 ;  /* 0x000c280501007387 */ /* 0x0007e80000100800 */
        /* <DEDUP_REMOVED lines=127> */
[----:B------:R3:W-:Y:S01]  /*499c0*/  STL [R1+0x1fc], RZ ;  /* 0x0001fcff01007387 */ /* 0x0007e20000100800 */
[----:B-1----:R-:W-:Y:S01]  /*499d0*/  SHF.R.S32.HI R0, RZ, 0x1f, R2 ;  /* 0x0000001fff007819 */ /* 0x002fe20000011402 */
[----:B------:R-:W-:-:S03]  /*499e0*/  USHF.R.S32.HI UR8, URZ, 0x1f, UR6 ;  /* 0x0000001f3f087899 */ /* 0x000fc60008011406 */
[----:B------:R-:W-:Y:S01]  /*499f0*/  LEA.HI R0, R0, R2, RZ, 0x7 ;  /* 0x0000000200007211 */ /* 0x000fe200078f38ff */
[----:B------:R-:W-:Y:S01]  /*49a00*/  USHF.R.S32.HI UR9, URZ, 0x1f, UR7 ;  /* 0x0000001f3f097899 */ /* 0x000fe20008011407 */
[----:B--2---:R-:W-:Y:S01]  /*49a10*/  IMAD.MOV.U32 R8, RZ, RZ, RZ ;  /* 0x000000ffff087224 */ /* 0x004fe200078e00ff */
        /* <DEDUP_REMOVED lines=27> */
[----:B------:R-:W-:Y:S02]  /*49bd0*/  SHF.R.S32.HI R0, RZ, 0x7, R0 ;  /* 0x00000007ff007819 */ /* 0x000fe40000011400 */
        /* <DEDUP_REMOVED lines=36> */
[----:B------:R-:W-:Y:S01]  /*49e20*/  CS2R R150, SRZ ;  /* 0x0000000000967805 */ /* 0x000fe2000001ff00 */
[----:B------:R-:W-:-:S02]  /*49e30*/  USHF.L.U32 UR4, UR6, 0x2, URZ ;  /* 0x0000000206047899 */ /* 0x000fc4000800063f */
[----:B------:R-:W-:Y:S01]  /*49e40*/  USHF.L.U32 UR5, UR7, 0x2, URZ ;  /* 0x0000000207057899 */ /* 0x000fe2000800063f */
[----:B------:R-:W-:Y:S01]  /*49e50*/  UMOV UR60, 0x5 ;  /* 0x00000005003c7882 */ /* 0x000fe20000000000 */
[----:B------:R-:W-:Y:S02]  /*49e60*/  USHF.L.U64.HI UR6, UR6, 0x2, UR8 ;  /* 0x0000000206067899 */ /* 0x000fe40008010208 */
[----:B------:R-:W-:Y:S01]  /*49e70*/  USHF.L.U64.HI UR7, UR7, 0x2, UR9 ;  /* 0x0000000207077899 */ /* 0x000fe20008010209 */
[----:B---3--:R-:W-:-:S11]  /*49e80*/  UMOV UR55, 0xffffffff ;  /* 0xffffffff00377882 */ /* 0x008fd60000000000 */
.L_x_1:
[----:B------:R-:W-:Y:S01]  /*49e90*/  STL.64 [R1+0x14b0], R250 ;  /* 0x0014b0fa01007387 */ /* 0x000fe20000100a00 */
[----:B------:R-:W-:Y:S01]  /*49ea0*/  UIADD3 UR55, UR55, 0x1, URZ ;  /* 0x0000000137377890 */ /* 0x000fe2000fffe03f */
[----:B------:R-:W-:-:S04]  /*49eb0*/  DEPBAR.LE SB0, 0xa ;  /* 0x000082800000791a */ /* 0x000fc80000000000 */
[----:B------:R-:W-:Y:S01]  /*49ec0*/  STL.64 [R1+0x14a8], R248 ;  /* 0x0014a8f801007387 */ /* 0x000fe20000100a00 */
[----:B------:R-:W-:Y:S01]  /*49ed0*/  UMOV UR51, 0x40000040 ;  /* 0x4000004000337882 */ /* 0x000fe20000000000 */
[----:B------:R-:W-:Y:S01]  /*49ee0*/  UMOV UR49, 0x40000040 ;  /* 0x4000004000317882 */ /* 0x000fe20000000000 */
[----:B------:R-:W1:Y:S01]  /*49ef0*/  LDC R4, c[0x0][0x230] ;  /* 0x00008c00ff047b82 */ /* 0x000e620000000800 */
[----:B------:R-:W-:Y:S04]  /*49f00*/  STL.64 [R1+0x14a0], R246 ;  /* 0x0014a0f601007387 */ /* 0x000fe80000100a00 */
[----:B------:R-:W-:Y:S03]  /*49f10*/  STL.64 [R1+0x1498], R244 ;  /* 0x001498f401007387 */ /* 0x000fe60000100a00 */
[----:B------:R-:W2:Y:S01]  /*49f20*/  LDC R0, c[0x0][0x230] ;  /* 0x00008c00ff007b82 */ /* 0x000ea20000000800 */
[----:B------:R-:W-:Y:S04]  /*49f30*/  STL.64 [R1+0x1490], R242 ;  /* 0x001490f201007387 */ /* 0x000fe80000100a00 */
        /* <DEDUP_REMOVED lines=45> */
[----:B-----5:R-:W-:Y:S04]  /*4a210*/  STL.64 [R1+0x1320], R150 ;  /* 0x0013209601007387 */ /* 0x020fe80000100a00 */
        /* <DEDUP_REMOVED lines=12> */
[----:B------:R3:W-:Y:S04]  /*4a2e0*/  STL.64 [R1+0x12b8], R124 ;  /* 0x0012b87c01007387 */ /* 0x0007e80000100a00 */
[----:B---3--:R-:W3:Y:S04]  /*4a2f0*/  LDL.LU.64 R124, [R1] ;  /* 0x00000000017c7983 */ /* 0x008ee80000300a00 */
        /* <DEDUP_REMOVED lines=63> */
[----:B------:R-:W-:Y:S01]  /*4a6f0*/  UISETP.GT.AND UP0, UPT, UR55, 0x6, UPT ;  /* 0x000000063700788c */ /* 0x000fe2000bf04270 */
[----:B------:R-:W-:Y:S03]  /*4a700*/  BAR.SYNC.DEFER_BLOCKING 0x0 ;  /* 0x0000000000007b1d */ /* 0x000fe60000010000 */
[----:B------:R-:W-:-:S04]  /*4a710*/  USEL UR55, UR55, URZ, !UP0 ;  /* 0x0000003f37377287 */ /* 0x000fc8000c000000 */
[----:B------:R-:W-:Y:S02]  /*4a720*/  ULEA UR8, UR55, UR54, 0x10 ;  /* 0x0000003637087291 */ /* 0x000fe4000f8e803f */
[----:B------:R-:W-:Y:S01]  /*4a730*/  ULEA UR9, UR55, UR54, 0x11 ;  /* 0x0000003637097291 */ /* 0x000fe2000f8e883f */
[----:B------:R-:W-:Y:S01]  /*4a740*/  STL [R1+0x129c], R3 ;  /* 0x00129c0301007387 */ /* 0x000fe20000100800 */
[----:B------:R-:W-:Y:S02]  /*4a750*/  UIADD3 UR8, UR8, 0xe0000, URZ ;  /* 0x000e000008087890 */ /* 0x000fe4000fffe03f */
[----:B------:R-:W-:Y:S02]  /*4a760*/  USHF.R.U32.HI UR9, URZ, 0x4, UR9 ;  /* 0x000000043f097899 */ /* 0x000fe40008011609 */
[----:B------:R-:W-:Y:S02]  /*4a770*/  USHF.R.U32.HI UR8, URZ, 0x4, UR8 ;  /* 0x000000043f087899 */ /* 0x000fe40008011608 */
[----:B------:R-:W-:-:S02]  /*4a780*/  USGXT.U32 UR50, UR9, 0xe ;  /* 0x0000000e0932789a */ /* 0x000fc40008000000 */
[----:B------:R-:W-:Y:S02]  /*4a790*/  USGXT.U32 UR48, UR8, 0xe ;  /* 0x0000000e0830789a */ /* 0x000fe40008000000 */
[----:B------:R-:W-:Y:S02]  /*4a7a0*/  UIADD3 UR46, UP1, UR50, 0x2, URZ ;  /* 0x00000002322e7890 */ /* 0x000fe4000ff3e03f */
[----:B------:R-:W-:Y:S01]  /*4a7b0*/  UIADD3 UR44, UP0, UR48, 0x2, URZ ;  /* 0x00000002302c7890 */ /* 0x000fe2000ff1e03f */
[----:B------:R-:W-:Y:S01]  /*4a7c0*/  UMOV UR8, URZ ;  /* 0x0000003f00087c82 */ /* 0x000fe20008000000 */
[----:B------:R-:W-:Y:S02]  /*4a7d0*/  UMOV UR9, URZ ;  /* 0x0000003f00097c82 */ /* 0x000fe40008000000 */
[----:B------:R-:W-:Y:S02]  /*4a7e0*/  UIADD3.X UR45, UR8, 0x40000040, URZ, UP0, !UPT ;  /* 0x40000040082d7890 */ /* 0x000fe400087fe43f */
[----:B------:R-:W-:-:S02]  /*4a7f0*/  UIADD3.X UR47, UR9, 0x40000040, URZ, UP1, !UPT ;  /* 0x40000040092f7890 */ /* 0x000fc40008ffe43f */
[----:B------:R-:W-:Y:S02]  /*4a800*/  UIADD3.64 UR40, UR44, 0x2, URZ ;  /* 0x000000022c287897 */ /* 0x000fe4000fffe03f */
[----:B------:R-:W-:Y:S02]  /*4a810*/  UIADD3.64 UR42, UR46, 0x2, URZ ;  /* 0x000000022e2a7897 */ /* 0x000fe4000fffe03f */
[----:B------:R-:W-:Y:S02]  /*4a820*/  UIADD3.64 UR38, UR46, 0x4, URZ ;  /* 0x000000042e267897 */ /* 0x000fe4000fffe03f */
[----:B------:R-:W-:Y:S02]  /*4a830*/  UIADD3.64 UR36, UR44, 0x4, URZ ;  /* 0x000000042c247897 */ /* 0x000fe4000fffe03f */
[----:B------:R-:W-:Y:S02]  /*4a840*/  UIADD3.64 UR58, UR46, 0x7fe, URZ ;  /* 0x000007fe2e3a7897 */ /* 0x000fe4000fffe03f */
[----:B------:R-:W-:-:S02]  /*4a850*/  UIADD3.64 UR56, UR44, 0x3fe, URZ ;  /* 0x000003fe2c387897 */ /* 0x000fc4000fffe03f */
[----:B------:R-:W-:Y:S02]  /*4a860*/  UIADD3.64 UR14, UR46, 0x800, URZ ;  /* 0x000008002e0e7897 */ /* 0x000fe4000fffe03f */
[----:B------:R-:W-:Y:S02]  /*4a870*/  UIADD3.64 UR12, UR44, 0x400, URZ ;  /* 0x000004002c0c7897 */ /* 0x000fe4000fffe03f */
[----:B------:R-:W-:Y:S02]  /*4a880*/  UIADD3.64 UR18, UR46, 0xffe, URZ ;  /* 0x00000ffe2e127897 */ /* 0x000fe4000fffe03f */
[----:B------:R-:W-:Y:S01]  /*4a890*/  UIADD3.64 UR16, UR44, 0x7fe, URZ ;  /* 0x000007fe2c107897 */ /* 0x000fe2000fffe03f */
[----:B------:R-:W-:Y:S01]  /*4a8a0*/  UMOV UR8, UR14 ;  /* 0x0000000e00087c82 */ /* 0x000fe20008000000 */
[----:B------:R-:W-:Y:S01]  /*4a8b0*/  UMOV UR9, UR15 ;  /* 0x0000000f00097c82 */ /* 0x000fe20008000000 */
[----:B------:R-:W-:Y:S02]  /*4a8c0*/  UIADD3.64 UR34, UR46, 0x1000, URZ ;  /* 0x000010002e227897 */ /* 0x000fe4000fffe03f */
[----:B------:R-:W-:-:S02]  /*4a8d0*/  UIADD3.64 UR32, UR44, 0x800, URZ ;  /* 0x000008002c207897 */ /* 0x000fc4000fffe03f */
[----:B------:R-:W-:Y:S02]  /*4a8e0*/  UIADD3.64 UR30, UR46, 0x1002, URZ ;  /* 0x000010022e1e7897 */ /* 0x000fe4000fffe03f */
[----:B------:R-:W-:Y:S02]  /*4a8f0*/  UIADD3.64 UR28, UR44, 0x802, URZ ;  /* 0x000008022c1c7897 */ /* 0x000fe4000fffe03f */
[----:B------:R-:W-:Y:S02]  /*4a900*/  UIADD3.64 UR26, UR46, 0x1004, URZ ;  /* 0x000010042e1a7897 */ /* 0x000fe4000fffe03f */
[----:B------:R-:W-:Y:S02]  /*4a910*/  UIADD3.64 UR24, UR44, 0x804, URZ ;  /* 0x000008042c187897 */ /* 0x000fe4000fffe03f */
[----:B------:R-:W-:Y:S02]  /*4a920*/  UIADD3.64 UR22, UR46, 0x17fe, URZ ;  /* 0x000017fe2e167897 */ /* 0x000fe4000fffe03f */
[----:B------:R-:W-:Y:S01]  /*4a930*/  UIADD3.64 UR20, UR44, 0xbfe, URZ ;  /* 0x00000bfe2c147897 */ /* 0x000fe2000fffe03f */
[----:B---3--:R-:W-:-:S06]  /*4a940*/  WARPGROUP.ARRIVE ;  /* 0x00000000000079c5 */ /* 0x008fcc0000000000 */
[----:B------:R-:W-:Y:S03]  /*4a950*/  HGMMA.64x256x8.F32.TF32 R124, gdesc[UR48], R124, gsb0 ;  /* 0x07e00000307c79f0 */ /* 0x000fe6000800287c */
[----:B------:R-:W-:Y:S02]  /*4a960*/  WARPGROUP.DEPBAR.LE gsb0, 0x0 ;  /* 0x00008000000079c5 */ /* 0x000fe40000010000 */
[----:B------:R-:W-:-:S15]  /*4a970*/  WARPGROUP.ARRIVE ;  /* 0x00000000000079c5 */ /* 0x000fde0000000000 */
[----:B------:R-:W-:-:S08]  /*4a980*/  NOP ;  /* 0x0000000000007918 */ /* 0x000fd00000000000 */
        /* <DEDUP_REMOVED lines=16> */
[----:B------:R-:W-:Y:S01]  /*4aa90*/  HGMMA.64x256x8.F32.TF32 R124, gdesc[UR12], R124, gsb0 ;  /* 0x07e000000c7c79f0 */ /* 0x000fe2000800287c */
[----:B------:R-:W-:Y:S02]  /*4aaa0*/  UIADD3.64 UR14, UR46, 0x802, URZ ;  /* 0x000008022e0e7897 */ /* 0x000fe4000fffe03f */
[----:B------:R-:W-:-:S05]  /*4aab0*/  UIADD3.64 UR12, UR44, 0x402, URZ ;  /* 0x000004022c0c7897 */ /* 0x000fca000fffe03f */
[----:B------:R-:W-:Y:S01]  /*4aac0*/  UMOV UR10, UR14 ;  /* 0x0000000e000a7c82 */ /* 0x000fe20008000000 */
[----:B------:R-:W-:Y:S01]  /*4aad0*/  UMOV UR11, UR15 ;  /* 0x0000000f000b7c82 */ /* 0x000fe20008000000 */
[----:B------:R-:W-:Y:S02]  /*4aae0*/  WARPGROUP.DEPBAR.LE gsb0, 0x0 ;  /* 0x00008000000079c5 */ /* 0x000fe40000010000 */
[----:B------:R-:W-:-:S15]  /*4aaf0*/  WARPGROUP.ARRIVE ;  /* 0x00000000000079c5 */ /* 0x000fde0000000000 */
[----:B------:R-:W-:-:S01]  /*4ab00*/  NOP ;  /* 0x0000000000007918 */ /* 0x000fc20000000000 */
[----:B------:R-:W-:Y:S01]  /*4ab10*/  HGMMA.64x256x8.F32.TF32 R124, gdesc[UR12], R124, gsb0 ;  /* 0x07e000000c7c79f0 */ /* 0x000fe2000800287c */
[----:B------:R-:W-:Y:S02]  /*4ab20*/  UIADD3.64 UR14, UR46, 0x804, URZ ;  /* 0x000008042e0e7897 */ /* 0x000fe4000fffe03f */
[----:B------:R-:W-:Y:S01]  /*4ab30*/  UIADD3.64 UR12, UR44, 0x404, URZ ;  /* 0x000004042c0c7897 */ /* 0x000fe2000fffe03f */
[----:B------:R-:W-:Y:S02]  /*4ab40*/  WARPGROUP.DEPBAR.LE gsb0, 0x0 ;  /* 0x00008000000079c5 */ /* 0x000fe40000010000 */
[----:B------:R-:W-:-:S15]  /*4ab50*/  WARPGROUP.ARRIVE ;  /* 0x00000000000079c5 */ /* 0x000fde0000000000 */
[----:B------:R-:W-:-:S07]  /*4ab60*/  NOP ;  /* 0x0000000000007918 */ /* 0x000fce0000000000 */
[----:B------:R-:W-:Y:S01]  /*4ab70*/  HGMMA.64x256x8.F32.TF32 R124, gdesc[UR12], R124, gsb0 ;  /* 0x07e000000c7c79f0 */ /* 0x000fe2000800287c */
[----:B------:R-:W-:Y:S01]  /*4ab80*/  UMOV UR12, UR14 ;  /* 0x0000000e000c7c82 */ /* 0x000fe20008000000 */
[----:B------:R-:W-:Y:S01]  /*4ab90*/  UMOV UR13, UR15 ;  /* 0x0000000f000d7c82 */ /* 0x000fe20008000000 */
[----:B------:R-:W-:Y:S01]  /*4aba0*/  UMOV UR14, UR18 ;  /* 0x00000012000e7c82 */ /* 0x000fe20008000000 */
[----:B------:R-:W-:Y:S01]  /*4abb0*/  UMOV UR15, UR19 ;  /* 0x00000013000f7c82 */ /* 0x000fe20008000000 */
[----:B------:R-:W-:Y:S02]  /*4abc0*/  WARPGROUP.DEPBAR.LE gsb0, 0x0 ;  /* 0x00008000000079c5 */ /* 0x000fe40000010000 */
[----:B------:R-:W-:-:S15]  /*4abd0*/  WARPGROUP.ARRIVE ;  /* 0x00000000000079c5 */ /* 0x000fde0000000000 */
[----:B------:R-:W-:-:S06]  /*4abe0*/  NOP ;  /* 0x0000000000007918 */ /* 0x000fcc0000000000 */
        /* <DEDUP_REMOVED lines=44> */
[----:B------:R-:W-:Y:S04]  /*4aeb0*/  STL.64 [R1], R124 ;  /* 0x0000007c01007387 */ /* 0x000fe80000100a00 */
        /* <DEDUP_REMOVED lines=63> */
[----:B---3--:R-:W3:Y:S04]  /*4b2b0*/  LDL.LU.64 R250, [R1+0x14b0] ;  /* 0x0014b00001fa7983 */ /* 0x008ee80000300a00 */
[----:B------:R-:W4:Y:S04]  /*4b2c0*/  LDL.LU.64 R248, [R1+0x14a8] ;  /* 0x0014a80001f87983 */ /* 0x000f280000300a00 */
[----:B------:R-:W3:Y:S04]  /*4b2d0*/  LDL.LU.64 R246, [R1+0x14a0] ;  /* 0x0014a00001f67983 */ /* 0x000ee80000300a00 */
        /* <DEDUP_REMOVED lines=61> */
[----:B------:R-:W-:Y:S01]  /*4b6b0*/  UIADD3.64 UR48, UR44, 0x1fe, URZ ;  /* 0x000001fe2c307897 */ /* 0x000fe2000fffe03f */
[----:B-1----:R-:W-:Y:S01]  /*4b6c0*/  VIADD R4, R4, 0x7f ;  /* 0x0000007f04047836 */ /* 0x002fe20000000000 */
[----:B------:R-:W-:Y:S01]  /*4b6d0*/  UIADD3.64 UR40, UR44, 0x202, URZ ;  /* 0x000002022c287897 */ /* 0x000fe2000fffe03f */
[----:B--2---:R-:W-:Y:S01]  /*4b6e0*/  VIADD R0, R0, 0xfffffd00 ;  /* 0xfffffd0000007836 */ /* 0x004fe20000000000 */
[----:B------:R-:W-:-:S02]  /*4b6f0*/  UIADD3.64 UR36, UR44, 0x204, URZ ;  /* 0x000002042c247897 */ /* 0x000fc4000fffe03f */
[----:B------:R-:W-:Y:S01]  /*4b700*/  UIADD3 UR60, UR60, 0x1, URZ ;  /* 0x000000013c3c7890 */ /* 0x000fe2000fffe03f */
[----:B------:R-:W-:Y:S01]  /*4b710*/  SHF.R.S32.HI R2, RZ, 0x1f, R4 ;  /* 0x0000001fff027819 */ /* 0x000fe20000011404 */
[----:B------:R-:W-:Y:S01]  /*4b720*/  UIADD3.64 UR56, UR44, 0x5fe, URZ ;  /* 0x000005fe2c387897 */ /* 0x000fe2000fffe03f */
[----:B------:R-:W-:Y:S01]  /*4b730*/  IMAD R0, R8, -0x80, R0 ;  /* 0xffffff8008007824 */ /* 0x000fe200078e0200 */
[----:B------:R-:W-:Y:S01]  /*4b740*/  UIADD3.64 UR16, UR44, 0xe00, URZ ;  /* 0x00000e002c107897 */ /* 0x000fe2000fffe03f */
[----:B------:R-:W-:Y:S01]  /*4b750*/  LEA.HI R2, R2, R4, RZ, 0x7 ;  /* 0x0000000402027211 */ /* 0x000fe200078f38ff */
[----:B------:R-:W-:Y:S01]  /*4b760*/  UIADD3.64 UR12, UR44, 0xe02, URZ ;  /* 0x00000e022c0c7897 */ /* 0x000fe2000fffe03f */
[----:B------:R-:W-:Y:S01]  /*4b770*/  IADD3 R10, P3, R10, UR4, RZ ;  /* 0x000000040a0a7c10 */ /* 0x000fe2000ff7e0ff */
[----:B------:R-:W-:Y:S01]  /*4b780*/  UIADD3.64 UR8, UR44, 0xe04, URZ ;  /* 0x00000e042c087897 */ /* 0x000fe2000fffe03f */
[----:B------:R-:W-:Y:S01]  /*4b790*/  SHF.R.S32.HI R2, RZ, 0x7, R2 ;  /* 0x00000007ff027819 */ /* 0x000fe20000011402 */
[----:B------:R-:W2:Y:S01]  /*4b7a0*/  LDL.LU R3, [R1+0x24c] ;  /* 0x00024c0001037983 */ /* 0x000ea20000300800 */
[----:B------:R-:W-:-:S02]  /*4b7b0*/  ISETP.GT.AND P1, PT, R0, RZ, PT ;  /* 0x000000ff0000720c */ /* 0x000fc40003f24270 */
[----:B------:R-:W-:Y:S01]  /*4b7c0*/  IADD3 R2, R2, -0x6, RZ ;  /* 0xfffffffa02027810 */ /* 0x000fe20007ffe0ff */
[----:B---3--:R-:W-:-:S06]  /*4b7d0*/  WARPGROUP.ARRIVE ;  /* 0x00000000000079c5 */ /* 0x008fcc0000000000 */
[----:B------:R-:W-:Y:S01]  /*4b7e0*/  HGMMA.64x256x8.F32.TF32 R24, gdesc[UR48], R24, gsb0 ;  /* 0x07e00000301879f0 */ /* 0x000fe20008002818 */
[----:B------:R-:W-:Y:S01]  /*4b7f0*/  UIADD3.64 UR48, UR44, 0x200, URZ ;  /* 0x000002002c307897 */ /* 0x000fe2000fffe03f */
[----:B------:R-:W-:Y:S01]  /*4b800*/  UMOV UR50, UR46 ;  /* 0x0000002e00327c82 */ /* 0x000fe20008000000 */
[----:B------:R-:W-:Y:S01]  /*4b810*/  UMOV UR51, UR47 ;  /* 0x0000002f00337c82 */ /* 0x000fe20008000000 */
        /* <DEDUP_REMOVED lines=12> */
[----:B------:R-:W-:Y:S01]  /*4b8e0*/  UIADD3.64 UR36, UR44, 0x600, URZ ;  /* 0x000006002c247897 */ /* 0x000fe2000fffe03f */
[----:B------:R-:W-:Y:S01]  /*4b8f0*/  UMOV UR38, UR20 ;  /* 0x0000001400267c82 */ /* 0x000fe20008000000 */
[----:B------:R-:W-:Y:S01]  /*4b900*/  UMOV UR39, UR21 ;  /* 0x0000001500277c82 */ /* 0x000fe20008000000 */
[----:B------:R-:W-:Y:S01]  /*4b910*/  UIADD3.64 UR20, UR44, 0xdfe, URZ ;  /* 0x00000dfe2c147897 */ /* 0x000fe2000fffe03f */
[----:B------:R-:W-:Y:S02]  /*4b920*/  WARPGROUP.DEPBAR.LE gsb0, 0x0 ;  /* 0x00008000000079c5 */ /* 0x000fe40000010000 */
[----:B------:R-:W-:-:S15]  /*4b930*/  WARPGROUP.ARRIVE ;  /* 0x00000000000079c5 */ /* 0x000fde0000000000 */
[----:B------:R-:W-:-:S06]  /*4b940*/  NOP ;  /* 0x0000000000007918 */ /* 0x000fcc0000000000 */
        /* <DEDUP_REMOVED lines=53> */
[----:B------:R-:W-:Y:S02]  /*4bca0*/  ISETP.GE.AND P0, PT, R8, R2, PT ;  /* 0x000000020800720c */ /* 0x000fe40003f06270 */
[----:B------:R-:W-:Y:S01]  /*4bcb0*/  SEL R2, RZ, 0x4, !P1 ;  /* 0x00000004ff027807 */ /* 0x000fe20004800000 */
[----:B------:R-:W-:Y:S01]  /*4bcc0*/  UISETP.GT.AND UP0, UPT, UR60, 0x6, UPT ;  /* 0x000000063c00788c */ /* 0x000fe2000bf04270 */
[----:B------:R-:W-:Y:S02]  /*4bcd0*/  ISETP.GT.AND P1, PT, R0, 0x1, PT ;  /* 0x000000010000780c */ /* 0x000fe40003f24270 */
[----:B------:R-:W-:Y:S01]  /*4bce0*/  SEL R2, R2, RZ, !P0 ;  /* 0x000000ff02027207 */ /* 0x000fe20004000000 */
[----:B------:R-:W-:-:S03]  /*4bcf0*/  USEL UR60, UR60, URZ, !UP0 ;  /* 0x0000003f3c3c7287 */ /* 0x000fc6000c000000 */
[----:B------:R-:W-:Y:S02]  /*4bd00*/  ISETP.NE.U32.AND P2, PT, R2, RZ, PT ;  /* 0x000000ff0200720c */ /* 0x000fe40003f45070 */
[----:B------:R-:W-:Y:S01]  /*4bd10*/  SEL R2, RZ, 0x4, !P1 ;  /* 0x00000004ff027807 */ /* 0x000fe20004800000 */
[----:B------:R-:W-:-:S03]  /*4bd20*/  ULEA UR12, UR60, UR54, 0x10 ;  /* 0x000000363c0c7291 */ /* 0x000fc6000f8e803f */
[----:B------:R-:W-:Y:S02]  /*4bd30*/  SEL R2, R2, RZ, !P0 ;  /* 0x000000ff02027207 */ /* 0x000fe40004000000 */
[----:B------:R-:W-:Y:S02]  /*4bd40*/  IADD3.X R9, R9, UR6, RZ, P3, !PT ;  /* 0x0000000609097c10 */ /* 0x000fe40009ffe4ff */
[----:B------:R-:W-:Y:S01]  /*4bd50*/  ISETP.NE.U32.AND P1, PT, R2, RZ, PT ;  /* 0x000000ff0200720c */ /* 0x000fe20003f25070 */
[----:B------:R-:W-:Y:S01]  /*4bd60*/  IMAD.U32 R2, RZ, RZ, UR12 ;  /* 0x0000000cff027e24 */ /* 0x000fe2000f8e00ff */
[----:B------:R-:W-:Y:S01]  /*4bd70*/  IADD3 R12, P4, R12, UR4, RZ ;  /* 0x000000040c0c7c10 */ /* 0x000fe2000ff9e0ff */
[----:B------:R-:W-:Y:S02]  /*4bd80*/  IMAD.MOV.U32 R4, RZ, RZ, R10 ;  /* 0x000000ffff047224 */ /* 0x000fe400078e000a */
[----:B------:R-:W-:Y:S01]  /*4bd90*/  IMAD.MOV.U32 R5, RZ, RZ, R9 ;  /* 0x000000ffff057224 */ /* 0x000fe200078e0009 */
[----:B------:R-:W-:-:S02]  /*4bda0*/  IADD3 R2, R7, 0x100000, R2 ;  /* 0x0010000007027810 */ /* 0x000fc40007ffe002 */
[----:B------:R-:W-:Y:S02]  /*4bdb0*/  IADD3.X R11, R11, UR6, RZ, P4, !PT ;  /* 0x000000060b0b7c10 */ /* 0x000fe4000a7fe4ff */
[----:B------:R-:W-:Y:S01]  /*4bdc0*/  IADD3 R14, P3, R14, UR4, RZ ;  /* 0x000000040e0e7c10 */ /* 0x000fe2000ff7e0ff */
[----:B------:R-:W-:Y:S02]  /*4bdd0*/  WARPGROUP.DEPBAR.LE gsb0, 0x0 ;  /* 0x00008000000079c5 */ /* 0x000fe40000010000 */
[----:B------:R-:W-:-:S06]  /*4bde0*/  WARPGROUP.ARRIVE ;  /* 0x00000000000079c5 */ /* 0x000fcc0000000000 */
[----:B------:R-:W-:Y:S01]  /*4bdf0*/  HGMMA.64x256x8.F32.TF32 R24, gdesc[UR8], R24, gsb0 ;  /* 0x07e00000081879f0 */ /* 0x000fe20008002818 */
[----:B------:R-:W-:Y:S02]  /*4be00*/  IADD3.X R13, R13, UR6, RZ, P3, !PT ;  /* 0x000000060d0d7c10 */ /* 0x000fe40009ffe4ff */
[----:B------:R-:W-:-:S04]  /*4be10*/  IADD3 R16, P4, R16, UR4, RZ ;  /* 0x0000000410107c10 */ /* 0x000fc8000ff9e0ff */
[----:B------:R-:W-:Y:S02]  /*4be20*/  IADD3.X R15, R15, UR6, RZ, P4, !PT ;  /* 0x000000060f0f7c10 */ /* 0x000fe4000a7fe4ff */
[----:B------:R-:W-:Y:S02]  /*4be30*/  IADD3 R202, P3, R202, UR4, RZ ;  /* 0x00000004caca7c10 */ /* 0x000fe4000ff7e0ff */
[----:B----4-:R-:W-:Y:S02]  /*4be40*/  IADD3 R204, P4, R204, UR4, RZ ;  /* 0x00000004cccc7c10 */ /* 0x010fe4000ff9e0ff */
[----:B------:R-:W-:Y:S02]  /*4be50*/  IADD3.X R201, R201, UR6, RZ, P3, !PT ;  /* 0x00000006c9c97c10 */ /* 0x000fe40009ffe4ff */
[----:B------:R-:W-:Y:S02]  /*4be60*/  IADD3.X R203, R203, UR6, RZ, P4, !PT ;  /* 0x00000006cbcb7c10 */ /* 0x000fe4000a7fe4ff */
[----:B------:R-:W-:Y:S01]  /*4be70*/  IADD3 R206, P3, R206, UR4, RZ ;  /* 0x00000004cece7c10 */ /* 0x000fe2000ff7e0ff */
[----:B------:R1:W-:Y:S01]  /*4be80*/  STL [R1+0x12a4], R8 ;  /* 0x0012a40801007387 */ /* 0x0003e20000100800 */
[----:B------:R-:W-:-:S02]  /*4be90*/  IADD3 R208, P4, R208, UR4, RZ ;  /* 0x00000004d0d07c10 */ /* 0x000fc4000ff9e0ff */
[----:B------:R-:W-:Y:S02]  /*4bea0*/  IADD3.X R205, R205, UR6, RZ, P3, !PT ;  /* 0x00000006cdcd7c10 */ /* 0x000fe40009ffe4ff */
[----:B------:R-:W-:Y:S01]  /*4beb0*/  IADD3.X R207, R207, UR6, RZ, P4, !PT ;  /* 0x00000006cfcf7c10 */ /* 0x000fe2000a7fe4ff */
[----:B-1----:R-:W3:Y:S01]  /*4bec0*/  LDL.LU R8, [R1+0x248] ;  /* 0x0002480001087983 */ /* 0x002ee20000300800 */
[----:B------:R-:W-:Y:S02]  /*4bed0*/  WARPGROUP.DEPBAR.LE gsb0, 0x0 ;  /* 0x00008000000079c5 */ /* 0x000fe40000010000 */
[----:B------:R-:W-:Y:S06]  /*4bee0*/  BAR.SYNC.DEFER_BLOCKING 0x0 ;  /* 0x0000000000007b1d */ /* 0x000fec0000010000 */
[----:B------:R-:W-:Y:S01]  /*4bef0*/  @!PT LDS RZ, [RZ] ;  /* 0x00000000fffff984 */ /* 0x000fe20000000800 */
[----:B------:R-:W-:Y:S01]  /*4bf00*/  @!PT LDS RZ, [RZ] ;  /* 0x00000000fffff984 */ /* 0x000fe20000000800 */
[----:B------:R-:W-:Y:S01]  /*4bf10*/  @!PT LDS RZ, [RZ] ;  /* 0x00000000fffff984 */ /* 0x000fe20000000800 */
[----:B------:R1:W-:Y:S02]  /*4bf20*/  LDGSTS.E [R2+-0x20000], desc[UR52][R4.64], P2 ;  /* 0xe000000004027fae */ /* 0x0003e40009121874 */
[----:B-1----:R-:W-:Y:S01]  /*4bf30*/  MOV R4, R12 ;  /* 0x0000000c00047202 */ /* 0x002fe20000000f00 */
[----:B------:R-:W-:-:S05]  /*4bf40*/  IMAD.MOV.U32 R5, RZ, RZ, R11 ;  /* 0x000000ffff057224 */ /* 0x000fca00078e000b */
[----:B------:R1:W-:Y:S01]  /*4bf50*/  LDGSTS.E [R2+-0x1fffc], desc[UR52][R4.64], P1 ;  /* 0xe000400004027fae */ /* 0x0003e20008921874 */
[----:B------:R-:W-:-:S04]  /*4bf60*/  ISETP.GT.AND P1, PT, R0, 0x2, PT ;  /* 0x000000020000780c */ /* 0x000fc80003f24270 */
[----:B-1----:R-:W-:Y:S02]  /*4bf70*/  SEL R4, RZ, 0x4, !P1 ;  /* 0x00000004ff047807 */ /* 0x002fe40004800000 */
[----:B------:R-:W-:Y:S02]  /*4bf80*/  ISETP.GT.AND P1, PT, R0, 0x3, PT ;  /* 0x000000030000780c */ /* 0x000fe40003f24270 */
[----:B------:R-:W-:-:S04]  /*4bf90*/  SEL R4, R4, RZ, !P0 ;  /* 0x000000ff04047207 */ /* 0x000fc80004000000 */
[----:B------:R-:W-:Y:S02]  /*4bfa0*/  ISETP.NE.U32.AND P2, PT, R4, RZ, PT ;  /* 0x000000ff0400720c */ /* 0x000fe40003f45070 */
[----:B------:R-:W-:-:S04]  /*4bfb0*/  SEL R4, RZ, 0x4, !P1 ;  /* 0x00000004ff047807 */ /* 0x000fc80004800000 */
[----:B------:R-:W-:Y:S01]  /*4bfc0*/  SEL R4, R4, RZ, !P0 ;  /* 0x000000ff04047207 */ /* 0x000fe20004000000 */
[----:B------:R-:W-:-:S03]  /*4bfd0*/  IMAD.MOV.U32 R5, RZ, RZ, R13 ;  /* 0x000000ffff057224 */ /* 0x000fc600078e000d */
[----:B------:R-:W-:Y:S01]  /*4bfe0*/  ISETP.NE.U32.AND P1, PT, R4, RZ, PT ;  /* 0x000000ff0400720c */ /* 0x000fe20003f25070 */
[----:B------:R-:W-:-:S05]  /*4bff0*/  IMAD.MOV.U32 R4, RZ, RZ, R14 ;  /* 0x000000ffff047224 */ /* 0x000fca00078e000e */
        /* <DEDUP_REMOVED lines=25> */
[----:B------:R1:W-:Y:S01]  /*4c190*/  STL [R1+0x12b4], R147 ;  /* 0x0012b49301007387 */ /* 0x0003e20000100800 */
[----:B------:R-:W-:Y:S02]  /*4c1a0*/  IMAD.MOV.U32 R5, RZ, RZ, R205 ;  /* 0x000000ffff057224 */ /* 0x000fe400078e00cd */
[----:B------:R-:W-:Y:S01]  /*4c1b0*/  ISETP.NE.U32.AND P1, PT, R4, RZ, PT ;  /* 0x000000ff0400720c */ /* 0x000fe20003f25070 */
[----:B------:R-:W-:-:S05]  /*4c1c0*/  IMAD.MOV.U32 R4, RZ, RZ, R206 ;  /* 0x000000ffff047224 */ /* 0x000fca00078e00ce */
[----:B------:R4:W-:Y:S04]  /*4c1d0*/  LDGSTS.E [R2+-0x1bff8], desc[UR52][R4.64], P2 ;  /* 0xe400800004027fae */ /* 0x0009e80009121874 */
[----:B-1----:R-:W2:Y:S04]  /*4c1e0*/  LDL.LU R147, [R1+0x244] ;  /* 0x0002440001937983 */ /* 0x002ea80000300800 */
[----:B------:R1:W-:Y:S01]  /*4c1f0*/  STL [R1+0x12b0], R148 ;  /* 0x0012b09401007387 */ /* 0x0003e20000100800 */
[----:B----4-:R-:W-:Y:S01]  /*4c200*/  MOV R4, R208 ;  /* 0x000000d000047202 */ /* 0x010fe20000000f00 */
[----:B------:R-:W-:-:S02]  /*4c210*/  IMAD.MOV.U32 R5, RZ, RZ, R207 ;  /* 0x000000ffff057224 */ /* 0x000fc400078e00cf */
[----:B-1----:R-:W4:Y:S04]  /*4c220*/  LDL.LU R148, [R1+0x240] ;  /* 0x0002400001947983 */ /* 0x002f280000300800 */
[----:B------:R1:W-:Y:S04]  /*4c230*/  STL [R1+0x12ac], R149 ;  /* 0x0012ac9501007387 */ /* 0x0003e80000100800 */
[----:B------:R1:W-:Y:S04]  /*4c240*/  LDGSTS.E [R2+-0x1bff4], desc[UR52][R4.64], P1 ;  /* 0xe400c00004027fae */ /* 0x0003e80008921874 */
[----:B-1----:R-:W3:Y:S04]  /*4c250*/  LDL.LU R149, [R1+0x23c] ;  /* 0x00023c0001957983 */ /* 0x002ee80000300800 */
[----:B------:R1:W-:Y:S04]  /*4c260*/  STL [R1+0x12a8], R150 ;  /* 0x0012a89601007387 */ /* 0x0003e80000100800 */
[----:B-1----:R-:W2:Y:S04]  /*4c270*/  LDL.LU R150, [R1+0x238] ;  /* 0x0002380001967983 */ /* 0x002ea80000300800 */
[----:B------:R1:W-:Y:S04]  /*4c280*/  STL [R1+0x12a0], R151 ;  /* 0x0012a09701007387 */ /* 0x0003e80000100800 */
[----:B-1----:R-:W4:Y:S04]  /*4c290*/  LDL.LU R151, [R1+0x234] ;  /* 0x0002340001977983 */ /* 0x002f280000300800 */
[----:B------:R-:W4:Y:S01]  /*4c2a0*/  LDL.LU R5, [R1+0x230] ;  /* 0x0002300001057983 */ /* 0x000f220000300800 */
[----:B------:R-:W-:-:S04]  /*4c2b0*/  ISETP.GT.AND P1, PT, R0, 0x40, PT ;  /* 0x000000400000780c */ /* 0x000fc80003f24270 */
[----:B------:R-:W-:Y:S02]  /*4c2c0*/  SEL R4, RZ, 0x4, !P1 ;  /* 0x00000004ff047807 */ /* 0x000fe40004800000 */
[----:B------:R-:W-:Y:S02]  /*4c2d0*/  ISETP.GT.AND P1, PT, R0, 0x41, PT ;  /* 0x000000410000780c */ /* 0x000fe40003f24270 */
[----:B------:R-:W-:-:S04]  /*4c2e0*/  SEL R4, R4, RZ, !P0 ;  /* 0x000000ff04047207 */ /* 0x000fc80004000000 */
[----:B------:R-:W-:Y:S02]  /*4c2f0*/  ISETP.NE.U32.AND P2, PT, R4, RZ, PT ;  /* 0x000000ff0400720c */ /* 0x000fe40003f45070 */
[----:B------:R-:W-:-:S04]  /*4c300*/  SEL R4, RZ, 0x4, !P1 ;  /* 0x00000004ff047807 */ /* 0x000fc80004800000 */
[----:B------:R-:W-:-:S04]  /*4c310*/  SEL R4, R4, RZ, !P0 ;  /* 0x000000ff04047207 */ /* 0x000fc80004000000 */
[----:B------:R-:W-:Y:S02]  /*4c320*/  ISETP.NE.U32.AND P1, PT, R4, RZ, PT ;  /* 0x000000ff0400720c */ /* 0x000fe40003f25070 */
[----:B---3--:R-:W-:-:S04]  /*4c330*/  IADD3 R149, P4, R149, UR4, RZ ;  /* 0x0000000495957c10 */ /* 0x008fc8000ff9e0ff */
[----:B--2---:R-:W-:Y:S02]  /*4c340*/  IADD3.X R150, R150, UR6, RZ, P4, !PT ;  /* 0x0000000696967c10 */ /* 0x004fe4000a7fe4ff */
[----:B----4-:R-:W-:-:S04]  /*4c350*/  IADD3 R151, P3, R151, UR4, RZ ;  /* 0x0000000497977c10 */ /* 0x010fc8000ff7e0ff */
[----:B------:R-:W-:Y:S01]  /*4c360*/  IADD3.X R5, R5, UR6, RZ, P3, !PT ;  /* 0x0000000605057c10 */ /* 0x000fe20009ffe4ff */
[----:B------:R-:W-:Y:S01]  /*4c370*/  IMAD.MOV.U32 R4, RZ, RZ, R151 ;  /* 0x000000ffff047224 */ /* 0x000fe200078e0097 */
[----:B------:R-:W-:Y:S04]  /*4c380*/  STL [R1+0x234], R151 ;  /* 0x0002349701007387 */ /* 0x000fe80000100800 */
[----:B------:R1:W-:Y:S04]  /*4c390*/  STL [R1+0x230], R5 ;  /* 0x0002300501007387 */ /* 0x0003e80000100800 */
[----:B------:R2:W-:Y:S02]  /*4c3a0*/  LDGSTS.E [R2+-0x18000], desc[UR52][R4.64], P2 ;  /* 0xe800000004027fae */ /* 0x0005e40009121874 */
[----:B--2---:R-:W-:Y:S01]  /*4c3b0*/  IMAD.MOV.U32 R4, RZ, RZ, R149 ;  /* 0x000000ffff047224 */ /* 0x004fe200078e0095 */
[----:B-1----:R-:W-:-:S05]  /*4c3c0*/  MOV R5, R150 ;  /* 0x0000009600057202 */ /* 0x002fca0000000f00 */
[----:B------:R1:W-:Y:S01]  /*4c3d0*/  LDGSTS.E [R2+-0x17ffc], desc[UR52][R4.64], P1 ;  /* 0xe800400004027fae */ /* 0x0003e20008921874 */
[----:B------:R-:W-:-:S04]  /*4c3e0*/  ISETP.GT.AND P1, PT, R0, 0x42, PT ;  /* 0x000000420000780c */ /* 0x000fc80003f24270 */
[----:B-1----:R-:W-:Y:S02]  /*4c3f0*/  SEL R4, RZ, 0x4, !P1 ;  /* 0x00000004ff047807 */ /* 0x002fe40004800000 */
[----:B------:R-:W-:Y:S02]  /*4c400*/  ISETP.GT.AND P1, PT, R0, 0x43, PT ;  /* 0x000000430000780c */ /* 0x000fe40003f24270 */
[----:B------:R-:W-:Y:S02]  /*4c410*/  SEL R4, R4, RZ, !P0 ;  /* 0x000000ff04047207 */ /* 0x000fe40004000000 */
[----:B------:R-:W-:Y:S02]  /*4c420*/  IADD3 R147, P3, R147, UR4, RZ ;  /* 0x0000000493937c10 */ /* 0x000fe4000ff7e0ff */
[----:B------:R-:W-:Y:S02]  /*4c430*/  ISETP.NE.U32.AND P2, PT, R4, RZ, PT ;  /* 0x000000ff0400720c */ /* 0x000fe40003f45070 */
[----:B------:R-:W-:-:S02]  /*4c440*/  SEL R4, RZ, 0x4, !P1 ;  /* 0x00000004ff047807 */ /* 0x000fc40004800000 */
[----:B------:R-:W-:Y:S02]  /*4c450*/  IADD3.X R148, R148, UR6, RZ, P3, !PT ;  /* 0x0000000694947c10 */ /* 0x000fe40009ffe4ff */
[----:B------:R-:W-:Y:S02]  /*4c460*/  SEL R4, R4, RZ, !P0 ;  /* 0x000000ff04047207 */ /* 0x000fe40004000000 */
[----:B------:R-:W-:Y:S01]  /*4c470*/  IADD3 R3, P4, R3, UR4, RZ ;  /* 0x0000000403037c10 */ /* 0x000fe2000ff9e0ff */
[----:B------:R1:W-:Y:S01]  /*4c480*/  STL [R1+0x23c], R149 ;  /* 0x00023c9501007387 */ /* 0x0003e20000100800 */
[----:B------:R-:W-:Y:S01]  /*4c490*/  ISETP.NE.U32.AND P1, PT, R4, RZ, PT ;  /* 0x000000ff0400720c */ /* 0x000fe20003f25070 */
[----:B------:R-:W-:Y:S01]  /*4c4a0*/  IMAD.MOV.U32 R4, RZ, RZ, R147 ;  /* 0x000000ffff047224 */ /* 0x000fe200078e0093 */
[----:B------:R-:W-:Y:S01]  /*4c4b0*/  IADD3.X R8, R8, UR6, RZ, P4, !PT ;  /* 0x0000000608087c10 */ /* 0x000fe2000a7fe4ff */
[----:B------:R2:W-:Y:S01]  /*4c4c0*/  STL [R1+0x238], R150 ;  /* 0x0002389601007387 */ /* 0x0005e20000100800 */
[----:B------:R-:W-:-:S03]  /*4c4d0*/  IMAD.MOV.U32 R5, RZ, RZ, R148 ;  /* 0x000000ffff057224 */ /* 0x000fc600078e0094 */
[----:B------:R-:W-:Y:S04]  /*4c4e0*/  STL [R1+0x244], R147 ;  /* 0x0002449301007387 */ /* 0x000fe80000100800 */
[----:B------:R3:W-:Y:S04]  /*4c4f0*/  STL [R1+0x240], R148 ;  /* 0x0002409401007387 */ /* 0x0007e80000100800 */
[----:B------:R-:W-:Y:S04]  /*4c500*/  STL [R1+0x24c], R3 ;  /* 0x00024c0301007387 */ /* 0x000fe80000100800 */
[----:B------:R-:W4:Y:S04]  /*4c510*/  LDL.LU R151, [R1+0x334] ;  /* 0x0003340001977983 */ /* 0x000f280000300800 */
[----:B------:R3:W-:Y:S04]  /*4c520*/  STL [R1+0x248], R8 ;  /* 0x0002480801007387 */ /* 0x0007e80000100800 */
[----:B------:R3:W-:Y:S04]  /*4c530*/  LDGSTS.E [R2+-0x17ff8], desc[UR52][R4.64], P2 ;  /* 0xe800800004027fae */ /* 0x0007e80009121874 */
[----:B-1----:R-:W4:Y:S04]  /*4c540*/  LDL.LU R149, [R1+0x33c] ;  /* 0x00033c0001957983 */ /* 0x002f280000300800 */
[----:B--2---:R-:W2:Y:S01]  /*4c550*/  LDL.LU R150, [R1+0x338] ;  /* 0x0003380001967983 */ /* 0x004ea20000300800 */
[----:B---3--:R-:W-:Y:S01]  /*4c560*/  IMAD.MOV.U32 R4, RZ, RZ, R3 ;  /* 0x000000ffff047224 */ /* 0x008fe200078e0003 */
[----:B------:R-:W-:-:S02]  /*4c570*/  MOV R5, R8 ;  /* 0x0000000800057202 */ /* 0x000fc40000000f00 */
[----:B------:R-:W3:Y:S04]  /*4c580*/  LDL.LU R148, [R1+0x340] ;  /* 0x0003400001947983 */ /* 0x000ee80000300800 */
[----:B------:R-:W3:Y:S04]  /*4c590*/  LDL.LU R147, [R1+0x344] ;  /* 0x0003440001937983 */ /* 0x000ee80000300800 */
[----:B------:R-:W3:Y:S04]  /*4c5a0*/  LDL.LU R8, [R1+0x348] ;  /* 0x0003480001087983 */ /* 0x000ee80000300800 */
[----:B------:R-:W3:Y:S04]  /*4c5b0*/  LDL.LU R3, [R1+0x34c] ;  /* 0x00034c0001037983 */ /* 0x000ee80000300800 */
[----:B------:R1:W-:Y:S04]  /*4c5c0*/  LDGSTS.E [R2+-0x17ff4], desc[UR52][R4.64], P1 ;  /* 0xe800c00004027fae */ /* 0x0003e80008921874 */
[----:B------:R-:W3:Y:S01]  /*4c5d0*/  LDL.LU R5, [R1+0x330] ;  /* 0x0003300001057983 */ /* 0x000ee20000300800 */
[----:B------:R-:W-:-:S04]  /*4c5e0*/  ISETP.GT.AND P1, PT, R0, 0x60, PT ;  /* 0x000000600000780c */ /* 0x000fc80003f24270 */
[----:B-1----:R-:W-:Y:S02]  /*4c5f0*/  SEL R4, RZ, 0x4, !P1 ;  /* 0x00000004ff047807 */ /* 0x002fe40004800000 */
[----:B------:R-:W-:Y:S02]  /*4c600*/  ISETP.GT.AND P1, PT, R0, 0x61, PT ;  /* 0x000000610000780c */ /* 0x000fe40003f24270 */
[----:B------:R-:W-:-:S04]  /*4c610*/  SEL R4, R4, RZ, !P0 ;  /* 0x000000ff04047207 */ /* 0x000fc80004000000 */
[----:B------:R-:W-:Y:S02]  /*4c620*/  ISETP.NE.U32.AND P2, PT, R4, RZ, PT ;  /* 0x000000ff0400720c */ /* 0x000fe40003f45070 */
[----:B------:R-:W-:-:S04]  /*4c630*/  SEL R4, RZ, 0x4, !P1 ;  /* 0x00000004ff047807 */ /* 0x000fc80004800000 */
[----:B------:R-:W-:-:S04]  /*4c640*/  SEL R4, R4, RZ, !P0 ;  /* 0x000000ff04047207 */ /* 0x000fc80004000000 */
[----:B------:R-:W-:Y:S02]  /*4c650*/  ISETP.NE.U32.AND P1, PT, R4, RZ, PT ;  /* 0x000000ff0400720c */ /* 0x000fe40003f25070 */
[----:B----4-:R-:W-:-:S05]  /*4c660*/  IADD3 R151, P3, R151, UR4, RZ ;  /* 0x0000000497977c10 */ /* 0x010fca000ff7e0ff */
[----:B------:R-:W-:Y:S01]  /*4c670*/  IMAD.MOV.U32 R4, RZ, RZ, R151 ;  /* 0x000000ffff047224 */ /* 0x000fe200078e0097 */
[----:B------:R-:W-:Y:S01]  /*4c680*/  IADD3 R149, P4, R149, UR4, RZ ;  /* 0x0000000495957c10 */ /* 0x000fe2000ff9e0ff */
[----:B------:R-:W-:Y:S03]  /*4c690*/  STL [R1+0x334], R151 ;  /* 0x0003349701007387 */ /* 0x000fe60000100800 */
[----:B--2---:R-:W-:Y:S02]  /*4c6a0*/  IADD3.X R150, R150, UR6, RZ, P4, !PT ;  /* 0x0000000696967c10 */ /* 0x004fe4000a7fe4ff */
[----:B---3--:R-:W-:-:S05]  /*4c6b0*/  IADD3.X R5, R5, UR6, RZ, P3, !PT ;  /* 0x0000000605057c10 */ /* 0x008fca0009ffe4ff */
[----:B------:R1:W-:Y:S04]  /*4c6c0*/  STL [R1+0x330], R5 ;  /* 0x0003300501007387 */ /* 0x0003e80000100800 */
[----:B------:R2:W-:Y:S02]  /*4c6d0*/  LDGSTS.E [R2+-0x14000], desc[UR52][R4.64], P2 ;  /* 0xec00000004027fae */ /* 0x0005e40009121874 */
[----:B--2---:R-:W-:Y:S02]  /*4c6e0*/  IMAD.MOV.U32 R4, RZ, RZ, R149 ;  /* 0x000000ffff047224 */ /* 0x004fe400078e0095 */
[----:B-1----:R-:W-:-:S05]  /*4c6f0*/  IMAD.MOV.U32 R5, RZ, RZ, R150 ;  /* 0x000000ffff057224 */ /* 0x002fca00078e0096 */
        /* <DEDUP_REMOVED lines=10> */
[----:B------:R-:W-:Y:S02]  /*4c7a0*/  IADD3 R3, P4, R3, UR4, RZ ;  /* 0x0000000403037c10 */ /* 0x000fe4000ff9e0ff */
[----:B------:R-:W-:Y:S01]  /*4c7b0*/  ISETP.NE.U32.AND P1, PT, R4, RZ, PT ;  /* 0x000000ff0400720c */ /* 0x000fe20003f25070 */
[----:B------:R-:W-:Y:S01]  /*4c7c0*/  IMAD.MOV.U32 R5, RZ, RZ, R148 ;  /* 0x000000ffff057224 */ /* 0x000fe200078e0094 */
[----:B------:R-:W-:Y:S02]  /*4c7d0*/  MOV R4, R147 ;  /* 0x0000009300047202 */ /* 0x000fe40000000f00 */
[----:B------:R-:W-:-:S03]  /*4c7e0*/  IADD3.X R8, R8, UR6, RZ, P4, !PT ;  /* 0x0000000608087c10 */ /* 0x000fc6000a7fe4ff */
[----:B------:R1:W-:Y:S01]  /*4c7f0*/  LDGSTS.E [R2+-0x13ff8], desc[UR52][R4.64], P2 ;  /* 0xec00800004027fae */ /* 0x0003e20009121874 */
[----:B------:R-:W-:Y:S01]  /*4c800*/  ISETP.GT.AND P2, PT, R0, 0x5, PT ;  /* 0x000000050000780c */ /* 0x000fe20003f44270 */
[----:B-1----:R-:W-:Y:S02]  /*4c810*/  IMAD.MOV.U32 R4, RZ, RZ, R3 ;  /* 0x000000ffff047224 */ /* 0x002fe400078e0003 */
[----:B------:R-:W-:-:S05]  /*4c820*/  IMAD.MOV.U32 R5, RZ, RZ, R8 ;  /* 0x000000ffff057224 */ /* 0x000fca00078e0008 */
[----:B------:R1:W-:Y:S01]  /*4c830*/  LDGSTS.E [R2+-0x13ff4], desc[UR52][R4.64], P1 ;  /* 0xec00c00004027fae */ /* 0x0003e20008921874 */
[----:B------:R-:W-:Y:S02]  /*4c840*/  ISETP.GT.AND P1, PT, R0, 0x4, PT ;  /* 0x000000040000780c */ /* 0x000fe40003f24270 */
[----:B------:R-:W-:Y:S02]  /*4c850*/  IADD3 R18, P3, R18, UR4, RZ ;  /* 0x0000000412127c10 */ /* 0x000fe4000ff7e0ff */
[----:B-1----:R-:W-:Y:S02]  /*4c860*/  SEL R4, RZ, 0x4, !P1 ;  /* 0x00000004ff047807 */ /* 0x002fe40004800000 */
[----:B------:R-:W-:Y:S02]  /*4c870*/  SEL R2, RZ, 0x4, !P2 ;  /* 0x00000004ff027807 */ /* 0x000fe40005000000 */
[----:B------:R-:W-:Y:S02]  /*4c880*/  SEL R4, R4, RZ, !P0 ;  /* 0x000000ff04047207 */ /* 0x000fe40004000000 */
[----:B------:R-:W-:-:S02]  /*4c890*/  SEL R2, R2, RZ, !P0 ;  /* 0x000000ff02027207 */ /* 0x000fc40004000000 */
[----:B------:R-:W-:Y:S02]  /*4c8a0*/  ISETP.NE.U32.AND P1, PT, R4, RZ, PT ;  /* 0x000000ff0400720c */ /* 0x000fe40003f25070 */
[----:B------:R-:W-:Y:S02]  /*4c8b0*/  ISETP.NE.U32.AND P2, PT, R2, RZ, PT ;  /* 0x000000ff0200720c */ /* 0x000fe40003f45070 */
[----:B------:R-:W-:Y:S02]  /*4c8c0*/  LOP3.LUT R4, R7, 0x10, RZ, 0x3c, !PT ;  /* 0x0000001007047812 */ /* 0x000fe400078e3cff */
[----:B------:R-:W-:Y:S02]  /*4c8d0*/  MOV R2, UR12 ;  /* 0x0000000c00027c02 */ /* 0x000fe40008000f00 */
[----:B------:R-:W-:Y:S02]  /*4c8e0*/  IADD3.X R17, R17, UR6, RZ, P3, !PT ;  /* 0x0000000611117c10 */ /* 0x000fe40009ffe4ff */
[----:B------:R-:W-:-:S02]  /*4c8f0*/  IADD3 R20, P4, R20, UR4, RZ ;  /* 0x0000000414147c10 */ /* 0x000fc4000ff9e0ff */
[----:B------:R-:W-:Y:S01]  /*4c900*/  IADD3 R2, R4, 0x100000, R2 ;  /* 0x0010000004027810 */ /* 0x000fe20007ffe002 */
[----:B------:R-:W-:Y:S02]  /*4c910*/  IMAD.MOV.U32 R4, RZ, RZ, R18 ;  /* 0x000000ffff047224 */ /* 0x000fe400078e0012 */
[----:B------:R-:W-:Y:S01]  /*4c920*/  IMAD.MOV.U32 R5, RZ, RZ, R17 ;  /* 0x000000ffff057224 */ /* 0x000fe200078e0011 */
[----:B------:R-:W-:-:S04]  /*4c930*/  IADD3.X R19, R19, UR6, RZ, P4, !PT ;  /* 0x0000000613137c10 */ /* 0x000fc8000a7fe4ff */
[----:B------:R1:W-:Y:S01]  /*4c940*/  LDGSTS.E [R2+-0x20000], desc[UR52][R4.64], P1 ;  /* 0xe000000004027fae */ /* 0x0003e20008921874 */
[----:B------:R-:W-:Y:S01]  /*4c950*/  ISETP.GT.AND P1, PT, R0, 0x6, PT ;  /* 0x000000060000780c */ /* 0x000fe20003f24270 */
[----:B-1----:R-:W-:Y:S01]  /*4c960*/  IMAD.MOV.U32 R4, RZ, RZ, R20 ;  /* 0x000000ffff047224 */ /* 0x002fe200078e0014 */
[----:B------:R-:W-:-:S05]  /*4c970*/  MOV R5, R19 ;  /* 0x0000001300057202 */ /* 0x000fca0000000f00 */
[----:B------:R1:W-:Y:S01]  /*4c980*/  LDGSTS.E [R2+-0x1fffc], desc[UR52][R4.64], P2 ;  /* 0xe000400004027fae */ /* 0x0003e20009121874 */
[----:B------:R-:W-:Y:S02]  /*4c990*/  IADD3 R22, P3, R22, UR4, RZ ;  /* 0x0000000416167c10 */ /* 0x000fe4000ff7e0ff */
[----:B-1----:R-:W-:Y:S02]  /*4c9a0*/  SEL R4, RZ, 0x4, !P1 ;  /* 0x00000004ff047807 */ /* 0x002fe40004800000 */
[----:B------:R-:W-:Y:S02]  /*4c9b0*/  ISETP.GT.AND P1, PT, R0, 0x7, PT ;  /* 0x000000070000780c */ /* 0x000fe40003f24270 */
[----:B------:R-:W-:-:S04]  /*4c9c0*/  SEL R4, R4, RZ, !P0 ;  /* 0x000000ff04047207 */ /* 0x000fc80004000000 */
[----:B------:R-:W-:Y:S02]  /*4c9d0*/  ISETP.NE.U32.AND P2, PT, R4, RZ, PT ;  /* 0x000000ff0400720c */ /* 0x000fe40003f45070 */
[----:B------:R-:W-:Y:S02]  /*4c9e0*/  SEL R4, RZ, 0x4, !P1 ;  /* 0x00000004ff047807 */ /* 0x000fe40004800000 */
[----:B------:R-:W-:Y:S02]  /*4c9f0*/  IADD3.X R21, R21, UR6, RZ, P3, !PT ;  /* 0x0000000615157c10 */ /* 0x000fe40009ffe4ff */
[----:B------:R-:W-:Y:S02]  /*4ca00*/  SEL R4, R4, RZ, !P0 ;  /* 0x000000ff04047207 */ /* 0x000fe40004000000 */
[----:B------:R-:W-:Y:S02]  /*4ca10*/  IADD3 R152, P4, R152, UR4, RZ ;  /* 0x0000000498987c10 */ /* 0x000fe4000ff9e0ff */
[----:B------:R-:W-:Y:S01]  /*4ca20*/  ISETP.NE.U32.AND P1, PT, R4, RZ, PT ;  /* 0x000000ff0400720c */ /* 0x000fe20003f25070 */
[----:B------:R-:W-:-:S02]  /*4ca30*/  IMAD.MOV.U32 R4, RZ, RZ, R22 ;  /* 0x000000ffff047224 */ /* 0x000fc400078e0016 */
[----:B------:R-:W-:Y:S01]  /*4ca40*/  IMAD.MOV.U32 R5, RZ, RZ, R21 ;  /* 0x000000ffff057224 */ /* 0x000fe200078e0015 */
[----:B------:R-:W-:-:S04]  /*4ca50*/  IADD3.X R23, R23, UR6, RZ, P4, !PT ;  /* 0x0000000617177c10 */ /* 0x000fc8000a7fe4ff */
[----:B------:R1:W-:Y:S02]  /*4ca60*/  LDGSTS.E [R2+-0x1fff8], desc[UR52][R4.64], P2 ;  /* 0xe000800004027fae */ /* 0x0003e40009121874 */
[----:B-1----:R-:W-:Y:S01]  /*4ca70*/  IMAD.MOV.U32 R4, RZ, RZ, R152 ;  /* 0x000000ffff047224 */ /* 0x002fe200078e0098 */
[----:B------:R-:W-:-:S05]  /*4ca80*/  MOV R5, R23 ;  /* 0x0000001700057202 */ /* 0x000fca0000000f00 */
        /* <DEDUP_REMOVED lines=12> */
[----:B------:R-:W-:Y:S02]  /*4cb50*/  IMAD.MOV.U32 R4, RZ, RZ, R210 ;  /* 0x000000ffff047224 */ /* 0x000fe400078e00d2 */
        /* <DEDUP_REMOVED lines=14> */
[----:B------:R-:W-:Y:S01]  /*4cc40*/  SEL R4, R4, RZ, !P0 ;  /* 0x000000ff04047207 */ /* 0x000fe20004000000 */
[----:B------:R-:W-:Y:S01]  /*4cc50*/  STL [R1+0x33c], R149 ;  /* 0x00033c9501007387 */ /* 0x000fe20000100800 */
[----:B------:R-:W-:Y:S02]  /*4cc60*/  IADD3 R216, P4, R216, UR4, RZ ;  /* 0x00000004d8d87c10 */ /* 0x000fe4000ff9e0ff */
[----:B------:R-:W-:Y:S01]  /*4cc70*/  ISETP.NE.U32.AND P1, PT, R4, RZ, PT ;  /* 0x000000ff0400720c */ /* 0x000fe20003f25070 */
[----:B------:R1:W-:Y:S01]  /*4cc80*/  STL [R1+0x338], R150 ;  /* 0x0003389601007387 */ /* 0x0003e20000100800 */
[----:B------:R-:W-:Y:S02]  /*4cc90*/  IMAD.MOV.U32 R4, RZ, RZ, R214 ;  /* 0x000000ffff047224 */ /* 0x000fe400078e00d6 */
[----:B------:R-:W-:Y:S01]  /*4cca0*/  IMAD.MOV.U32 R5, RZ, RZ, R213 ;  /* 0x000000ffff057224 */ /* 0x000fe200078e00d5 */
[----:B------:R-:W-:Y:S01]  /*4ccb0*/  STL [R1+0x344], R147 ;  /* 0x0003449301007387 */ /* 0x000fe20000100800 */
[----:B------:R-:W-:-:S03]  /*4ccc0*/  IADD3.X R215, R215, UR6, RZ, P4, !PT ;  /* 0x00000006d7d77c10 */ /* 0x000fc6000a7fe4ff */
[----:B------:R2:W-:Y:S04]  /*4ccd0*/  STL [R1+0x340], R148 ;  /* 0x0003409401007387 */ /* 0x0005e80000100800 */
[----:B------:R-:W-:Y:S04]  /*4cce0*/  STL [R1+0x34c], R3 ;  /* 0x00034c0301007387 */ /* 0x000fe80000100800 */
[----:B------:R3:W-:Y:S04]  /*4ccf0*/  STL [R1+0x348], R8 ;  /* 0x0003480801007387 */ /* 0x0007e80000100800 */
[----:B------:R-:W4:Y:S04]  /*4cd00*/  LDL.LU R151, [R1+0x254] ;  /* 0x0002540001977983 */ /* 0x000f280000300800 */
[----:B------:R2:W-:Y:S04]  /*4cd10*/  LDGSTS.E [R2+-0x1bff8], desc[UR52][R4.64], P2 ;  /* 0xe400800004027fae */ /* 0x0005e80009121874 */
[----:B-1----:R-:W4:Y:S04]  /*4cd20*/  LDL.LU R150, [R1+0x258] ;  /* 0x0002580001967983 */ /* 0x002f280000300800 */
[----:B------:R-:W4:Y:S01]  /*4cd30*/  LDL.LU R149, [R1+0x25c] ;  /* 0x00025c0001957983 */ /* 0x000f220000300800 */
[----:B--2---:R-:W-:Y:S01]  /*4cd40*/  IMAD.MOV.U32 R4, RZ, RZ, R216 ;  /* 0x000000ffff047224 */ /* 0x004fe200078e00d8 */
[----:B------:R-:W-:-:S02]  /*4cd50*/  MOV R5, R215 ;  /* 0x000000d700057202 */ /* 0x000fc40000000f00 */
[----:B------:R-:W2:Y:S04]  /*4cd60*/  LDL.LU R148, [R1+0x260] ;  /* 0x0002600001947983 */ /* 0x000ea80000300800 */
[----:B------:R-:W2:Y:S04]  /*4cd70*/  LDL.LU R147, [R1+0x264] ;  /* 0x0002640001937983 */ /* 0x000ea80000300800 */
[----:B---3--:R-:W3:Y:S04]  /*4cd80*/  LDL.LU R8, [R1+0x268] ;  /* 0x0002680001087983 */ /* 0x008ee80000300800 */
[----:B------:R-:W3:Y:S04]  /*4cd90*/  LDL.LU R3, [R1+0x26c] ;  /* 0x00026c0001037983 */ /* 0x000ee80000300800 */
[----:B------:R1:W-:Y:S04]  /*4cda0*/  LDGSTS.E [R2+-0x1bff4], desc[UR52][R4.64], P1 ;  /* 0xe400c00004027fae */ /* 0x0003e80008921874 */
[----:B------:R-:W2:Y:S01]  /*4cdb0*/  LDL.LU R5, [R1+0x250] ;  /* 0x0002500001057983 */ /* 0x000ea20000300800 */
        /* <DEDUP_REMOVED lines=12> */
[----:B------:R-:W-:Y:S02]  /*4ce80*/  IADD3.X R150, R150, UR6, RZ, P4, !PT ;  /* 0x0000000696967c10 */ /* 0x000fe4000a7fe4ff */
[----:B--2---:R-:W-:-:S05]  /*4ce90*/  IADD3.X R5, R5, UR6, RZ, P3, !PT ;  /* 0x0000000605057c10 */ /* 0x004fca0009ffe4ff */
        /* <DEDUP_REMOVED lines=14> */
[----:B---3--:R-:W-:Y:S01]  /*4cf80*/  IADD3 R3, P4, R3, UR4, RZ ;  /* 0x0000000403037c10 */ /* 0x008fe2000ff9e0ff */
[----:B------:R1:W-:Y:S01]  /*4cf90*/  STL [R1+0x25c], R149 ;  /* 0x00025c9501007387 */ /* 0x0003e20000100800 */
[----:B------:R-:W-:Y:S01]  /*4cfa0*/  ISETP.NE.U32.AND P1, PT, R4, RZ, PT ;  /* 0x000000ff0400720c */ /* 0x000fe20003f25070 */
[----:B------:R-:W-:Y:S01]  /*4cfb0*/  IMAD.MOV.U32 R5, RZ, RZ, R148 ;  /* 0x000000ffff057224 */ /* 0x000fe200078e0094 */
[----:B------:R-:W-:Y:S01]  /*4cfc0*/  IADD3.X R8, R8, UR6, RZ, P4, !PT ;  /* 0x0000000608087c10 */ /* 0x000fe2000a7fe4ff */
[----:B------:R2:W-:Y:S01]  /*4cfd0*/  STL [R1+0x258], R150 ;  /* 0x0002589601007387 */ /* 0x0005e20000100800 */
[----:B------:R-:W-:-:S03]  /*4cfe0*/  MOV R4, R147 ;  /* 0x0000009300047202 */ /* 0x000fc60000000f00 */
        /* <DEDUP_REMOVED lines=8> */
[----:B---3--:R-:W-:-:S03]  /*4d070*/  IMAD.MOV.U32 R4, RZ, RZ, R3 ;  /* 0x000000ffff047224 */ /* 0x008fc600078e0003 */
[----:B------:R-:W3:Y:S01]  /*4d080*/  LDL.LU R148, [R1+0x360] ;  /* 0x0003600001947983 */ /* 0x000ee20000300800 */
[----:B------:R-:W-:-:S03]  /*4d090*/  IMAD.MOV.U32 R5, RZ, RZ, R8 ;  /* 0x000000ffff057224 */ /* 0x000fc600078e0008 */
        /* <DEDUP_REMOVED lines=13> */
[----:B----4-:R-:W-:-:S04]  /*4d170*/  IADD3 R151, P3, R151, UR4, RZ ;  /* 0x0000000497977c10 */ /* 0x010fc8000ff7e0ff */
[----:B------:R-:W-:Y:S01]  /*4d180*/  MOV R4, R151 ;  /* 0x0000009700047202 */ /* 0x000fe20000000f00 */
[----:B------:R-:W-:Y:S01]  /*4d190*/  STL [R1+0x354], R151 ;  /* 0x0003549701007387 */ /* 0x000fe20000100800 */
[----:B------:R-:W-:-:S04]  /*4d1a0*/  IADD3 R149, P4, R149, UR4, RZ ;  /* 0x0000000495957c10 */ /* 0x000fc8000ff9e0ff */
        /* <DEDUP_REMOVED lines=10> */
[----:B------:R-:W-:-:S04]  /*4d250*/  SEL R4, R4, RZ, !P0 ;  /* 0x000000ff04047207 */ /* 0x000fc80004000000 */
[----:B------:R-:W-:Y:S02]  /*4d260*/  ISETP.NE.U32.AND P2, PT, R4, RZ, PT ;  /* 0x000000ff0400720c */ /* 0x000fe40003f45070 */
[----:B------:R-:W-:Y:S02]  /*4d270*/  SEL R4, RZ, 0x4, !P1 ;  /* 0x00000004ff047807 */ /* 0x000fe40004800000 */
[----:B------:R-:W-:Y:S02]  /*4d280*/  IADD3 R147, P3, R147, UR4, RZ ;  /* 0x0000000493937c10 */ /* 0x000fe4000ff7e0ff */
[----:B------:R-:W-:Y:S02]  /*4d290*/  SEL R4, R4, RZ, !P0 ;  /* 0x000000ff04047207 */ /* 0x000fe40004000000 */
[----:B------:R-:W-:Y:S02]  /*4d2a0*/  IADD3.X R148, R148, UR6, RZ, P3, !PT ;  /* 0x0000000694947c10 */ /* 0x000fe40009ffe4ff */
[----:B------:R-:W-:-:S02]  /*4d2b0*/  IADD3 R3, P4, R3, UR4, RZ ;  /* 0x0000000403037c10 */ /* 0x000fc4000ff9e0ff */
        /* <DEDUP_REMOVED lines=16> */
[----:B------:R-:W-:Y:S01]  /*4d3c0*/  ISETP.NE.U32.AND P2, PT, R2, RZ, PT ;  /* 0x000000ff0200720c */ /* 0x000fe20003f45070 */
[----:B------:R-:W-:Y:S01]  /*4d3d0*/  IMAD.U32 R2, RZ, RZ, UR12 ;  /* 0x0000000cff027e24 */ /* 0x000fe2000f8e00ff */
[----:B------:R-:W-:Y:S02]  /*4d3e0*/  LOP3.LUT R4, R7, 0x20, RZ, 0x3c, !PT ;  /* 0x0000002007047812 */ /* 0x000fe400078e3cff */
[----:B------:R-:W-:Y:S02]  /*4d3f0*/  IADD3.X R153, R153, UR6, RZ, P3, !PT ;  /* 0x0000000699997c10 */ /* 0x000fe40009ffe4ff */
[----:B------:R-:W-:Y:S02]  /*4d400*/  IADD3 R156, P4, R156, UR4, RZ ;  /* 0x000000049c9c7c10 */ /* 0x000fe4000ff9e0ff */
[----:B------:R-:W-:Y:S01]  /*4d410*/  IADD3 R2, R4, 0x100000, R2 ;  /* 0x0010000004027810 */ /* 0x000fe20007ffe002 */
[----:B------:R-:W-:Y:S01]  /*4d420*/  IMAD.MOV.U32 R5, RZ, RZ, R153 ;  /* 0x000000ffff057224 */ /* 0x000fe200078e0099 */
[----:B------:R-:W-:-:S02]  /*4d430*/  MOV R4, R154 ;  /* 0x0000009a00047202 */ /* 0x000fc40000000f00 */
[----:B------:R-:W-:-:S03]  /*4d440*/  IADD3.X R155, R155, UR6, RZ, P4, !PT ;  /* 0x000000069b9b7c10 */ /* 0x000fc6000a7fe4ff */
[----:B------:R1:W-:Y:S01]  /*4d450*/  LDGSTS.E [R2+-0x20000], desc[UR52][R4.64], P1 ;  /* 0xe000000004027fae */ /* 0x0003e20008921874 */
[----:B------:R-:W-:Y:S01]  /*4d460*/  ISETP.GT.AND P1, PT, R0, 0xa, PT ;  /* 0x0000000a0000780c */ /* 0x000fe20003f24270 */
[----:B-1----:R-:W-:Y:S02]  /*4d470*/  IMAD.MOV.U32 R4, RZ, RZ, R156 ;  /* 0x000000ffff047224 */ /* 0x002fe400078e009c */
[----:B------:R-:W-:-:S05]  /*4d480*/  IMAD.MOV.U32 R5, RZ, RZ, R155 ;  /* 0x000000ffff057224 */ /* 0x000fca00078e009b */
        /* <DEDUP_REMOVED lines=11> */
[----:B------:R-:W-:Y:S01]  /*4d540*/  IMAD.MOV.U32 R5, RZ, RZ, R157 ;  /* 0x000000ffff057224 */ /* 0x000fe200078e009d */
[----:B------:R-:W-:-:S02]  /*4d550*/  MOV R4, R158 ;  /* 0x0000009e00047202 */ /* 0x000fc40000000f00 */
[----:B------:R-:W-:-:S03]  /*4d560*/  IADD3.X R159, R159, UR6, RZ, P4, !PT ;  /* 0x000000069f9f7c10 */ /* 0x000fc6000a7fe4ff */
[----:B------:R1:W-:Y:S02]  /*4d570*/  LDGSTS.E [R2+-0x1fff8], desc[UR52][R4.64], P2 ;  /* 0xe000800004027fae */ /* 0x0003e40009121874 */
[----:B-1----:R-:W-:Y:S02]  /*4d580*/  IMAD.MOV.U32 R4, RZ, RZ, R160 ;  /* 0x000000ffff047224 */ /* 0x002fe400078e00a0 */
[----:B------:R-:W-:-:S05]  /*4d590*/  IMAD.MOV.U32 R5, RZ, RZ, R159 ;  /* 0x000000ffff057224 */ /* 0x000fca00078e009f */
        /* <DEDUP_REMOVED lines=29> */
[----:B------:R-:W-:Y:S01]  /*4d770*/  STL [R1+0x35c], R149 ;  /* 0x00035c9501007387 */ /* 0x000fe20000100800 */
[----:B------:R-:W-:Y:S01]  /*4d780*/  ISETP.NE.U32.AND P1, PT, R4, RZ, PT ;  /* 0x000000ff0400720c */ /* 0x000fe20003f25070 */
[----:B------:R-:W-:Y:S01]  /*4d790*/  IMAD.MOV.U32 R5, RZ, RZ, R221 ;  /* 0x000000ffff057224 */ /* 0x000fe200078e00dd */
[----:B------:R-:W-:Y:S01]  /*4d7a0*/  MOV R4, R222 ;  /* 0x000000de00047202 */ /* 0x000fe20000000f00 */
[----:B------:R1:W-:Y:S01]  /*4d7b0*/  STL [R1+0x358], R150 ;  /* 0x0003589601007387 */ /* 0x0003e20000100800 */
[----:B------:R-:W-:-:S03]  /*4d7c0*/  IADD3.X R223, R223, UR6, RZ, P4, !PT ;  /* 0x00000006dfdf7c10 */ /* 0x000fc6000a7fe4ff */
[----:B------:R-:W-:Y:S04]  /*4d7d0*/  STL [R1+0x364], R147 ;  /* 0x0003649301007387 */ /* 0x000fe80000100800 */
[----:B------:R2:W-:Y:S04]  /*4d7e0*/  STL [R1+0x360], R148 ;  /* 0x0003609401007387 */ /* 0x0005e80000100800 */
[----:B------:R-:W-:Y:S04]  /*4d7f0*/  STL [R1+0x36c], R3 ;  /* 0x00036c0301007387 */ /* 0x000fe80000100800 */
[----:B------:R3:W-:Y:S04]  /*4d800*/  STL [R1+0x368], R8 ;  /* 0x0003680801007387 */ /* 0x0007e80000100800 */
[----:B------:R-:W4:Y:S04]  /*4d810*/  LDL.LU R151, [R1+0x274] ;  /* 0x0002740001977983 */ /* 0x000f280000300800 */
[----:B------:R2:W-:Y:S04]  /*4d820*/  LDGSTS.E [R2+-0x1bff8], desc[UR52][R4.64], P2 ;  /* 0xe400800004027fae */ /* 0x0005e80009121874 */
[----:B-1----:R-:W4:Y:S04]  /*4d830*/  LDL.LU R150, [R1+0x278] ;  /* 0x0002780001967983 */ /* 0x002f280000300800 */
[----:B------:R-:W4:Y:S01]  /*4d840*/  LDL.LU R149, [R1+0x27c] ;  /* 0x00027c0001957983 */ /* 0x000f220000300800 */
[----:B--2---:R-:W-:-:S03]  /*4d850*/  IMAD.MOV.U32 R4, RZ, RZ, R224 ;  /* 0x000000ffff047224 */ /* 0x004fc600078e00e0 */
[----:B------:R-:W2:Y:S01]  /*4d860*/  LDL.LU R148, [R1+0x280] ;  /* 0x0002800001947983 */ /* 0x000ea20000300800 */
[----:B------:R-:W-:-:S03]  /*4d870*/  IMAD.MOV.U32 R5, RZ, RZ, R223 ;  /* 0x000000ffff057224 */ /* 0x000fc600078e00df */
        /* <DEDUP_REMOVED lines=32> */
[----:B---3--:R-:W-:Y:S02]  /*4da80*/  IADD3 R3, P4, R3, UR4, RZ ;  /* 0x0000000403037c10 */ /* 0x008fe4000ff9e0ff */
[----:B------:R-:W-:Y:S01]  /*4da90*/  IADD3.X R148, R148, UR6, RZ, P3, !PT ;  /* 0x0000000694947c10 */ /* 0x000fe20009ffe4ff */
        /* <DEDUP_REMOVED lines=38> */
[----:B--2---:R-:W-:Y:S01]  /*4dd00*/  MOV R4, R149 ;  /* 0x0000009500047202 */ /* 0x004fe20000000f00 */
        /* <DEDUP_REMOVED lines=14> */
[----:B------:R-:W-:Y:S01]  /*4ddf0*/  IADD3.X R8, R8, UR6, RZ, P4, !PT ;  /* 0x0000000608087c10 */ /* 0x000fe2000a7fe4ff */
[----:B------:R-:W-:-:S05]  /*4de00*/  IMAD.MOV.U32 R5, RZ, RZ, R148 ;  /* 0x000000ffff057224 */ /* 0x000fca00078e0094 */
[----:B------:R1:W-:Y:S01]  /*4de10*/  LDGSTS.E [R2+-0x13ff8], desc[UR52][R4.64], P2 ;  /* 0xec00800004027fae */ /* 0x0003e20009121874 */
[----:B------:R-:W-:Y:S02]  /*4de20*/  ISETP.GT.AND P2, PT, R0, 0xd, PT ;  /* 0x0000000d0000780c */ /* 0x000fe40003f44270 */
[----:B-1----:R-:W-:Y:S01]  /*4de30*/  MOV R4, R3 ;  /* 0x0000000300047202 */ /* 0x002fe20000000f00 */
        /* <DEDUP_REMOVED lines=133> */
[----:B---3--:R-:W-:Y:S01]  /*4e690*/  MOV R4, R3 ;  /* 0x0000000300047202 */ /* 0x008fe20000000f00 */
[----:B------:R-:W-:-:S02]  /*4e6a0*/  IMAD.MOV.U32 R5, RZ, RZ, R8 ;  /* 0x000000ffff057224 */ /* 0x000fc400078e0008 */
        /* <DEDUP_REMOVED lines=16> */
[----:B------:R-:W-:Y:S01]  /*4e7b0*/  STL [R1+0x394], R151 ;  /* 0x0003949701007387 */ /* 0x000fe20000100800 */
[----:B------:R-:W-:-:S04]  /*4e7c0*/  IADD3 R149, P4, R149, UR4, RZ ;  /* 0x0000000495957c10 */ /* 0x000fc8000ff9e0ff */
[----:B--2---:R-:W-:Y:S02]  /*4e7d0*/  IADD3.X R150, R150, UR6, RZ, P4, !PT ;  /* 0x0000000696967c10 */ /* 0x004fe4000a7fe4ff */
[----:B---3--:R-:W-:-:S05]  /*4e7e0*/  IADD3.X R5, R5, UR6, RZ, P3, !PT ;  /* 0x0000000605057c10 */ /* 0x008fca0009ffe4ff */
        /* <DEDUP_REMOVED lines=56> */
[----:B------:R-:W-:Y:S01]  /*4eb70*/  IADD3.X R175, R175, UR6, RZ, P4, !PT ;  /* 0x00000006afaf7c10 */ /* 0x000fe2000a7fe4ff */
        /* <DEDUP_REMOVED lines=47> */
[----:B--2---:R-:W-:Y:S01]  /*4ee70*/  MOV R4, R240 ;  /* 0x000000f000047202 */ /* 0x004fe20000000f00 */
[----:B------:R-:W-:-:S02]  /*4ee80*/  IMAD.MOV.U32 R5, RZ, RZ, R239 ;  /* 0x000000ffff057224 */ /* 0x000fc400078e00ef */
        /* <DEDUP_REMOVED lines=18> */
[----:B------:R-:W-:Y:S02]  /*4efb0*/  IADD3.X R150, R150, UR6, RZ, P4, !PT ;  /* 0x0000000696967c10 */ /* 0x000fe4000a7fe4ff */
[----:B--2---:R-:W-:-:S05]  /*4efc0*/  IADD3.X R5, R5, UR6, RZ, P3, !PT ;  /* 0x0000000605057c10 */ /* 0x004fca0009ffe4ff */
        /* <DEDUP_REMOVED lines=233> */
[C---:B------:R-:W-:Y:S02]  /*4fe60*/  ISETP.GT.AND P1, PT, R0.reuse, 0x76, PT ;  /* 0x000000760000780c */ /* 0x040fe40003f24270 */
[----:B------:R-:W-:Y:S02]  /*4fe70*/  IADD3 R147, P3, R147, UR4, RZ ;  /* 0x0000000493937c10 */ /* 0x000fe4000ff7e0ff */
[----:B-1----:R-:W-:Y:S02]  /*4fe80*/  SEL R4, RZ, 0x4, !P1 ;  /* 0x00000004ff047807 */ /* 0x002fe40004800000 */
[----:B------:R-:W-:Y:S02]  /*4fe90*/  ISETP.GT.AND P1, PT, R0, 0x77, PT ;  /* 0x000000770000780c */ /* 0x000fe40003f24270 */
[----:B------:R-:W-:Y:S02]  /*4fea0*/  SEL R4, R4, RZ, !P0 ;  /* 0x000000ff04047207 */ /* 0x000fe40004000000 */
[----:B------:R-:W-:-:S02]  /*4feb0*/  IADD3 R3, P4, R3, UR4, RZ ;  /* 0x0000000403037c10 */ /* 0x000fc4000ff9e0ff */
[----:B------:R-:W-:Y:S02]  /*4fec0*/  ISETP.NE.U32.AND P2, PT, R4, RZ, PT ;  /* 0x000000ff0400720c */ /* 0x000fe40003f45070 */
[----:B------:R-:W-:Y:S02]  /*4fed0*/  SEL R4, RZ, 0x4, !P1 ;  /* 0x00000004ff047807 */ /* 0x000fe40004800000 */
[----:B------:R-:W-:Y:S01]  /*4fee0*/  IADD3.X R148, R148, UR6, RZ, P3, !PT ;  /* 0x0000000694947c10 */ /* 0x000fe20009ffe4ff */
[----:B------:R-:W-:Y:S01]  /*4fef0*/  STL [R1+0x3dc], R149 ;  /* 0x0003dc9501007387 */ /* 0x000fe20000100800 */
[----:B------:R-:W-:Y:S02]  /*4ff00*/  SEL R4, R4, RZ, !P0 ;  /* 0x000000ff04047207 */ /* 0x000fe40004000000 */
[----:B------:R-:W-:Y:S01]  /*4ff10*/  IADD3.X R8, R8, UR6, RZ, P4, !PT ;  /* 0x0000000608087c10 */ /* 0x000fe2000a7fe4ff */
[----:B------:R-:W-:Y:S01]  /*4ff20*/  STL [R1+0x3d8], R150 ;  /* 0x0003d89601007387 */ /* 0x000fe20000100800 */
[----:B------:R-:W-:Y:S01]  /*4ff30*/  ISETP.NE.U32.AND P1, PT, R4, RZ, PT ;  /* 0x000000ff0400720c */ /* 0x000fe20003f25070 */
[----:B------:R-:W-:-:S02]  /*4ff40*/  IMAD.MOV.U32 R4, RZ, RZ, R147 ;  /* 0x000000ffff047224 */ /* 0x000fc400078e0093 */
[----:B------:R-:W-:Y:S01]  /*4ff50*/  STL [R1+0x3e4], R147 ;  /* 0x0003e49301007387 */ /* 0x000fe20000100800 */
[----:B------:R-:W-:-:S03]  /*4ff60*/  MOV R5, R148 ;  /* 0x0000009400057202 */ /* 0x000fc60000000f00 */
[----:B------:R1:W-:Y:S04]  /*4ff70*/  STL [R1+0x3e0], R148 ;  /* 0x0003e09401007387 */ /* 0x0003e80000100800 */
[----:B------:R-:W-:Y:S04]  /*4ff80*/  STL [R1+0x3ec], R3 ;  /* 0x0003ec0301007387 */ /* 0x000fe80000100800 */
[----:B------:R2:W-:Y:S04]  /*4ff90*/  STL [R1+0x3e8], R8 ;  /* 0x0003e80801007387 */ /* 0x0005e80000100800 */
[----:B-1----:R-:W3:Y:S04]  /*4ffa0*/  LDL.LU R148, [R1+0x200] ;  /* 0x0002000001947983 */ /* 0x002ee80000300800 */
[----:B------:R-:W4:Y:S04]  /*4ffb0*/  LDL.LU R147, [R1+0x204] ;  /* 0x0002040001937983 */ /* 0x000f280000300800 */
[----:B------:R1:W-:Y:S02]  /*4ffc0*/  LDGSTS.E [R2+-0x13ff8], desc[UR52][R4.64], P2 ;  /* 0xec00800004027fae */ /* 0x0003e40009121874 */
[----:B-1----:R-:W-:-:S02]  /*4ffd0*/  IMAD.MOV.U32 R5, RZ, RZ, R8 ;  /* 0x000000ffff057224 */ /* 0x002fc400078e0008 */
[----:B------:R-:W-:Y:S01]  /*4ffe0*/  IMAD.MOV.U32 R4, RZ, RZ, R3 ;  /* 0x000000ffff047224 */ /* 0x000fe200078e0003 */
[----:B--2---:R-:W2:Y:S04]  /*4fff0*/  LDL.LU R8, [R1+0x208] ;  /* 0x0002080001087983 */ /* 0x004ea80000300800 */
[----:B------:R-:W2:Y:S01]  /*50000*/  LDL.LU R3, [R1+0x20c] ;  /* 0x00020c0001037983 */ /* 0x000ea20000300800 */
[----:B------:R-:W-:-:S03]  /*50010*/  ISETP.GT.AND P2, PT, R0, 0x19, PT ;  /* 0x000000190000780c */ /* 0x000fc60003f44270 */
        /* <DEDUP_REMOVED lines=66> */
[----:B---3--:R-:W-:Y:S01]  /*50440*/  IADD3.X R148, R148, UR6, RZ, P3, !PT ;  /* 0x0000000694947c10 */ /* 0x008fe20009ffe4ff */
[----:B------:R-:W-:Y:S01]  /*50450*/  STL [R1+0x204], R147 ;  /* 0x0002049301007387 */ /* 0x000fe20000100800 */
[----:B------:R-:W-:-:S03]  /*50460*/  MOV R4, R147 ;  /* 0x0000009300047202 */ /* 0x000fc60000000f00 */
[----:B------:R-:W-:Y:S01]  /*50470*/  IMAD.MOV.U32 R5, RZ, RZ, R148 ;  /* 0x000000ffff057224 */ /* 0x000fe200078e0094 */
[----:B------:R1:W-:Y:S04]  /*50480*/  STL [R1+0x200], R148 ;  /* 0x0002009401007387 */ /* 0x0003e80000100800 */
[----:B------:R3:W-:Y:S01]  /*50490*/  LDGSTS.E [R2+-0x1bff8], desc[UR52][R4.64], P2 ;  /* 0xe400800004027fae */ /* 0x0007e20009121874 */
[----:B--2---:R-:W-:-:S04]  /*504a0*/  IADD3 R3, P4, R3, UR4, RZ ;  /* 0x0000000403037c10 */ /* 0x004fc8000ff9e0ff */
[----:B------:R-:W-:Y:S01]  /*504b0*/  IADD3.X R8, R8, UR6, RZ, P4, !PT ;  /* 0x0000000608087c10 */ /* 0x000fe2000a7fe4ff */
[----:B------:R-:W-:Y:S01]  /*504c0*/  STL [R1+0x20c], R3 ;  /* 0x00020c0301007387 */ /* 0x000fe20000100800 */
[----:B---3--:R-:W-:-:S03]  /*504d0*/  IMAD.MOV.U32 R4, RZ, RZ, R3 ;  /* 0x000000ffff047224 */ /* 0x008fc600078e0003 */
[----:B------:R-:W2:Y:S01]  /*504e0*/  LDL.LU R151, [R1+0x2f4] ;  /* 0x0002f40001977983 */ /* 0x000ea20000300800 */
[----:B------:R-:W-:-:S03]  /*504f0*/  IMAD.MOV.U32 R5, RZ, RZ, R8 ;  /* 0x000000ffff057224 */ /* 0x000fc600078e0008 */
[----:B------:R3:W-:Y:S04]  /*50500*/  STL [R1+0x208], R8 ;  /* 0x0002080801007387 */ /* 0x0007e80000100800 */
[----:B------:R-:W4:Y:S04]  /*50510*/  LDL.LU R149, [R1+0x2fc] ;  /* 0x0002fc0001957983 */ /* 0x000f280000300800 */
[----:B------:R-:W4:Y:S04]  /*50520*/  LDL.LU R150, [R1+0x2f8] ;  /* 0x0002f80001967983 */ /* 0x000f280000300800 */
[----:B-1----:R-:W4:Y:S04]  /*50530*/  LDL.LU R148, [R1+0x300] ;  /* 0x0003000001947983 */ /* 0x002f280000300800 */
[----:B------:R-:W4:Y:S04]  /*50540*/  LDL.LU R147, [R1+0x304] ;  /* 0x0003040001937983 */ /* 0x000f280000300800 */
[----:B---3--:R-:W3:Y:S04]  /*50550*/  LDL.LU R8, [R1+0x308] ;  /* 0x0003080001087983 */ /* 0x008ee80000300800 */
        /* <DEDUP_REMOVED lines=11> */
[----:B--2---:R-:W-:-:S04]  /*50610*/  IADD3 R151, P3, R151, UR4, RZ ;  /* 0x0000000497977c10 */ /* 0x004fc8000ff7e0ff */
[----:B------:R-:W-:Y:S02]  /*50620*/  MOV R4, R151 ;  /* 0x0000009700047202 */ /* 0x000fe40000000f00 */
[----:B----4-:R-:W-:Y:S01]  /*50630*/  IADD3 R149, P4, R149, UR4, RZ ;  /* 0x0000000495957c10 */ /* 0x010fe2000ff9e0ff */
[----:B------:R-:W-:Y:S03]  /*50640*/  STL [R1+0x2f4], R151 ;  /* 0x0002f49701007387 */ /* 0x000fe60000100800 */
[----:B------:R-:W-:Y:S02]  /*50650*/  IADD3.X R150, R150, UR6, RZ, P4, !PT ;  /* 0x0000000696967c10 */ /* 0x000fe4000a7fe4ff */
        /* <DEDUP_REMOVED lines=14> */
[----:B------:R-:W-:Y:S02]  /*50740*/  IADD3 R3, P4, R3, UR4, RZ ;  /* 0x0000000403037c10 */ /* 0x000fe4000ff9e0ff */
        /* <DEDUP_REMOVED lines=54> */
[----:B------:R1:W-:Y:S01]  /*50ab0*/  STL [R1+0x3f8], R150 ;  /* 0x0003f89601007387 */ /* 0x0003e20000100800 */
[----:B------:R-:W-:-:S03]  /*50ac0*/  ISETP.NE.U32.AND P1, PT, R4, RZ, PT ;  /* 0x000000ff0400720c */ /* 0x000fc60003f25070 */
[----:B------:R-:W-:Y:S01]  /*50ad0*/  STL [R1+0x404], R147 ;  /* 0x0004049301007387 */ /* 0x000fe20000100800 */
[----:B------:R-:W-:-:S03]  /*50ae0*/  IMAD.MOV.U32 R4, RZ, RZ, R147 ;  /* 0x000000ffff047224 */ /* 0x000fc600078e0093 */
[----:B------:R2:W-:Y:S01]  /*50af0*/  STL [R1+0x400], R148 ;  /* 0x0004009401007387 */ /* 0x0005e20000100800 */
[----:B------:R-:W-:-:S03]  /*50b00*/  IMAD.MOV.U32 R5, RZ, RZ, R148 ;  /* 0x000000ffff057224 */ /* 0x000fc600078e0094 */
[----:B------:R-:W-:Y:S04]  /*50b10*/  STL [R1+0x40c], R3 ;  /* 0x00040c0301007387 */ /* 0x000fe80000100800 */
[----:B------:R3:W-:Y:S04]  /*50b20*/  STL [R1+0x408], R8 ;  /* 0x0004080801007387 */ /* 0x0007e80000100800 */
[----:B-1----:R-:W4:Y:S04]  /*50b30*/  LDL.LU R150, [R1+0x210] ;  /* 0x0002100001967983 */ /* 0x002f280000300800 */
[----:B--2---:R-:W2:Y:S04]  /*50b40*/  LDL.LU R148, [R1+0x214] ;  /* 0x0002140001947983 */ /* 0x004ea80000300800 */
[----:B------:R1:W-:Y:S04]  /*50b50*/  LDGSTS.E [R2+-0x13ff8], desc[UR52][R4.64], P2 ;  /* 0xec00800004027fae */ /* 0x0003e80009121874 */
[----:B------:R-:W4:Y:S01]  /*50b60*/  LDL.LU R147, [R1+0x218] ;  /* 0x0002180001937983 */ /* 0x000f220000300800 */
[----:B-1----:R-:W-:-:S03]  /*50b70*/  IMAD.MOV.U32 R5, RZ, RZ, R8 ;  /* 0x000000ffff057224 */ /* 0x002fc600078e0008 */
[----:B---3--:R-:W3:Y:S01]  /*50b80*/  LDL.LU R8, [R1+0x21c] ;  /* 0x00021c0001087983 */ /* 0x008ee20000300800 */
[----:B------:R-:W-:Y:S02]  /*50b90*/  MOV R4, R3 ;  /* 0x0000000300047202 */ /* 0x000fe40000000f00 */
[C---:B------:R-:W-:Y:S01]  /*50ba0*/  ISETP.GT.AND P2, PT, R0.reuse, 0x1d, PT ;  /* 0x0000001d0000780c */ /* 0x040fe20003f44270 */
[----:B------:R-:W3:Y:S04]  /*50bb0*/  LDL.LU R149, [R1+0x224] ;  /* 0x0002240001957983 */ /* 0x000ee80000300800 */
[----:B------:R1:W-:Y:S01]  /*50bc0*/  LDGSTS.E [R2+-0x13ff4], desc[UR52][R4.64], P1 ;  /* 0xec00c00004027fae */ /* 0x0003e20008921874 */
[----:B------:R-:W-:Y:S02]  /*50bd0*/  ISETP.GT.AND P1, PT, R0, 0x1c, PT ;  /* 0x0000001c0000780c */ /* 0x000fe40003f24270 */
[----:B------:R-:W-:Y:S01]  /*50be0*/  IADD3 R194, P3, R194, UR4, RZ ;  /* 0x00000004c2c27c10 */ /* 0x000fe2000ff7e0ff */
[----:B------:R-:W3:Y:S01]  /*50bf0*/  LDL.LU R3, [R1+0x22c] ;  /* 0x00022c0001037983 */ /* 0x000ee20000300800 */
[----:B-1----:R-:W-:-:S02]  /*50c00*/  SEL R4, RZ, 0x4, !P1 ;  /* 0x00000004ff047807 */ /* 0x002fc40004800000 */
[----:B------:R-:W-:Y:S02]  /*50c10*/  SEL R2, RZ, 0x4, !P2 ;  /* 0x00000004ff027807 */ /* 0x000fe40005000000 */
[----:B------:R-:W-:Y:S02]  /*50c20*/  SEL R4, R4, RZ, !P0 ;  /* 0x000000ff04047207 */ /* 0x000fe40004000000 */
[----:B------:R-:W-:Y:S02]  /*50c30*/  SEL R2, R2, RZ, !P0 ;  /* 0x000000ff02027207 */ /* 0x000fe40004000000 */
[----:B------:R-:W-:Y:S02]  /*50c40*/  ISETP.NE.U32.AND P1, PT, R4, RZ, PT ;  /* 0x000000ff0400720c */ /* 0x000fe40003f25070 */
[----:B------:R-:W-:Y:S01]  /*50c50*/  ISETP.NE.U32.AND P2, PT, R2, RZ, PT ;  /* 0x000000ff0200720c */ /* 0x000fe20003f45070 */
[----:B------:R-:W-:Y:S01]  /*50c60*/  IMAD.U32 R2, RZ, RZ, UR12 ;  /* 0x0000000cff027e24 */ /* 0x000fe2000f8e00ff */
[----:B------:R-:W-:-:S02]  /*50c70*/  LOP3.LUT R4, R7, 0x70, RZ, 0x3c, !PT ;  /* 0x0000007007047812 */ /* 0x000fc400078e3cff */
[----:B------:R-:W-:Y:S02]  /*50c80*/  IADD3.X R193, R193, UR6, RZ, P3, !PT ;  /* 0x00000006c1c17c10 */ /* 0x000fe40009ffe4ff */
[----:B------:R-:W-:Y:S02]  /*50c90*/  IADD3 R196, P4, R196, UR4, RZ ;  /* 0x00000004c4c47c10 */ /* 0x000fe4000ff9e0ff */
[----:B------:R-:W-:Y:S01]  /*50ca0*/  IADD3 R2, R4, 0x100000, R2 ;  /* 0x0010000004027810 */ /* 0x000fe20007ffe002 */
        /* <DEDUP_REMOVED lines=34> */
[----:B----4-:R-:W-:Y:S01]  /*50ed0*/  IADD3.X R150, R150, UR6, RZ, P3, !PT ;  /* 0x0000000696967c10 */ /* 0x010fe20009ffe4ff */
[----:B------:R-:W-:Y:S03]  /*50ee0*/  STL [R1+0x214], R148 ;  /* 0x0002149401007387 */ /* 0x000fe60000100800 */
[----:B------:R-:W-:Y:S01]  /*50ef0*/  MOV R5, R150 ;  /* 0x0000009600057202 */ /* 0x000fe20000000f00 */
[----:B------:R1:W-:Y:S01]  /*50f00*/  STL [R1+0x210], R150 ;  /* 0x0002109601007387 */ /* 0x0003e20000100800 */
[----:B---3--:R-:W-:-:S05]  /*50f10*/  IADD3 R8, P4, R8, UR4, RZ ;  /* 0x0000000408087c10 */ /* 0x008fca000ff9e0ff */
[----:B------:R-:W-:Y:S01]  /*50f20*/  STL [R1+0x21c], R8 ;  /* 0x00021c0801007387 */ /* 0x000fe20000100800 */
[----:B------:R-:W-:-:S03]  /*50f30*/  IADD3.X R147, R147, UR6, RZ, P4, !PT ;  /* 0x0000000693937c10 */ /* 0x000fc6000a7fe4ff */
[----:B-1----:R-:W2:Y:S01]  /*50f40*/  LDL.LU R150, [R1+0x220] ;  /* 0x0002200001967983 */ /* 0x002ea20000300800 */
[----:B------:R-:W-:-:S03]  /*50f50*/  IMAD.MOV.U32 R4, RZ, RZ, R148 ;  /* 0x000000ffff047224 */ /* 0x000fc600078e0094 */
[----:B------:R1:W-:Y:S04]  /*50f60*/  STL [R1+0x218], R147 ;  /* 0x0002189301007387 */ /* 0x0003e80000100800 */
[----:B------:R-:W3:Y:S04]  /*50f70*/  LDL.LU R148, [R1+0x228] ;  /* 0x0002280001947983 */ /* 0x000ee80000300800 */
[----:B------:R4:W-:Y:S01]  /*50f80*/  LDGSTS.E [R2+-0x1c000], desc[UR52][R4.64], P2 ;  /* 0xe400000004027fae */ /* 0x0009e20009121874 */
[----:B------:R-:W-:Y:S01]  /*50f90*/  IADD3 R149, P3, R149, UR4, RZ ;  /* 0x0000000495957c10 */ /* 0x000fe2000ff7e0ff */
[----:B----4-:R-:W-:-:S02]  /*50fa0*/  IMAD.MOV.U32 R4, RZ, RZ, R8 ;  /* 0x000000ffff047224 */ /* 0x010fc400078e0008 */
[----:B------:R-:W-:Y:S01]  /*50fb0*/  IMAD.MOV.U32 R5, RZ, RZ, R147 ;  /* 0x000000ffff057224 */ /* 0x000fe200078e0093 */
[----:B------:R-:W-:Y:S01]  /*50fc0*/  IADD3 R3, P4, R3, UR4, RZ ;  /* 0x0000000403037c10 */ /* 0x000fe2000ff9e0ff */
[----:B-1----:R-:W4:Y:S04]  /*50fd0*/  LDL.LU R147, [R1+0x314] ;  /* 0x0003140001937983 */ /* 0x002f280000300800 */
[----:B------:R1:W-:Y:S01]  /*50fe0*/  LDGSTS.E [R2+-0x1bffc], desc[UR52][R4.64], P1 ;  /* 0xe400400004027fae */ /* 0x0003e20008921874 */
[----:B------:R-:W-:-:S03]  /*50ff0*/  ISETP.GT.AND P1, PT, R0, 0x3e, PT ;  /* 0x0000003e0000780c */ /* 0x000fc60003f24270 */
[----:B------:R-:W4:Y:S01]  /*51000*/  LDL.LU R8, [R1+0x31c] ;  /* 0x00031c0001087983 */ /* 0x000f220000300800 */
[----:B-1----:R-:W-:Y:S02]  /*51010*/  SEL R4, RZ, 0x4, !P1 ;  /* 0x00000004ff047807 */ /* 0x002fe40004800000 */
[----:B------:R-:W-:Y:S02]  /*51020*/  ISETP.GT.AND P1, PT, R0, 0x3f, PT ;  /* 0x0000003f0000780c */ /* 0x000fe40003f24270 */
[----:B------:R-:W-:Y:S01]  /*51030*/  SEL R4, R4, RZ, !P0 ;  /* 0x000000ff04047207 */ /* 0x000fe20004000000 */
[----:B------:R-:W-:Y:S03]  /*51040*/  STL [R1+0x224], R149 ;  /* 0x0002249501007387 */ /* 0x000fe60000100800 */
[----:B------:R-:W-:Y:S02]  /*51050*/  ISETP.NE.U32.AND P2, PT, R4, RZ, PT ;  /* 0x000000ff0400720c */ /* 0x000fe40003f45070 */
[----:B------:R-:W-:-:S04]  /*51060*/  SEL R4, RZ, 0x4, !P1 ;  /* 0x00000004ff047807 */ /* 0x000fc80004800000 */
[----:B------:R-:W-:-:S04]  /*51070*/  SEL R4, R4, RZ, !P0 ;  /* 0x000000ff04047207 */ /* 0x000fc80004000000 */
[----:B------:R-:W-:Y:S01]  /*51080*/  ISETP.NE.U32.AND P1, PT, R4, RZ, PT ;  /* 0x000000ff0400720c */ /* 0x000fe20003f25070 */
[----:B------:R-:W-:Y:S01]  /*51090*/  IMAD.MOV.U32 R4, RZ, RZ, R149 ;  /* 0x000000ffff047224 */ /* 0x000fe200078e0095 */
[----:B--2---:R-:W-:-:S04]  /*510a0*/  IADD3.X R150, R150, UR6, RZ, P3, !PT ;  /* 0x0000000696967c10 */ /* 0x004fc80009ffe4ff */
[----:B------:R-:W-:Y:S01]  /*510b0*/  MOV R5, R150 ;  /* 0x0000009600057202 */ /* 0x000fe20000000f00 */
[----:B------:R1:W-:Y:S04]  /*510c0*/  STL [R1+0x220], R150 ;  /* 0x0002209601007387 */ /* 0x0003e80000100800 */
[----:B------:R-:W-:Y:S01]  /*510d0*/  STL [R1+0x22c], R3 ;  /* 0x00022c0301007387 */ /* 0x000fe20000100800 */
[----:B---3--:R-:W-:-:S03]  /*510e0*/  IADD3.X R148, R148, UR6, RZ, P4, !PT ;  /* 0x0000000694947c10 */ /* 0x008fc6000a7fe4ff */
[----:B------:R2:W-:Y:S04]  /*510f0*/  LDGSTS.E [R2+-0x1bff8], desc[UR52][R4.64], P2 ;  /* 0xe400800004027fae */ /* 0x0005e80009121874 */
[----:B-1----:R-:W3:Y:S04]  /*51100*/  LDL.LU R150, [R1+0x310] ;  /* 0x0003100001967983 */ /* 0x002ee80000300800 */
[----:B------:R1:W-:Y:S04]  /*51110*/  STL [R1+0x228], R148 ;  /* 0x0002289401007387 */ /* 0x0003e80000100800 */
[----:B------:R-:W3:Y:S01]  /*51120*/  LDL.LU R149, [R1+0x318] ;  /* 0x0003180001957983 */ /* 0x000ee20000300800 */
[----:B--2---:R-:W-:-:S02]  /*51130*/  IMAD.MOV.U32 R4, RZ, RZ, R3 ;  /* 0x000000ffff047224 */ /* 0x004fc400078e0003 */
[----:B------:R-:W-:Y:S01]  /*51140*/  IMAD.MOV.U32 R5, RZ, RZ, R148 ;  /* 0x000000ffff057224 */ /* 0x000fe200078e0094 */
[----:B----4-:R-:W-:Y:S01]  /*51150*/  IADD3 R147, P3, R147, UR4, RZ ;  /* 0x0000000493937c10 */ /* 0x010fe2000ff7e0ff */
[----:B-1----:R-:W2:Y:S04]  /*51160*/  LDL.LU R148, [R1+0x324] ;  /* 0x0003240001947983 */ /* 0x002ea80000300800 */
[----:B------:R1:W-:Y:S01]  /*51170*/  LDGSTS.E [R2+-0x1bff4], desc[UR52][R4.64], P1 ;  /* 0xe400c00004027fae */ /* 0x0003e20008921874 */
[----:B------:R-:W-:Y:S02]  /*51180*/  ISETP.GT.AND P1, PT, R0, 0x5c, PT ;  /* 0x0000005c0000780c */ /* 0x000fe40003f24270 */
[----:B------:R-:W-:Y:S01]  /*51190*/  IADD3 R8, P4, R8, UR4, RZ ;  /* 0x0000000408087c10 */ /* 0x000fe2000ff9e0ff */
[----:B------:R-:W4:Y:S01]  /*511a0*/  LDL.LU R3, [R1+0x32c] ;  /* 0x00032c0001037983 */ /* 0x000f220000300800 */
[----:B-1----:R-:W-:-:S02]  /*511b0*/  SEL R4, RZ, 0x4, !P1 ;  /* 0x00000004ff047807 */ /* 0x002fc40004800000 */
        /* <DEDUP_REMOVED lines=8> */
[----:B---3--:R-:W-:-:S04]  /*51240*/  IADD3.X R150, R150, UR6, RZ, P3, !PT ;  /* 0x0000000696967c10 */ /* 0x008fc80009ffe4ff */
[----:B------:R-:W-:Y:S01]  /*51250*/  MOV R5, R150 ;  /* 0x0000009600057202 */ /* 0x000fe20000000f00 */
[----:B------:R1:W-:Y:S04]  /*51260*/  STL [R1+0x310], R150 ;  /* 0x0003109601007387 */ /* 0x0003e80000100800 */
[----:B------:R-:W-:Y:S01]  /*51270*/  STL [R1+0x31c], R8 ;  /* 0x00031c0801007387 */ /* 0x000fe20000100800 */
[----:B------:R-:W-:-:S03]  /*51280*/  IADD3.X R149, R149, UR6, RZ, P4, !PT ;  /* 0x0000000695957c10 */ /* 0x000fc6000a7fe4ff */
[----:B------:R3:W-:Y:S04]  /*51290*/  LDGSTS.E [R2+-0x18000], desc[UR52][R4.64], P2 ;  /* 0xe800000004027fae */ /* 0x0007e80009121874 */
[----:B-1----:R-:W4:Y:S04]  /*512a0*/  LDL.LU R150, [R1+0x320] ;  /* 0x0003200001967983 */ /* 0x002f280000300800 */
[----:B------:R1:W-:Y:S04]  /*512b0*/  STL [R1+0x318], R149 ;  /* 0x0003189501007387 */ /* 0x0003e80000100800 */
[----:B------:R-:W4:Y:S01]  /*512c0*/  LDL.LU R147, [R1+0x328] ;  /* 0x0003280001937983 */ /* 0x000f220000300800 */
[----:B---3--:R-:W-:-:S02]  /*512d0*/  IMAD.MOV.U32 R4, RZ, RZ, R8 ;  /* 0x000000ffff047224 */ /* 0x008fc400078e0008 */
[----:B------:R-:W-:Y:S01]  /*512e0*/  IMAD.MOV.U32 R5, RZ, RZ, R149 ;  /* 0x000000ffff057224 */ /* 0x000fe200078e0095 */
[----:B--2---:R-:W-:Y:S02]  /*512f0*/  IADD3 R148, P3, R148, UR4, RZ ;  /* 0x0000000494947c10 */ /* 0x004fe4000ff7e0ff */
[----:B----4-:R-:W-:Y:S01]  /*51300*/  IADD3 R3, P4, R3, UR4, RZ ;  /* 0x0000000403037c10 */ /* 0x010fe2000ff9e0ff */
[----:B-1----:R-:W2:Y:S04]  /*51310*/  LDL.LU R149, [R1+0x414] ;  /* 0x0004140001957983 */ /* 0x002ea80000300800 */
[----:B------:R1:W-:Y:S01]  /*51320*/  LDGSTS.E [R2+-0x17ffc], desc[UR52][R4.64], P1 ;  /* 0xe800400004027fae */ /* 0x0003e20008921874 */
[----:B------:R-:W-:-:S03]  /*51330*/  ISETP.GT.AND P1, PT, R0, 0x5e, PT ;  /* 0x0000005e0000780c */ /* 0x000fc60003f24270 */
[----:B------:R-:W3:Y:S01]  /*51340*/  LDL.LU R8, [R1+0x41c] ;  /* 0x00041c0001087983 */ /* 0x000ee20000300800 */
        /* <DEDUP_REMOVED lines=9> */
[----:B------:R-:W-:-:S04]  /*513e0*/  IADD3.X R150, R150, UR6, RZ, P3, !PT ;  /* 0x0000000696967c10 */ /* 0x000fc80009ffe4ff */
[----:B------:R-:W-:Y:S01]  /*513f0*/  MOV R5, R150 ;  /* 0x0000009600057202 */ /* 0x000fe20000000f00 */
[----:B------:R1:W-:Y:S01]  /*51400*/  STL [R1+0x320], R150 ;  /* 0x0003209601007387 */ /* 0x0003e20000100800 */
[----:B------:R-:W-:-:S03]  /*51410*/  IADD3.X R147, R147, UR6, RZ, P4, !PT ;  /* 0x0000000693937c10 */ /* 0x000fc6000a7fe4ff */
[----:B------:R4:W-:Y:S04]  /*51420*/  STL [R1+0x32c], R3 ;  /* 0x00032c0301007387 */ /* 0x0009e80000100800 */
[----:B------:R2:W-:Y:S04]  /*51430*/  LDGSTS.E [R2+-0x17ff8], desc[UR52][R4.64], P2 ;  /* 0xe800800004027fae */ /* 0x0005e80009121874 */
[----:B-1----:R-:W3:Y:S04]  /*51440*/  LDL.LU R150, [R1+0x410] ;  /* 0x0004100001967983 */ /* 0x002ee80000300800 */
[----:B------:R1:W-:Y:S04]  /*51450*/  STL [R1+0x328], R147 ;  /* 0x0003289301007387 */ /* 0x0003e80000100800 */
[----:B------:R-:W3:Y:S01]  /*51460*/  LDL.LU R148, [R1+0x418] ;  /* 0x0004180001947983 */ /* 0x000ee20000300800 */
[----:B--2---:R-:W-:-:S02]  /*51470*/  IMAD.MOV.U32 R4, RZ, RZ, R3 ;  /* 0x000000ffff047224 */ /* 0x004fc400078e0003 */
[----:B------:R-:W-:Y:S01]  /*51480*/  IMAD.MOV.U32 R5, RZ, RZ, R147 ;  /* 0x000000ffff057224 */ /* 0x000fe200078e0093 */
[----:B------:R-:W-:Y:S01]  /*51490*/  IADD3 R149, P3, R149, UR4, RZ ;  /* 0x0000000495957c10 */ /* 0x000fe2000ff7e0ff */
[----:B----4-:R-:W2:Y:S04]  /*514a0*/  LDL.LU R3, [R1+0x424] ;  /* 0x0004240001037983 */ /* 0x010ea80000300800 */
[----:B------:R4:W-:Y:S01]  /*514b0*/  LDGSTS.E [R2+-0x17ff4], desc[UR52][R4.64], P1 ;  /* 0xe800c00004027fae */ /* 0x0009e20008921874 */
[----:B------:R-:W-:Y:S02]  /*514c0*/  ISETP.GT.AND P1, PT, R0, 0x7c, PT ;  /* 0x0000007c0000780c */ /* 0x000fe40003f24270 */
[----:B---3--:R-:W-:Y:S01]  /*514d0*/  IADD3 R8, P4, R8, UR4, RZ ;  /* 0x0000000408087c10 */ /* 0x008fe2000ff9e0ff */
[----:B-1----:R-:W3:Y:S01]  /*514e0*/  LDL.LU R147, [R1+0x42c] ;  /* 0x00042c0001937983 */ /* 0x002ee20000300800 */
[----:B----4-:R-:W-:-:S02]  /*514f0*/  SEL R4, RZ, 0x4, !P1 ;  /* 0x00000004ff047807 */ /* 0x010fc40004800000 */
        /* <DEDUP_REMOVED lines=12> */
[----:B------:R-:W-:Y:S04]  /*515c0*/  STL [R1+0x41c], R8 ;  /* 0x00041c0801007387 */ /* 0x000fe80000100800 */
[----:B------:R4:W-:Y:S04]  /*515d0*/  LDGSTS.E [R2+-0x14000], desc[UR52][R4.64], P2 ;  /* 0xec00000004027fae */ /* 0x0009e80009121874 */
[----:B-1----:R-:W3:Y:S04]  /*515e0*/  LDL.LU R150, [R1+0x420] ;  /* 0x0004200001967983 */ /* 0x002ee80000300800 */
[----:B------:R1:W-:Y:S04]  /*515f0*/  STL [R1+0x418], R148 ;  /* 0x0004189401007387 */ /* 0x0003e80000100800 */
[----:B------:R-:W3:Y:S01]  /*51600*/  LDL.LU R149, [R1+0x428] ;  /* 0x0004280001957983 */ /* 0x000ee20000300800 */
[----:B----4-:R-:W-:-:S02]  /*51610*/  IMAD.MOV.U32 R4, RZ, RZ, R8 ;  /* 0x000000ffff047224 */ /* 0x010fc400078e0008 */
[----:B------:R-:W-:Y:S01]  /*51620*/  IMAD.MOV.U32 R5, RZ, RZ, R148 ;  /* 0x000000ffff057224 */ /* 0x000fe200078e0094 */
[----:B--2---:R-:W-:Y:S02]  /*51630*/  IADD3 R3, P3, R3, UR4, RZ ;  /* 0x0000000403037c10 */ /* 0x004fe4000ff7e0ff */
[----:B---3--:R-:W-:Y:S01]  /*51640*/  IADD3 R147, P4, R147, UR4, RZ ;  /* 0x0000000493937c10 */ /* 0x008fe2000ff9e0ff */
[----:B-1----:R-:W2:Y:S04]  /*51650*/  LDL.LU R148, [R1+0x434] ;  /* 0x0004340001947983 */ /* 0x002ea80000300800 */
[----:B------:R1:W-:Y:S01]  /*51660*/  LDGSTS.E [R2+-0x13ffc], desc[UR52][R4.64], P1 ;  /* 0xec00400004027fae */ /* 0x0003e20008921874 */
[----:B------:R-:W-:-:S03]  /*51670*/  ISETP.GT.AND P1, PT, R0, 0x7e, PT ;  /* 0x0000007e0000780c */ /* 0x000fc60003f24270 */
[----:B------:R-:W3:Y:S01]  /*51680*/  LDL.LU R8, [R1+0x474] ;  /* 0x0004740001087983 */ /* 0x000ee20000300800 */
[----:B-1----:R-:W-:Y:S02]  /*51690*/  SEL R4, RZ, 0x4, !P1 ;  /* 0x00000004ff047807 */ /* 0x002fe40004800000 */
[----:B------:R-:W-:Y:S02]  /*516a0*/  ISETP.GT.AND P1, PT, R0, 0x7f, PT ;  /* 0x0000007f0000780c */ /* 0x000fe40003f24270 */
[----:B------:R-:W-:-:S04]  /*516b0*/  SEL R4, R4, RZ, !P0 ;  /* 0x000000ff04047207 */ /* 0x000fc80004000000 */
[----:B------:R-:W-:Y:S02]  /*516c0*/  ISETP.NE.U32.AND P2, PT, R4, RZ, PT ;  /* 0x000000ff0400720c */ /* 0x000fe40003f45070 */
[----:B------:R-:W-:-:S04]  /*516d0*/  SEL R4, RZ, 0x4, !P1 ;  /* 0x00000004ff047807 */ /* 0x000fc80004800000 */
[----:B------:R-:W-:-:S04]  /*516e0*/  SEL R4, R4, RZ, !P0 ;  /* 0x000000ff04047207 */ /* 0x000fc80004000000 */
[----:B------:R-:W-:Y:S01]  /*516f0*/  ISETP.NE.U32.AND P1, PT, R4, RZ, PT ;  /* 0x000000ff0400720c */ /* 0x000fe20003f25070 */
[----:B------:R-:W-:Y:S01]  /*51700*/  IMAD.MOV.U32 R4, RZ, RZ, R3 ;  /* 0x000000ffff047224 */ /* 0x000fe200078e0003 */
[----:B------:R1:W-:Y:S01]  /*51710*/  STL [R1+0x424], R3 ;  /* 0x0004240301007387 */ /* 0x0003e20000100800 */
[----:B------:R-:W-:-:S04]  /*51720*/  IADD3.X R150, R150, UR6, RZ, P3, !PT ;  /* 0x0000000696967c10 */ /* 0x000fc80009ffe4ff */
[----:B------:R-:W-:Y:S02]  /*51730*/  MOV R5, R150 ;  /* 0x0000009600057202 */ /* 0x000fe40000000f00 */
[----:B------:R-:W-:-:S03]  /*51740*/  IADD3.X R149, R149, UR6, RZ, P4, !PT ;  /* 0x0000000695957c10 */ /* 0x000fc6000a7fe4ff */
[----:B------:R4:W-:Y:S04]  /*51750*/  LDGSTS.E [R2+-0x13ff8], desc[UR52][R4.64], P2 ;  /* 0xec00800004027fae */ /* 0x0009e80009121874 */
[----:B------:R-:W-:Y:S04]  /*51760*/  STL [R1+0x420], R150 ;  /* 0x0004209601007387 */ /* 0x000fe80000100800 */
[----:B------:R-:W-:Y:S01]  /*51770*/  STL [R1+0x42c], R147 ;  /* 0x00042c9301007387 */ /* 0x000fe20000100800 */
[----:B----4-:R-:W-:-:S03]  /*51780*/  IMAD.MOV.U32 R4, RZ, RZ, R147 ;  /* 0x000000ffff047224 */ /* 0x010fc600078e0093 */
[----:B------:R-:W4:Y:S01]  /*51790*/  LDL.LU R151, [R1+0x470] ;  /* 0x0004700001977983 */ /* 0x000f220000300800 */
[----:B------:R-:W-:-:S03]  /*517a0*/  IMAD.MOV.U32 R5, RZ, RZ, R149 ;  /* 0x000000ffff057224 */ /* 0x000fc600078e0095 */
[----:B------:R2:W-:Y:S04]  /*517b0*/  STL [R1+0x428], R149 ;  /* 0x0004289501007387 */ /* 0x0005e80000100800 */
[----:B------:R2:W-:Y:S01]  /*517c0*/  LDGSTS.E [R2+-0x13ff4], desc[UR52][R4.64], P1 ;  /* 0xec00c00004027fae */ /* 0x0005e20008921874 */
[----:B-1----:R-:W1:Y:S01]  /*517d0*/  S2R R3, SR_TID.X ;  /* 0x0000000000037919 */ /* 0x002e620000002100 */
[----:B---3--:R-:W-:Y:S01]  /*517e0*/  IADD3 R8, P2, R8, UR5, RZ ;  /* 0x0000000508087c10 */ /* 0x008fe2000ff5e0ff */
[----:B------:R-:W-:Y:S01]  /*517f0*/  ULEA UR8, UR60, UR54, 0x11 ;  /* 0x000000363c087291 */ /* 0x000fe2000f8e883f */
[----:B------:R-:W0:Y:S04]  /*51800*/  LDGDEPBAR ;  /* 0x00000000000079af */ /* 0x000e280000000000 */
[----:B------:R-:W3:Y:S04]  /*51810*/  LDL.LU R5, [R1+0x430] ;  /* 0x0004300001057983 */ /* 0x000ee80000300800 */
[----:B--2---:R-:W2:Y:S01]  /*51820*/  LDL.LU R149, [R1+0x4b0] ;  /* 0x0004b00001957983 */ /* 0x004ea20000300800 */
[----:B-1----:R-:W-:-:S04]  /*51830*/  LOP3.LUT R3, R3, 0x7f, RZ, 0xc0, !PT ;  /* 0x0000007f03037812 */ /* 0x002fc800078ec0ff */
[----:B------:R-:W-:Y:S02]  /*51840*/  ISETP.GE.AND P1, PT, R3, R0, PT ;  /* 0x000000000300720c */ /* 0x000fe40003f26270 */
[----:B------:R-:W2:Y:S04]  /*51850*/  LDL.LU R3, [R1+0x4b4] ;  /* 0x0004b40001037983 */ /* 0x000ea80000300800 */
[----:B------:R-:W2:Y:S04]  /*51860*/  LDL.LU R150, [R1+0x4f0] ;  /* 0x0004f00001967983 */ /* 0x000ea80000300800 */
[----:B------:R-:W2:Y:S01]  /*51870*/  LDL.LU R147, [R1+0x4f4] ;  /* 0x0004f40001937983 */ /* 0x000ea20000300800 */
[----:B------:R-:W-:-:S04]  /*51880*/  SEL R0, RZ, 0x4, P1 ;  /* 0x00000004ff007807 */ /* 0x000fc80000800000 */
[----:B------:R-:W-:Y:S02]  /*51890*/  SEL R0, R0, RZ, !P0 ;  /* 0x000000ff00007207 */ /* 0x000fe40004000000 */
[----:B------:R-:W-:Y:S02]  /*518a0*/  IADD3 R148, P1, R148, UR5, RZ ;  /* 0x0000000594947c10 */ /* 0x000fe4000ff3e0ff */
[----:B------:R-:W-:Y:S01]  /*518b0*/  ISETP.NE.U32.AND P0, PT, R0, RZ, PT ;  /* 0x000000ff0000720c */ /* 0x000fe20003f05070 */
[----:B------:R-:W-:Y:S01]  /*518c0*/  VIADD R0, R6, UR8 ;  /* 0x0000000806007c36 */ /* 0x000fe20008000000 */
[----:B------:R-:W-:Y:S01]  /*518d0*/  MOV R4, R148 ;  /* 0x0000009400047202 */ /* 0x000fe20000000f00 */
[----:B------:R1:W-:Y:S01]  /*518e0*/  STL [R1+0x434], R148 ;  /* 0x0004349401007387 */ /* 0x0003e20000100800 */
[----:B----4-:R-:W-:Y:S02]  /*518f0*/  IADD3.X R151, R151, UR7, RZ, P2, !PT ;  /* 0x0000000797977c10 */ /* 0x010fe400097fe4ff */
[----:B---3--:R-:W-:-:S05]  /*51900*/  IADD3.X R5, R5, UR7, RZ, P1, !PT ;  /* 0x0000000705057c10 */ /* 0x008fca0008ffe4ff */
[----:B------:R-:W-:Y:S04]  /*51910*/  STL [R1+0x430], R5 ;  /* 0x0004300501007387 */ /* 0x000fe80000100800 */
[----:B------:R3:W-:Y:S04]  /*51920*/  STL [R1+0x474], R8 ;  /* 0x0004740801007387 */ /* 0x0007e80000100800 */
[----:B------:R4:W-:Y:S04]  /*51930*/  STL [R1+0x470], R151 ;  /* 0x0004709701007387 */ /* 0x0009e80000100800 */
[----:B------:R-:W2:Y:S04]  /*51940*/  LDL.LU R2, [R1+0x534] ;  /* 0x0005340001027983 */ /* 0x000ea80000300800 */
[----:B------:R3:W-:Y:S04]  /*51950*/  LDGSTS.E [R0], desc[UR52][R4.64], P0 ;  /* 0x0000000004007fae */ /* 0x0007e80008121874 */
[----:B-1----:R-:W2:Y:S01]  /*51960*/  LDL.LU R148, [R1+0x574] ;  /* 0x0005740001947983 */ /* 0x002ea20000300800 */
[----:B---3--:R-:W-:-:S03]  /*51970*/  IMAD.MOV.U32 R4, RZ, RZ, R8 ;  /* 0x000000ffff047224 */ /* 0x008fc600078e0008 */
[----:B------:R-:W3:Y:S01]  /*51980*/  LDL.LU R8, [R1+0x530] ;  /* 0x0005300001087983 */ /* 0x000ee20000300800 */
[----:B------:R-:W-:-:S03]  /*51990*/  IMAD.MOV.U32 R5, RZ, RZ, R151 ;  /* 0x000000ffff057224 */ /* 0x000fc600078e0097 */
[----:B----4-:R-:W4:Y:S01]  /*519a0*/  LDL.LU R151, [R1+0x570] ;  /* 0x0005700001977983 */ /* 0x010f220000300800 */
[----:B--2---:R-:W-:Y:S02]  /*519b0*/  IADD3 R3, P1, R3, UR5, RZ ;  /* 0x0000000503037c10 */ /* 0x004fe4000ff3e0ff */
[----:B------:R-:W-:Y:S01]  /*519c0*/  IADD3 R147, P2, R147, UR5, RZ ;  /* 0x0000000593937c10 */ /* 0x000fe2000ff5e0ff */
[----:B------:R1:W-:Y:S01]  /*519d0*/  LDGSTS.E [R0+0x400], desc[UR52][R4.64], P0 ;  /* 0x0040000004007fae */ /* 0x0003e20008121874 */
[----:B------:R-:W-:Y:S02]  /*519e0*/  IADD3.X R149, R149, UR7, RZ, P1, !PT ;  /* 0x0000000795957c10 */ /* 0x000fe40008ffe4ff */
[----:B------:R-:W-:Y:S01]  /*519f0*/  IADD3.X R150, R150, UR7, RZ, P2, !PT ;  /* 0x0000000796967c10 */ /* 0x000fe200097fe4ff */
[----:B------:R2:W-:Y:S04]  /*51a00*/  STL [R1+0x4b4], R3 ;  /* 0x0004b40301007387 */ /* 0x0005e80000100800 */
[----:B------:R2:W-:Y:S01]  /*51a10*/  STL [R1+0x4b0], R149 ;  /* 0x0004b09501007387 */ /* 0x0005e20000100800 */
[----:B-1----:R-:W-:Y:S01]  /*51a20*/  IMAD.MOV.U32 R4, RZ, RZ, R3 ;  /* 0x000000ffff047224 */ /* 0x002fe200078e0003 */
[----:B------:R-:W-:-:S02]  /*51a30*/  MOV R5, R149 ;  /* 0x0000009500057202 */ /* 0x000fc40000000f00 */
[----:B------:R1:W-:Y:S04]  /*51a40*/  STL [R1+0x4f4], R147 ;  /* 0x0004f49301007387 */ /* 0x0003e80000100800 */
[----:B--2---:R-:W2:Y:S04]  /*51a50*/  LDL.LU R3, [R1+0x5b4] ;  /* 0x0005b40001037983 */ /* 0x004ea80000300800 */
[----:B------:R1:W-:Y:S04]  /*51a60*/  STL [R1+0x4f0], R150 ;  /* 0x0004f09601007387 */ /* 0x0003e80000100800 */
[----:B------:R1:W-:Y:S04]  /*51a70*/  LDGSTS.E [R0+0x800], desc[UR52][R4.64], P0 ;  /* 0x0080000004007fae */ /* 0x0003e80008121874 */
[----:B------:R-:W2:Y:S01]  /*51a80*/  LDL.LU R149, [R1+0x5f4] ;  /* 0x0005f40001957983 */ /* 0x000ea20000300800 */
[----:B-1----:R-:W-:-:S03]  /*51a90*/  IMAD.MOV.U32 R4, RZ, RZ, R147 ;  /* 0x000000ffff047224 */ /* 0x002fc600078e0093 */
[----:B------:R-:W2:Y:S01]  /*51aa0*/  LDL.LU R147, [R1+0x5b0] ;  /* 0x0005b00001937983 */ /* 0x000ea20000300800 */
[----:B------:R-:W-:-:S03]  /*51ab0*/  IMAD.MOV.U32 R5, RZ, RZ, R150 ;  /* 0x000000ffff057224 */ /* 0x000fc600078e0096 */
[----:B------:R-:W2:Y:S04]  /*51ac0*/  LDL.LU R150, [R1+0x5f0] ;  /* 0x0005f00001967983 */ /* 0x000ea80000300800 */
[----:B------:R1:W-:Y:S01]  /*51ad0*/  LDGSTS.E [R0+0xc00], desc[UR52][R4.64], P0 ;  /* 0x00c0000004007fae */ /* 0x0003e20008121874 */
[----:B------:R-:W-:Y:S02]  /*51ae0*/  IADD3 R2, P1, R2, UR5, RZ ;  /* 0x0000000502027c10 */ /* 0x000fe4000ff3e0ff */
[----:B------:R-:W-:-:S03]  /*51af0*/  IADD3 R148, P2, R148, UR5, RZ ;  /* 0x0000000594947c10 */ /* 0x000fc6000ff5e0ff */
[----:B------:R4:W-:Y:S01]  /*51b00*/  STL [R1+0x534], R2 ;  /* 0x0005340201007387 */ /* 0x0009e20000100800 */
[----:B-1----:R-:W-:Y:S01]  /*51b10*/  IMAD.MOV.U32 R4, RZ, RZ, R2 ;  /* 0x000000ffff047224 */ /* 0x002fe200078e0002 */
[----:B---3--:R-:W-:Y:S02]  /*51b20*/  IADD3.X R8, R8, UR7, RZ, P1, !PT ;  /* 0x0000000708087c10 */ /* 0x008fe40008ffe4ff */
[----:B----4-:R-:W-:-:S03]  /*51b30*/  IADD3.X R151, R151, UR7, RZ, P2, !PT ;  /* 0x0000000797977c10 */ /* 0x010fc600097fe4ff */
[----:B------:R1:W-:Y:S01]  /*51b40*/  STL [R1+0x530], R8 ;  /* 0x0005300801007387 */ /* 0x0003e20000100800 */
[----:B------:R-:W-:-:S03]  /*51b50*/  MOV R5, R8 ;  /* 0x0000000800057202 */ /* 0x000fc60000000f00 */
[----:B------:R3:W-:Y:S04]  /*51b60*/  STL [R1+0x574], R148 ;  /* 0x0005749401007387 */ /* 0x0007e80000100800 */
[----:B------:R-:W4:Y:S04]  /*51b70*/  LDL.LU R2, [R1+0x634] ;  /* 0x0006340001027983 */ /* 0x000f280000300800 */
[----:B------:R3:W-:Y:S04]  /*51b80*/  STL [R1+0x570], R151 ;  /* 0x0005709701007387 */ /* 0x0007e80000100800 */
[----:B------:R3:W-:Y:S04]  /*51b90*/  LDGSTS.E [R0+0x1000], desc[UR52][R4.64], P0 ;  /* 0x0100000004007fae */ /* 0x0007e80008121874 */
[----:B-1----:R-:W4:Y:S01]  /*51ba0*/  LDL.LU R8, [R1+0x674] ;  /* 0x0006740001087983 */ /* 0x002f220000300800 */
[----:B---3--:R-:W-:-:S03]  /*51bb0*/  IMAD.MOV.U32 R4, RZ, RZ, R148 ;  /* 0x000000ffff047224 */ /* 0x008fc600078e0094 */
[----:B------:R-:W3:Y:S01]  /*51bc0*/  LDL.LU R148, [R1+0x630] ;  /* 0x0006300001947983 */ /* 0x000ee20000300800 */
[----:B------:R-:W-:-:S03]  /*51bd0*/  IMAD.MOV.U32 R5, RZ, RZ, R151 ;  /* 0x000000ffff057224 */ /* 0x000fc600078e0097 */
[----:B------:R-:W3:Y:S01]  /*51be0*/  LDL.LU R151, [R1+0x670] ;  /* 0x0006700001977983 */ /* 0x000ee20000300800 */
[----:B--2---:R-:W-:Y:S02]  /*51bf0*/  IADD3 R3, P1, R3, UR5, RZ ;  /* 0x0000000503037c10 */ /* 0x004fe4000ff3e0ff */
[----:B------:R-:W-:Y:S01]  /*51c00*/  IADD3 R149, P2, R149, UR5, RZ ;  /* 0x0000000595957c10 */ /* 0x000fe2000ff5e0ff */
[----:B------:R1:W-:Y:S01]  /*51c10*/  LDGSTS.E [R0+0x1400], desc[UR52][R4.64], P0 ;  /* 0x0140000004007fae */ /* 0x0003e20008121874 */
[----:B------:R-:W-:-:S03]  /*51c20*/  IADD3.X R147, R147, UR7, RZ, P1, !PT ;  /* 0x0000000793937c10 */ /* 0x000fc60008ffe4ff */
[----:B------:R2:W-:Y:S01]  /*51c30*/  STL [R1+0x5b4], R3 ;  /* 0x0005b40301007387 */ /* 0x0005e20000100800 */
[----:B------:R-:W-:-:S03]  /*51c40*/  IADD3.X R150, R150, UR7, RZ, P2, !PT ;  /* 0x0000000796967c10 */ /* 0x000fc600097fe4ff */
[----:B------:R2:W-:Y:S01]  /*51c50*/  STL [R1+0x5b0], R147 ;  /* 0x0005b09301007387 */ /* 0x0005e20000100800 */
[----:B-1----:R-:W-:Y:S01]  /*51c60*/  IMAD.MOV.U32 R4, RZ, RZ, R3 ;  /* 0x000000ffff047224 */ /* 0x002fe200078e0003 */
[----:B------:R-:W-:Y:S02]  /*51c70*/  MOV R5, R147 ;  /* 0x0000009300057202 */ /* 0x000fe40000000f00 */
        /* <DEDUP_REMOVED lines=10> */
[----:B----4-:R-:W-:-:S05]  /*51d20*/  IADD3 R2, P1, R2, UR5, RZ ;  /* 0x0000000502027c10 */ /* 0x010fca000ff3e0ff */
[----:B------:R4:W-:Y:S01]  /*51d30*/  STL [R1+0x634], R2 ;  /* 0x0006340201007387 */ /* 0x0009e20000100800 */
[----:B-1----:R-:W-:Y:S01]  /*51d40*/  IMAD.MOV.U32 R4, RZ, RZ, R2 ;  /* 0x000000ffff047224 */ /* 0x002fe200078e0002 */
[----:B------:R-:W-:Y:S02]  /*51d50*/  IADD3 R8, P2, R8, UR5, RZ ;  /* 0x0000000508087c10 */ /* 0x000fe4000ff5e0ff */
[----:B---3--:R-:W-:Y:S02]  /*51d60*/  IADD3.X R148, R148, UR7, RZ, P1, !PT ;  /* 0x0000000794947c10 */ /* 0x008fe40008ffe4ff */
[----:B------:R-:W-:-:S03]  /*51d70*/  IADD3.X R151, R151, UR7, RZ, P2, !PT ;  /* 0x0000000797977c10 */ /* 0x000fc600097fe4ff */
[----:B------:R1:W-:Y:S01]  /*51d80*/  STL [R1+0x630], R148 ;  /* 0x0006309401007387 */ /* 0x0003e20000100800 */
[----:B------:R-:W-:-:S03]  /*51d90*/  MOV R5, R148 ;  /* 0x0000009400057202 */ /* 0x000fc60000000f00 */
[----:B------:R3:W-:Y:S04]  /*51da0*/  STL [R1+0x674], R8 ;  /* 0x0006740801007387 */ /* 0x0007e80000100800 */
[----:B----4-:R-:W4:Y:S04]  /*51db0*/  LDL.LU R2, [R1+0x734] ;  /* 0x0007340001027983 */ /* 0x010f280000300800 */
        /* <DEDUP_REMOVED lines=155> */
[----:B------:R-:W-:Y:S01]  /*52770*/  STL [R1+0xab4], R3 ;  /* 0x000ab40301007387 */ /* 0x000fe20000100800 */
[----:B------:R-:W-:-:S03]  /*52780*/  IADD3.X R150, R150, UR7, RZ, P2, !PT ;  /* 0x0000000796967c10 */ /* 0x000fc600097fe4ff */
[----:B------:R2:W-:Y:S01]  /*52790*/  STL [R1+0xab0], R149 ;  /* 0x000ab09501007387 */ /* 0x0005e20000100800 */
[----:B-1----:R-:W-:Y:S01]  /*527a0*/  IMAD.MOV.U32 R4, RZ, RZ, R3 ;  /* 0x000000ffff047224 */ /* 0x002fe200078e0003 */
[----:B------:R-:W-:Y:S02]  /*527b0*/  MOV R5, R149 ;  /* 0x0000009500057202 */ /* 0x000fe40000000f00 */
[----:B------:R-:W-:Y:S04]  /*527c0*/  STL [R1+0xaf4], R147 ;  /* 0x000af49301007387 */ /* 0x000fe80000100800 */
[----:B------:R1:W-:Y:S04]  /*527d0*/  LDGSTS.E [R0+0x6800], desc[UR52][R4.64], P0 ;  /* 0x0680000004007fae */ /* 0x0003e80008121874 */
[----:B--2---:R-:W2:Y:S04]  /*527e0*/  LDL.LU R149, [R1+0xbb4] ;  /* 0x000bb40001957983 */ /* 0x004ea80000300800 */
[----:B------:R1:W-:Y:S04]  /*527f0*/  STL [R1+0xaf0], R150 ;  /* 0x000af09601007387 */ /* 0x0003e80000100800 */
[----:B------:R-:W2:Y:S01]  /*52800*/  LDL.LU R3, [R1+0xbf4] ;  /* 0x000bf40001037983 */ /* 0x000ea20000300800 */
[----:B-1----:R-:W-:-:S02]  /*52810*/  IMAD.MOV.U32 R5, RZ, RZ, R150 ;  /* 0x000000ffff057224 */ /* 0x002fc400078e0096 */
[----:B------:R-:W-:Y:S01]  /*52820*/  IMAD.MOV.U32 R4, RZ, RZ, R147 ;  /* 0x000000ffff047224 */ /* 0x000fe200078e0093 */
[----:B------:R-:W2:Y:S04]  /*52830*/  LDL.LU R150, [R1+0xbb0] ;  /* 0x000bb00001967983 */ /* 0x000ea80000300800 */
        /* <DEDUP_REMOVED lines=22> */
[----:B------:R-:W-:Y:S02]  /*529a0*/  IADD3.X R150, R150, UR7, RZ, P1, !PT ;  /* 0x0000000796967c10 */ /* 0x000fe40008ffe4ff */
[----:B------:R-:W-:Y:S01]  /*529b0*/  IADD3.X R147, R147, UR7, RZ, P2, !PT ;  /* 0x0000000793937c10 */ /* 0x000fe200097fe4ff */
[----:B------:R2:W-:Y:S01]  /*529c0*/  STL [R1+0xbb4], R149 ;  /* 0x000bb49501007387 */ /* 0x0005e20000100800 */
[----:B-1----:R-:W-:Y:S01]  /*529d0*/  IMAD.MOV.U32 R4, RZ, RZ, R149 ;  /* 0x000000ffff047224 */ /* 0x002fe200078e0095 */
[----:B------:R-:W-:-:S02]  /*529e0*/  MOV R5, R150 ;  /* 0x0000009600057202 */ /* 0x000fc40000000f00 */
[----:B------:R-:W-:Y:S04]  /*529f0*/  STL [R1+0xbb0], R150 ;  /* 0x000bb09601007387 */ /* 0x000fe80000100800 */
[----:B------:R1:W-:Y:S04]  /*52a00*/  STL [R1+0xbf4], R3 ;  /* 0x000bf40301007387 */ /* 0x0003e80000100800 */
[----:B------:R1:W-:Y:S04]  /*52a10*/  LDGSTS.E [R0+0x7800], desc[UR52][R4.64], P0 ;  /* 0x0780000004007fae */ /* 0x0003e80008121874 */
[----:B------:R1:W-:Y:S04]  /*52a20*/  STL [R1+0xbf0], R147 ;  /* 0x000bf09301007387 */ /* 0x0003e80000100800 */
[----:B--2---:R-:W2:Y:S01]  /*52a30*/  LDL.LU R149, [R1+0x4b8] ;  /* 0x0004b80001957983 */ /* 0x004ea20000300800 */
[----:B-1----:R-:W-:-:S03]  /*52a40*/  IMAD.MOV.U32 R4, RZ, RZ, R3 ;  /* 0x000000ffff047224 */ /* 0x002fc600078e0003 */
[----:B------:R-:W2:Y:S01]  /*52a50*/  LDL.LU R3, [R1+0x4bc] ;  /* 0x0004bc0001037983 */ /* 0x000ea20000300800 */
[----:B------:R-:W-:-:S03]  /*52a60*/  IMAD.MOV.U32 R5, RZ, RZ, R147 ;  /* 0x000000ffff057224 */ /* 0x000fc600078e0093 */
[----:B------:R-:W2:Y:S04]  /*52a70*/  LDL.LU R150, [R1+0x4f8] ;  /* 0x0004f80001967983 */ /* 0x000ea80000300800 */
[----:B------:R-:W2:Y:S04]  /*52a80*/  LDL.LU R147, [R1+0x4fc] ;  /* 0x0004fc0001937983 */ /* 0x000ea80000300800 */
[----:B------:R1:W-:Y:S02]  /*52a90*/  LDGSTS.E [R0+0x7c00], desc[UR52][R4.64], P0 ;  /* 0x07c0000004007fae */ /* 0x0003e40008121874 */
[----:B-1----:R-:W-:-:S05]  /*52aa0*/  LOP3.LUT R0, R6, 0x10, RZ, 0x3c, !PT ;  /* 0x0000001006007812 */ /* 0x002fca00078e3cff */
[----:B------:R-:W-:Y:S01]  /*52ab0*/  VIADD R0, R0, UR8 ;  /* 0x0000000800007c36 */ /* 0x000fe20008000000 */
[----:B----4-:R-:W-:-:S04]  /*52ac0*/  IADD3 R2, P1, R2, UR5, RZ ;  /* 0x0000000502027c10 */ /* 0x010fc8000ff3e0ff */
[----:B------:R-:W-:Y:S01]  /*52ad0*/  MOV R4, R2 ;  /* 0x0000000200047202 */ /* 0x000fe20000000f00 */
[----:B------:R1:W-:Y:S01]  /*52ae0*/  STL [R1+0x43c], R2 ;  /* 0x00043c0201007387 */ /* 0x0003e20000100800 */
[----:B------:R-:W-:Y:S02]  /*52af0*/  IADD3 R8, P2, R8, UR5, RZ ;  /* 0x0000000508087c10 */ /* 0x000fe4000ff5e0ff */
[----:B---3--:R-:W-:-:S03]  /*52b00*/  IADD3.X R148, R148, UR7, RZ, P1, !PT ;  /* 0x0000000794947c10 */ /* 0x008fc60008ffe4ff */
[----:B------:R-:W-:Y:S01]  /*52b10*/  STL [R1+0x47c], R8 ;  /* 0x00047c0801007387 */ /* 0x000fe20000100800 */
[----:B------:R-:W-:Y:S01]  /*52b20*/  IADD3.X R151, R151, UR7, RZ, P2, !PT ;  /* 0x0000000797977c10 */ /* 0x000fe200097fe4ff */
[----:B------:R-:W-:Y:S02]  /*52b30*/  IMAD.MOV.U32 R5, RZ, RZ, R148 ;  /* 0x000000ffff057224 */ /* 0x000fe400078e0094 */
[----:B------:R3:W-:Y:S04]  /*52b40*/  STL [R1+0x438], R148 ;  /* 0x0004389401007387 */ /* 0x0007e80000100800 */
[----:B-1----:R-:W4:Y:S04]  /*52b50*/  LDL.LU R2, [R1+0x53c] ;  /* 0x00053c0001027983 */ /* 0x002f280000300800 */
[----:B------:R1:W-:Y:S04]  /*52b60*/  LDGSTS.E [R0+0x80], desc[UR52][R4.64], P0 ;  /* 0x0008000004007fae */ /* 0x0003e80008121874 */
[----:B---3--:R-:W3:Y:S04]  /*52b70*/  LDL.LU R148, [R1+0x57c] ;  /* 0x00057c0001947983 */ /* 0x008ee80000300800 */
[----:B------:R1:W-:Y:S02]  /*52b80*/  STL [R1+0x478], R151 ;  /* 0x0004789701007387 */ /* 0x0003e40000100800 */
[----:B-1----:R-:W-:-:S02]  /*52b90*/  IMAD.MOV.U32 R4, RZ, RZ, R8 ;  /* 0x000000ffff047224 */ /* 0x002fc400078e0008 */
[----:B------:R-:W3:Y:S01]  /*52ba0*/  LDL.LU R8, [R1+0x538] ;  /* 0x0005380001087983 */ /* 0x000ee20000300800 */
[----:B------:R-:W-:-:S03]  /*52bb0*/  IMAD.MOV.U32 R5, RZ, RZ, R151 ;  /* 0x000000ffff057224 */ /* 0x000fc600078e0097 */
[----:B------:R-:W3:Y:S04]  /*52bc0*/  LDL.LU R151, [R1+0x578] ;  /* 0x0005780001977983 */ /* 0x000ee80000300800 */
[----:B------:R1:W-:Y:S01]  /*52bd0*/  LDGSTS.E [R0+0x480], desc[UR52][R4.64], P0 ;  /* 0x0048000004007fae */ /* 0x0003e20008121874 */
[----:B--2---:R-:W-:-:S04]  /*52be0*/  IADD3 R3, P1, R3, UR5, RZ ;  /* 0x0000000503037c10 */ /* 0x004fc8000ff3e0ff */
[----:B------:R-:W-:Y:S02]  /*52bf0*/  IADD3.X R149, R149, UR7, RZ, P1, !PT ;  /* 0x0000000795957c10 */ /* 0x000fe40008ffe4ff */
[----:B------:R-:W-:Y:S01]  /*52c00*/  IADD3 R147, P2, R147, UR5, RZ ;  /* 0x0000000593937c10 */ /* 0x000fe2000ff5e0ff */
[----:B------:R2:W-:Y:S01]  /*52c10*/  STL [R1+0x4bc], R3 ;  /* 0x0004bc0301007387 */ /* 0x0005e20000100800 */
[----:B-1----:R-:W-:Y:S01]  /*52c20*/  MOV R4, R3 ;  /* 0x0000000300047202 */ /* 0x002fe20000000f00 */
[----:B------:R-:W-:Y:S01]  /*52c30*/  IMAD.MOV.U32 R5, RZ, RZ, R149 ;  /* 0x000000ffff057224 */ /* 0x000fe200078e0095 */
[----:B------:R-:W-:Y:S01]  /*52c40*/  IADD3.X R150, R150, UR7, RZ, P2, !PT ;  /* 0x0000000796967c10 */ /* 0x000fe200097fe4ff */
[----:B------:R1:W-:Y:S04]  /*52c50*/  STL [R1+0x4b8], R149 ;  /* 0x0004b89501007387 */ /* 0x0003e80000100800 */
[----:B------:R1:W-:Y:S04]  /*52c60*/  STL [R1+0x4fc], R147 ;  /* 0x0004fc9301007387 */ /* 0x0003e80000100800 */
[----:B--2---:R-:W2:Y:S04]  /*52c70*/  LDL.LU R3, [R1+0x5bc] ;  /* 0x0005bc0001037983 */ /* 0x004ea80000300800 */
[----:B------:R1:W-:Y:S04]  /*52c80*/  STL [R1+0x4f8], R150 ;  /* 0x0004f89601007387 */ /* 0x0003e80000100800 */
[----:B------:R1:W-:Y:S04]  /*52c90*/  LDGSTS.E [R0+0x880], desc[UR52][R4.64], P0 ;  /* 0x0088000004007fae */ /* 0x0003e80008121874 */
[----:B-1----:R-:W2:Y:S01]  /*52ca0*/  LDL.LU R149, [R1+0x5fc] ;  /* 0x0005fc0001957983 */ /* 0x002ea20000300800 */
[----:B------:R-:W-:-:S03]  /*52cb0*/  IMAD.MOV.U32 R4, RZ, RZ, R147 ;  /* 0x000000ffff047224 */ /* 0x000fc600078e0093 */
[----:B------:R-:W2:Y:S01]  /*52cc0*/  LDL.LU R147, [R1+0x5b8] ;  /* 0x0005b80001937983 */ /* 0x000ea20000300800 */
[----:B------:R-:W-:-:S03]  /*52cd0*/  IMAD.MOV.U32 R5, RZ, RZ, R150 ;  /* 0x000000ffff057224 */ /* 0x000fc600078e0096 */
[----:B------:R-:W2:Y:S04]  /*52ce0*/  LDL.LU R150, [R1+0x5f8] ;  /* 0x0005f80001967983 */ /* 0x000ea80000300800 */
[----:B------:R1:W-:Y:S01]  /*52cf0*/  LDGSTS.E [R0+0xc80], desc[UR52][R4.64], P0 ;  /* 0x00c8000004007fae */ /* 0x0003e20008121874 */
[----:B----4-:R-:W-:-:S04]  /*52d00*/  IADD3 R2, P1, R2, UR5, RZ ;  /* 0x0000000502027c10 */ /* 0x010fc8000ff3e0ff */
[----:B-1----:R-:W-:Y:S02]  /*52d10*/  MOV R4, R2 ;  /* 0x0000000200047202 */ /* 0x002fe40000000f00 */
[----:B---3--:R-:W-:Y:S01]  /*52d20*/  IADD3 R148, P2, R148, UR5, RZ ;  /* 0x0000000594947c10 */ /* 0x008fe2000ff5e0ff */
[----:B------:R1:W-:Y:S01]  /*52d30*/  STL [R1+0x53c], R2 ;  /* 0x00053c0201007387 */ /* 0x0003e20000100800 */
[----:B------:R-:W-:Y:S02]  /*52d40*/  IADD3.X R8, R8, UR7, RZ, P1, !PT ;  /* 0x0000000708087c10 */ /* 0x000fe40008ffe4ff */
[----:B------:R-:W-:-:S03]  /*52d50*/  IADD3.X R151, R151, UR7, RZ, P2, !PT ;  /* 0x0000000797977c10 */ /* 0x000fc600097fe4ff */
[----:B------:R-:W-:Y:S01]  /*52d60*/  IMAD.MOV.U32 R5, RZ, RZ, R8 ;  /* 0x000000ffff057224 */ /* 0x000fe200078e0008 */
[----:B------:R3:W-:Y:S04]  /*52d70*/  STL [R1+0x538], R8 ;  /* 0x0005380801007387 */ /* 0x0007e80000100800 */
[----:B------:R4:W-:Y:S04]  /*52d80*/  STL [R1+0x57c], R148 ;  /* 0x00057c9401007387 */ /* 0x0009e80000100800 */
[----:B-1----:R-:W2:Y:S04]  /*52d90*/  LDL.LU R2, [R1+0x63c] ;  /* 0x00063c0001027983 */ /* 0x002ea80000300800 */
[----:B------:R1:W-:Y:S04]  /*52da0*/  STL [R1+0x578], R151 ;  /* 0x0005789701007387 */ /* 0x0003e80000100800 */
[----:B------:R4:W-:Y:S04]  /*52db0*/  LDGSTS.E [R0+0x1080], desc[UR52][R4.64], P0 ;  /* 0x0108000004007fae */ /* 0x0009e80008121874 */
[----:B---3--:R-:W3:Y:S01]  /*52dc0*/  LDL.LU R8, [R1+0x67c] ;  /* 0x00067c0001087983 */ /* 0x008ee20000300800 */
[----:B----4-:R-:W-:-:S03]  /*52dd0*/  IMAD.MOV.U32 R4, RZ, RZ, R148 ;  /* 0x000000ffff047224 */ /* 0x010fc600078e0094 */
[----:B------:R-:W4:Y:S01]  /*52de0*/  LDL.LU R148, [R1+0x638] ;  /* 0x0006380001947983 */ /* 0x000f220000300800 */
[----:B------:R-:W-:-:S03]  /*52df0*/  IMAD.MOV.U32 R5, RZ, RZ, R151 ;  /* 0x000000ffff057224 */ /* 0x000fc600078e0097 */
[----:B-1----:R-:W4:Y:S01]  /*52e00*/  LDL.LU R151, [R1+0x678] ;  /* 0x0006780001977983 */ /* 0x002f220000300800 */
[----:B--2---:R-:W-:-:S03]  /*52e10*/  IADD3 R3, P1, R3, UR5, RZ ;  /* 0x0000000503037c10 */ /* 0x004fc6000ff3e0ff */
[----:B------:R1:W-:Y:S01]  /*52e20*/  LDGSTS.E [R0+0x1480], desc[UR52][R4.64], P0 ;  /* 0x0148000004007fae */ /* 0x0003e20008121874 */
[----:B------:R-:W-:-:S03]  /*52e30*/  IADD3 R149, P2, R149, UR5, RZ ;  /* 0x0000000595957c10 */ /* 0x000fc6000ff5e0ff */
[----:B------:R2:W-:Y:S01]  /*52e40*/  STL [R1+0x5bc], R3 ;  /* 0x0005bc0301007387 */ /* 0x0005e20000100800 */
[----:B------:R-:W-:Y:S02]  /*52e50*/  IADD3.X R147, R147, UR7, RZ, P1, !PT ;  /* 0x0000000793937c10 */ /* 0x000fe40008ffe4ff */
[----:B-1----:R-:W-:Y:S02]  /*52e60*/  MOV R4, R3 ;  /* 0x0000000300047202 */ /* 0x002fe40000000f00 */
[----:B------:R-:W-:Y:S01]  /*52e70*/  IADD3.X R150, R150, UR7, RZ, P2, !PT ;  /* 0x0000000796967c10 */ /* 0x000fe200097fe4ff */
[----:B------:R-:W-:Y:S01]  /*52e80*/  IMAD.MOV.U32 R5, RZ, RZ, R147 ;  /* 0x000000ffff057224 */ /* 0x000fe200078e0093 */
        /* <DEDUP_REMOVED lines=11> */
[----:B------:R-:W-:-:S04]  /*52f40*/  IADD3 R2, P1, R2, UR5, RZ ;  /* 0x0000000502027c10 */ /* 0x000fc8000ff3e0ff */
[----:B-1----:R-:W-:Y:S01]  /*52f50*/  MOV R4, R2 ;  /* 0x0000000200047202 */ /* 0x002fe20000000f00 */
[----:B------:R1:W-:Y:S01]  /*52f60*/  STL [R1+0x63c], R2 ;  /* 0x00063c0201007387 */ /* 0x0003e20000100800 */
[----:B---3--:R-:W-:Y:S02]  /*52f70*/  IADD3 R8, P2, R8, UR5, RZ ;  /* 0x0000000508087c10 */ /* 0x008fe4000ff5e0ff */
[----:B----4-:R-:W-:Y:S02]  /*52f80*/  IADD3.X R148, R148, UR7, RZ, P1, !PT ;  /* 0x0000000794947c10 */ /* 0x010fe40008ffe4ff */
        /* <DEDUP_REMOVED lines=159> */
[----:B------:R-:W-:Y:S01]  /*53980*/  STL [R1+0xabc], R3 ;  /* 0x000abc0301007387 */ /* 0x000fe20000100800 */
[----:B------:R-:W-:Y:S02]  /*53990*/  IADD3.X R149, R149, UR7, RZ, P1, !PT ;  /* 0x0000000795957c10 */ /* 0x000fe40008ffe4ff */
[----:B-1----:R-:W-:Y:S02]  /*539a0*/  MOV R4, R3 ;  /* 0x0000000300047202 */ /* 0x002fe40000000f00 */
[----:B------:R-:W-:Y:S01]  /*539b0*/  IADD3.X R150, R150, UR7, RZ, P2, !PT ;  /* 0x0000000796967c10 */ /* 0x000fe200097fe4ff */
[----:B------:R-:W-:Y:S01]  /*539c0*/  IMAD.MOV.U32 R5, RZ, RZ, R149 ;  /* 0x000000ffff057224 */ /* 0x000fe200078e0095 */
[----:B------:R1:W-:Y:S04]  /*539d0*/  STL [R1+0xab8], R149 ;  /* 0x000ab89501007387 */ /* 0x0003e80000100800 */
[----:B------:R-:W-:Y:S04]  /*539e0*/  STL [R1+0xafc], R147 ;  /* 0x000afc9301007387 */ /* 0x000fe80000100800 */
[----:B------:R2:W-:Y:S04]  /*539f0*/  LDGSTS.E [R0+0x6880], desc[UR52][R4.64], P0 ;  /* 0x0688000004007fae */ /* 0x0005e80008121874 */
[----:B-1----:R-:W4:Y:S04]  /*53a00*/  LDL.LU R149, [R1+0xbbc] ;  /* 0x000bbc0001957983 */ /* 0x002f280000300800 */
[----:B------:R1:W-:Y:S04]  /*53a10*/  STL [R1+0xaf8], R150 ;  /* 0x000af89601007387 */ /* 0x0003e80000100800 */
[----:B------:R-:W4:Y:S01]  /*53a20*/  LDL.LU R3, [R1+0xbfc] ;  /* 0x000bfc0001037983 */ /* 0x000f220000300800 */
[----:B--2---:R-:W-:-:S03]  /*53a30*/  IMAD.MOV.U32 R5, RZ, RZ, R150 ;  /* 0x000000ffff057224 */ /* 0x004fc600078e0096 */
[----:B-1----:R-:W2:Y:S01]  /*53a40*/  LDL.LU R150, [R1+0xbb8] ;  /* 0x000bb80001967983 */ /* 0x002ea20000300800 */
        /* <DEDUP_REMOVED lines=16> */
[----:B-1----:R-:W-:-:S03]  /*53b50*/  IMAD.MOV.U32 R4, RZ, RZ, R148 ;  /* 0x000000ffff047224 */ /* 0x002fc600078e0094 */
[----:B----4-:R-:W4:Y:S01]  /*53b60*/  LDL.LU R148, [R1+0x440] ;  /* 0x0004400001947983 */ /* 0x010f220000300800 */
[----:B------:R-:W-:-:S03]  /*53b70*/  IMAD.MOV.U32 R5, RZ, RZ, R151 ;  /* 0x000000ffff057224 */ /* 0x000fc600078e0097 */
[----:B------:R-:W4:Y:S01]  /*53b80*/  LDL.LU R151, [R1+0x480] ;  /* 0x0004800001977983 */ /* 0x000f220000300800 */
[----:B------:R-:W-:-:S03]  /*53b90*/  IADD3 R149, P1, R149, UR5, RZ ;  /* 0x0000000595957c10 */ /* 0x000fc6000ff3e0ff */
[----:B------:R1:W-:Y:S01]  /*53ba0*/  LDGSTS.E [R0+0x7480], desc[UR52][R4.64], P0 ;  /* 0x0748000004007fae */ /* 0x0003e20008121874 */
[----:B------:R-:W-:Y:S02]  /*53bb0*/  IADD3 R3, P2, R3, UR5, RZ ;  /* 0x0000000503037c10 */ /* 0x000fe4000ff5e0ff */
[----:B--2---:R-:W-:Y:S02]  /*53bc0*/  IADD3.X R150, R150, UR7, RZ, P1, !PT ;  /* 0x0000000796967c10 */ /* 0x004fe40008ffe4ff */
[----:B-1----:R-:W-:Y:S02]  /*53bd0*/  MOV R4, R149 ;  /* 0x0000009500047202 */ /* 0x002fe40000000f00 */
[----:B------:R-:W-:Y:S01]  /*53be0*/  IADD3.X R147, R147, UR7, RZ, P2, !PT ;  /* 0x0000000793937c10 */ /* 0x000fe200097fe4ff */
[----:B------:R-:W-:Y:S01]  /*53bf0*/  IMAD.MOV.U32 R5, RZ, RZ, R150 ;  /* 0x000000ffff057224 */ /* 0x000fe200078e0096 */
[----:B------:R1:W-:Y:S04]  /*53c00*/  STL [R1+0xbbc], R149 ;  /* 0x000bbc9501007387 */ /* 0x0003e80000100800 */
[----:B------:R-:W-:Y:S04]  /*53c10*/  STL [R1+0xbb8], R150 ;  /* 0x000bb89601007387 */ /* 0x000fe80000100800 */
[----:B------:R2:W-:Y:S04]  /*53c20*/  STL [R1+0xbfc], R3 ;  /* 0x000bfc0301007387 */ /* 0x0005e80000100800 */
[----:B------:R2:W-:Y:S04]  /*53c30*/  LDGSTS.E [R0+0x7880], desc[UR52][R4.64], P0 ;  /* 0x0788000004007fae */ /* 0x0005e80008121874 */
[----:B------:R2:W-:Y:S04]  /*53c40*/  STL [R1+0xbf8], R147 ;  /* 0x000bf89301007387 */ /* 0x0005e80000100800 */
[----:B-1----:R-:W4:Y:S01]  /*53c50*/  LDL.LU R149, [R1+0x4c0] ;  /* 0x0004c00001957983 */ /* 0x002f220000300800 */
[----:B--2---:R-:W-:-:S03]  /*53c60*/  IMAD.MOV.U32 R4, RZ, RZ, R3 ;  /* 0x000000ffff047224 */ /* 0x004fc600078e0003 */
[----:B------:R-:W2:Y:S01]  /*53c70*/  LDL.LU R3, [R1+0x4c4] ;  /* 0x0004c40001037983 */ /* 0x000ea20000300800 */
[----:B------:R-:W-:-:S03]  /*53c80*/  IMAD.MOV.U32 R5, RZ, RZ, R147 ;  /* 0x000000ffff057224 */ /* 0x000fc600078e0093 */
[----:B------:R-:W2:Y:S04]  /*53c90*/  LDL.LU R150, [R1+0x500] ;  /* 0x0005000001967983 */ /* 0x000ea80000300800 */
[----:B------:R-:W2:Y:S04]  /*53ca0*/  LDL.LU R147, [R1+0x504] ;  /* 0x0005040001937983 */ /* 0x000ea80000300800 */
[----:B------:R1:W-:Y:S02]  /*53cb0*/  LDGSTS.E [R0+0x7c80], desc[UR52][R4.64], P0 ;  /* 0x07c8000004007fae */ /* 0x0003e40008121874 */
[----:B-1----:R-:W-:-:S04]  /*53cc0*/  LOP3.LUT R0, R6, 0x20, RZ, 0x3c, !PT ;  /* 0x0000002006007812 */ /* 0x002fc800078e3cff */
[----:B------:R-:W-:Y:S02]  /*53cd0*/  IADD3 R0, R0, UR8, RZ ;  /* 0x0000000800007c10 */ /* 0x000fe4000fffe0ff */
[----:B------:R-:W-:-:S05]  /*53ce0*/  IADD3 R2, P1, R2, UR5, RZ ;  /* 0x0000000502027c10 */ /* 0x000fca000ff3e0ff */
[----:B------:R1:W-:Y:S01]  /*53cf0*/  STL [R1+0x444], R2 ;  /* 0x0004440201007387 */ /* 0x0003e20000100800 */
[----:B------:R-:W-:Y:S01]  /*53d00*/  IMAD.MOV.U32 R4, RZ, RZ, R2 ;  /* 0x000000ffff047224 */ /* 0x000fe200078e0002 */
[----:B---3--:R-:W-:Y:S02]  /*53d10*/  IADD3 R8, P2, R8, UR5, RZ ;  /* 0x0000000508087c10 */ /* 0x008fe4000ff5e0ff */
[----:B----4-:R-:W-:-:S03]  /*53d20*/  IADD3.X R148, R148, UR7, RZ, P1, !PT ;  /* 0x0000000794947c10 */ /* 0x010fc60008ffe4ff */
        /* <DEDUP_REMOVED lines=10> */
[----:B------:R-:W-:-:S03]  /*53dd0*/  MOV R5, R151 ;  /* 0x0000009700057202 */ /* 0x000fc60000000f00 */
[----:B------:R-:W3:Y:S04]  /*53de0*/  LDL.LU R151, [R1+0x580] ;  /* 0x0005800001977983 */ /* 0x000ee80000300800 */
[----:B------:R1:W-:Y:S01]  /*53df0*/  LDGSTS.E [R0+0x500], desc[UR52][R4.64], P0 ;  /* 0x0050000004007fae */ /* 0x0003e20008121874 */
[----:B--2---:R-:W-:-:S04]  /*53e00*/  IADD3 R3, P1, R3, UR5, RZ ;  /* 0x0000000503037c10 */ /* 0x004fc8000ff3e0ff */
[----:B------:R-:W-:Y:S02]  /*53e10*/  IADD3.X R149, R149, UR7, RZ, P1, !PT ;  /* 0x0000000795957c10 */ /* 0x000fe40008ffe4ff */
[----:B------:R-:W-:Y:S01]  /*53e20*/  IADD3 R147, P2, R147, UR5, RZ ;  /* 0x0000000593937c10 */ /* 0x000fe2000ff5e0ff */
[----:B------:R2:W-:Y:S01]  /*53e30*/  STL [R1+0x4c4], R3 ;  /* 0x0004c40301007387 */ /* 0x0005e20000100800 */
[----:B-1----:R-:W-:Y:S02]  /*53e40*/  IMAD.MOV.U32 R4, RZ, RZ, R3 ;  /* 0x000000ffff047224 */ /* 0x002fe400078e0003 */
        /* <DEDUP_REMOVED lines=10> */
[----:B------:R-:W-:-:S03]  /*53ef0*/  MOV R5, R150 ;  /* 0x0000009600057202 */ /* 0x000fc60000000f00 */
[----:B------:R-:W2:Y:S04]  /*53f00*/  LDL.LU R150, [R1+0x600] ;  /* 0x0006000001967983 */ /* 0x000ea80000300800 */
[----:B------:R1:W-:Y:S01]  /*53f10*/  LDGSTS.E [R0+0xd00], desc[UR52][R4.64], P0 ;  /* 0x00d0000004007fae */ /* 0x0003e20008121874 */
[----:B----4-:R-:W-:Y:S02]  /*53f20*/  IADD3 R2, P1, R2, UR5, RZ ;  /* 0x0000000502027c10 */ /* 0x010fe4000ff3e0ff */
[----:B---3--:R-:W-:-:S03]  /*53f30*/  IADD3 R148, P2, R148, UR5, RZ ;  /* 0x0000000594947c10 */ /* 0x008fc6000ff5e0ff */
[----:B------:R3:W-:Y:S01]  /*53f40*/  STL [R1+0x544], R2 ;  /* 0x0005440201007387 */ /* 0x0007e20000100800 */
[----:B-1----:R-:W-:Y:S01]  /*53f50*/  IMAD.MOV.U32 R4, RZ, RZ, R2 ;  /* 0x000000ffff047224 */ /* 0x002fe200078e0002 */
[----:B------:R-:W-:Y:S02]  /*53f60*/  IADD3.X R8, R8, UR7, RZ, P1, !PT ;  /* 0x0000000708087c10 */ /* 0x000fe40008ffe4ff */
[----:B------:R-:W-:-:S03]  /*53f70*/  IADD3.X R151, R151, UR7, RZ, P2, !PT ;  /* 0x0000000797977c10 */ /* 0x000fc600097fe4ff */
[----:B------:R-:W-:Y:S01]  /*53f80*/  IMAD.MOV.U32 R5, RZ, RZ, R8 ;  /* 0x000000ffff057224 */ /* 0x000fe200078e0008 */
[----:B------:R1:W-:Y:S04]  /*53f90*/  STL [R1+0x540], R8 ;  /* 0x0005400801007387 */ /* 0x0003e80000100800 */
[----:B------:R4:W-:Y:S04]  /*53fa0*/  STL [R1+0x584], R148 ;  /* 0x0005849401007387 */ /* 0x0009e80000100800 */
[----:B---3--:R-:W3:Y:S04]  /*53fb0*/  LDL.LU R2, [R1+0x644] ;  /* 0x0006440001027983 */ /* 0x008ee80000300800 */
[----:B------:R4:W-:Y:S04]  /*53fc0*/  STL [R1+0x580], R151 ;  /* 0x0005809701007387 */ /* 0x0009e80000100800 */
[----:B------:R4:W-:Y:S04]  /*53fd0*/  LDGSTS.E [R0+0x1100], desc[UR52][R4.64], P0 ;  /* 0x0110000004007fae */ /* 0x0009e80008121874 */
[----:B-1----:R-:W3:Y:S01]  /*53fe0*/  LDL.LU R8, [R1+0x684] ;  /* 0x0006840001087983 */ /* 0x002ee20000300800 */
[----:B----4-:R-:W-:-:S03]  /*53ff0*/  IMAD.MOV.U32 R4, RZ, RZ, R148 ;  /* 0x000000ffff047224 */ /* 0x010fc600078e0094 */
[----:B------:R-:W4:Y:S01]  /*54000*/  LDL.LU R148, [R1+0x640] ;  /* 0x0006400001947983 */ /* 0x000f220000300800 */
[----:B------:R-:W-:-:S03]  /*54010*/  MOV R5, R151 ;  /* 0x0000009700057202 */ /* 0x000fc60000000f00 */
[----:B------:R-:W4:Y:S04]  /*54020*/  LDL.LU R151, [R1+0x680] ;  /* 0x0006800001977983 */ /* 0x000f280000300800 */
[----:B------:R1:W-:Y:S01]  /*54030*/  LDGSTS.E [R0+0x1500], desc[UR52][R4.64], P0 ;  /* 0x0150000004007fae */ /* 0x0003e20008121874 */
[----:B--2---:R-:W-:-:S05]  /*54040*/  IADD3 R3, P1, R3, UR5, RZ ;  /* 0x0000000503037c10 */ /* 0x004fca000ff3e0ff */
[----:B------:R2:W-:Y:S01]  /*54050*/  STL [R1+0x5c4], R3 ;  /* 0x0005c40301007387 */ /* 0x0005e20000100800 */
[----:B------:R-:W-:Y:S01]  /*54060*/  IADD3 R149, P2, R149, UR5, RZ ;  /* 0x0000000595957c10 */ /* 0x000fe2000ff5e0ff */
[----:B-1----:R-:W-:Y:S01]  /*54070*/  IMAD.MOV.U32 R4, RZ, RZ, R3 ;  /* 0x000000ffff047224 */ /* 0x002fe200078e0003 */
[----:B------:R-:W-:Y:S02]  /*54080*/  IADD3.X R147, R147, UR7, RZ, P1, !PT ;  /* 0x0000000793937c10 */ /* 0x000fe40008ffe4ff */
[----:B------:R-:W-:-:S03]  /*54090*/  IADD3.X R150, R150, UR7, RZ, P2, !PT ;  /* 0x0000000796967c10 */ /* 0x000fc600097fe4ff */
        /* <DEDUP_REMOVED lines=12> */
[----:B---3--:R-:W-:-:S05]  /*54160*/  IADD3 R2, P1, R2, UR5, RZ ;  /* 0x0000000502027c10 */ /* 0x008fca000ff3e0ff */
[----:B------:R3:W-:Y:S01]  /*54170*/  STL [R1+0x644], R2 ;  /* 0x0006440201007387 */ /* 0x0007e20000100800 */
[----:B-1----:R-:W-:Y:S01]  /*54180*/  IMAD.MOV.U32 R4, RZ, RZ, R2 ;  /* 0x000000ffff047224 */ /* 0x002fe200078e0002 */
[----:B------:R-:W-:Y:S02]  /*54190*/  IADD3 R8, P2, R8, UR5, RZ ;  /* 0x0000000508087c10 */ /* 0x000fe4000ff5e0ff */
[----:B----4-:R-:W-:Y:S02]  /*541a0*/  IADD3.X R148, R148, UR7, RZ, P1, !PT ;  /* 0x0000000794947c10 */ /* 0x010fe40008ffe4ff */
        /* <DEDUP_REMOVED lines=158> */
[----:B------:R-:W-:Y:S01]  /*54b90*/  STL [R1+0xac4], R3 ;  /* 0x000ac40301007387 */ /* 0x000fe20000100800 */
[----:B------:R-:W-:Y:S01]  /*54ba0*/  IADD3 R147, P2, R147, UR5, RZ ;  /* 0x0000000593937c10 */ /* 0x000fe2000ff5e0ff */
[----:B-1----:R-:W-:Y:S01]  /*54bb0*/  IMAD.MOV.U32 R4, RZ, RZ, R3 ;  /* 0x000000ffff047224 */ /* 0x002fe200078e0003 */
[----:B------:R-:W-:Y:S02]  /*54bc0*/  IADD3.X R149, R149, UR7, RZ, P1, !PT ;  /* 0x0000000795957c10 */ /* 0x000fe40008ffe4ff */
[----:B------:R-:W-:-:S03]  /*54bd0*/  IADD3.X R150, R150, UR7, RZ, P2, !PT ;  /* 0x0000000796967c10 */ /* 0x000fc600097fe4ff */
[----:B------:R-:W-:Y:S01]  /*54be0*/  IMAD.MOV.U32 R5, RZ, RZ, R149 ;  /* 0x000000ffff057224 */ /* 0x000fe200078e0095 */
[----:B------:R1:W-:Y:S04]  /*54bf0*/  STL [R1+0xac0], R149 ;  /* 0x000ac09501007387 */ /* 0x0003e80000100800 */
[----:B------:R-:W-:Y:S04]  /*54c00*/  STL [R1+0xb04], R147 ;  /* 0x000b049301007387 */ /* 0x000fe80000100800 */
[----:B------:R2:W-:Y:S04]  /*54c10*/  LDGSTS.E [R0+0x6900], desc[UR52][R4.64], P0 ;  /* 0x0690000004007fae */ /* 0x0005e80008121874 */
[----:B-1----:R-:W4:Y:S04]  /*54c20*/  LDL.LU R149, [R1+0xbc4] ;  /* 0x000bc40001957983 */ /* 0x002f280000300800 */
[----:B------:R1:W-:Y:S04]  /*54c30*/  STL [R1+0xb00], R150 ;  /* 0x000b009601007387 */ /* 0x0003e80000100800 */
[----:B------:R-:W4:Y:S01]  /*54c40*/  LDL.LU R3, [R1+0xc04] ;  /* 0x000c040001037983 */ /* 0x000f220000300800 */
[----:B--2---:R-:W-:Y:S01]  /*54c50*/  MOV R5, R150 ;  /* 0x0000009600057202 */ /* 0x004fe20000000f00 */
[----:B------:R-:W-:-:S02]  /*54c60*/  IMAD.MOV.U32 R4, RZ, RZ, R147 ;  /* 0x000000ffff047224 */ /* 0x000fc400078e0093 */
[----:B-1----:R-:W2:Y:S04]  /*54c70*/  LDL.LU R150, [R1+0xbc0] ;  /* 0x000bc00001967983 */ /* 0x002ea80000300800 */
        /* <DEDUP_REMOVED lines=20> */
[----:B------:R-:W-:Y:S02]  /*54dc0*/  IADD3 R149, P1, R149, UR5, RZ ;  /* 0x0000000595957c10 */ /* 0x000fe4000ff3e0ff */
[----:B------:R-:W-:-:S03]  /*54dd0*/  IADD3 R3, P2, R3, UR5, RZ ;  /* 0x0000000503037c10 */ /* 0x000fc6000ff5e0ff */
[----:B-1----:R-:W-:Y:S01]  /*54de0*/  IMAD.MOV.U32 R4, RZ, RZ, R149 ;  /* 0x000000ffff047224 */ /* 0x002fe200078e0095 */
[----:B--2---:R-:W-:Y:S01]  /*54df0*/  IADD3.X R150, R150, UR7, RZ, P1, !PT ;  /* 0x0000000796967c10 */ /* 0x004fe20008ffe4ff */
[----:B------:R1:W-:Y:S01]  /*54e00*/  STL [R1+0xbc4], R149 ;  /* 0x000bc49501007387 */ /* 0x0003e20000100800 */
[----:B------:R-:W-:-:S03]  /*54e10*/  IADD3.X R147, R147, UR7, RZ, P2, !PT ;  /* 0x0000000793937c10 */ /* 0x000fc600097fe4ff */
[----:B------:R-:W-:Y:S01]  /*54e20*/  IMAD.MOV.U32 R5, RZ, RZ, R150 ;  /* 0x000000ffff057224 */ /* 0x000fe200078e0096 */
[----:B------:R-:W-:Y:S04]  /*54e30*/  STL [R1+0xbc0], R150 ;  /* 0x000bc09601007387 */ /* 0x000fe80000100800 */
[----:B------:R2:W-:Y:S04]  /*54e40*/  STL [R1+0xc04], R3 ;  /* 0x000c040301007387 */ /* 0x0005e80000100800 */
[----:B------:R2:W-:Y:S04]  /*54e50*/  LDGSTS.E [R0+0x7900], desc[UR52][R4.64], P0 ;  /* 0x0790000004007fae */ /* 0x0005e80008121874 */
[----:B------:R2:W-:Y:S04]  /*54e60*/  STL [R1+0xc00], R147 ;  /* 0x000c009301007387 */ /* 0x0005e80000100800 */
[----:B-1----:R-:W4:Y:S01]  /*54e70*/  LDL.LU R149, [R1+0x4c8] ;  /* 0x0004c80001957983 */ /* 0x002f220000300800 */
[----:B--2---:R-:W-:-:S03]  /*54e80*/  IMAD.MOV.U32 R4, RZ, RZ, R3 ;  /* 0x000000ffff047224 */ /* 0x004fc600078e0003 */
[----:B------:R-:W2:Y:S01]  /*54e90*/  LDL.LU R3, [R1+0x4cc] ;  /* 0x0004cc0001037983 */ /* 0x000ea20000300800 */
[----:B------:R-:W-:-:S03]  /*54ea0*/  MOV R5, R147 ;  /* 0x0000009300057202 */ /* 0x000fc60000000f00 */
[----:B------:R-:W2:Y:S04]  /*54eb0*/  LDL.LU R150, [R1+0x508] ;  /* 0x0005080001967983 */ /* 0x000ea80000300800 */
[----:B------:R-:W2:Y:S04]  /*54ec0*/  LDL.LU R147, [R1+0x50c] ;  /* 0x00050c0001937983 */ /* 0x000ea80000300800 */
[----:B------:R1:W-:Y:S02]  /*54ed0*/  LDGSTS.E [R0+0x7d00], desc[UR52][R4.64], P0 ;  /* 0x07d0000004007fae */ /* 0x0003e40008121874 */
[----:B-1----:R-:W-:-:S05]  /*54ee0*/  LOP3.LUT R0, R6, 0x30, RZ, 0x3c, !PT ;  /* 0x0000003006007812 */ /* 0x002fca00078e3cff */
[----:B------:R-:W-:Y:S01]  /*54ef0*/  VIADD R0, R0, UR8 ;  /* 0x0000000800007c36 */ /* 0x000fe20008000000 */
[----:B---3--:R-:W-:-:S05]  /*54f00*/  IADD3 R2, P1, R2, UR5, RZ ;  /* 0x0000000502027c10 */ /* 0x008fca000ff3e0ff */
[----:B------:R1:W-:Y:S01]  /*54f10*/  STL [R1+0x44c], R2 ;  /* 0x00044c0201007387 */ /* 0x0003e20000100800 */
[----:B------:R-:W-:Y:S01]  /*54f20*/  IMAD.MOV.U32 R4, RZ, RZ, R2 ;  /* 0x000000ffff047224 */ /* 0x000fe200078e0002 */
[----:B------:R-:W-:Y:S02]  /*54f30*/  IADD3 R8, P2, R8, UR5, RZ ;  /* 0x0000000508087c10 */ /* 0x000fe4000ff5e0ff */
        /* <DEDUP_REMOVED lines=9> */
[----:B-1----:R-:W-:-:S02]  /*54fd0*/  MOV R4, R8 ;  /* 0x0000000800047202 */ /* 0x002fc40000000f00 */
        /* <DEDUP_REMOVED lines=17> */
[----:B------:R-:W-:-:S03]  /*550f0*/  MOV R4, R147 ;  /* 0x0000009300047202 */ /* 0x000fc60000000f00 */
[----:B------:R-:W2:Y:S01]  /*55100*/  LDL.LU R147, [R1+0x5c8] ;  /* 0x0005c80001937983 */ /* 0x000ea20000300800 */
[----:B------:R-:W-:-:S03]  /*55110*/  IMAD.MOV.U32 R5, RZ, RZ, R150 ;  /* 0x000000ffff057224 */ /* 0x000fc600078e0096 */
        /* <DEDUP_REMOVED lines=15> */
[----:B----4-:R-:W-:-:S03]  /*55210*/  MOV R4, R148 ;  /* 0x0000009400047202 */ /* 0x010fc60000000f00 */
[----:B------:R-:W4:Y:S01]  /*55220*/  LDL.LU R148, [R1+0x648] ;  /* 0x0006480001947983 */ /* 0x000f220000300800 */
[----:B------:R-:W-:-:S03]  /*55230*/  IMAD.MOV.U32 R5, RZ, RZ, R151 ;  /* 0x000000ffff057224 */ /* 0x000fc600078e0097 */
[----:B------:R-:W4:Y:S04]  /*55240*/  LDL.LU R151, [R1+0x688] ;  /* 0x0006880001977983 */ /* 0x000f280000300800 */
[----:B------:R1:W-:Y:S01]  /*55250*/  LDGSTS.E [R0+0x1580], desc[UR52][R4.64], P0 ;  /* 0x0158000004007fae */ /* 0x0003e20008121874 */
[----:B--2---:R-:W-:-:S05]  /*55260*/  IADD3 R3, P1, R3, UR5, RZ ;  /* 0x0000000503037c10 */ /* 0x004fca000ff3e0ff */
[----:B------:R2:W-:Y:S01]  /*55270*/  STL [R1+0x5cc], R3 ;  /* 0x0005cc0301007387 */ /* 0x0005e20000100800 */
[----:B-1----:R-:W-:Y:S01]  /*55280*/  IMAD.MOV.U32 R4, RZ, RZ, R3 ;  /* 0x000000ffff047224 */ /* 0x002fe200078e0003 */
[----:B------:R-:W-:Y:S02]  /*55290*/  IADD3 R149, P2, R149, UR5, RZ ;  /* 0x0000000595957c10 */ /* 0x000fe4000ff5e0ff */
        /* <DEDUP_REMOVED lines=177> */
[----:B------:R-:W-:Y:S01]  /*55db0*/  STL [R1+0xacc], R3 ;  /* 0x000acc0301007387 */ /* 0x000fe20000100800 */
[----:B-1----:R-:W-:Y:S01]  /*55dc0*/  IMAD.MOV.U32 R4, RZ, RZ, R3 ;  /* 0x000000ffff047224 */ /* 0x002fe200078e0003 */
[----:B------:R-:W-:Y:S02]  /*55dd0*/  IADD3 R147, P2, R147, UR5, RZ ;  /* 0x0000000593937c10 */ /* 0x000fe4000ff5e0ff */
        /* <DEDUP_REMOVED lines=9> */
[----:B--2---:R-:W-:Y:S01]  /*55e70*/  IMAD.MOV.U32 R5, RZ, RZ, R150 ;  /* 0x000000ffff057224 */ /* 0x004fe200078e0096 */
[----:B------:R-:W-:-:S02]  /*55e80*/  MOV R4, R147 ;  /* 0x0000009300047202 */ /* 0x000fc40000000f00 */
        /* <DEDUP_REMOVED lines=33> */
[----:B--2---:R-:W-:-:S03]  /*560a0*/  MOV R4, R3 ;  /* 0x0000000300047202 */ /* 0x004fc60000000f00 */
[----:B------:R-:W2:Y:S01]  /*560b0*/  LDL.LU R3, [R1+0x4d4] ;  /* 0x0004d40001037983 */ /* 0x000ea20000300800 */
[----:B------:R-:W-:-:S03]  /*560c0*/  IMAD.MOV.U32 R5, RZ, RZ, R147 ;  /* 0x000000ffff057224 */ /* 0x000fc600078e0093 */
        /* <DEDUP_REMOVED lines=8> */
[----:B------:R-:W-:-:S05]  /*56150*/  IADD3 R8, P2, R8, UR5, RZ ;  /* 0x0000000508087c10 */ /* 0x000fca000ff5e0ff */
[----:B------:R-:W-:Y:S01]  /*56160*/  STL [R1+0x494], R8 ;  /* 0x0004940801007387 */ /* 0x000fe20000100800 */
[----:B----4-:R-:W-:-:S04]  /*56170*/  IADD3.X R148, R148, UR7, RZ, P1, !PT ;  /* 0x0000000794947c10 */ /* 0x010fc80008ffe4ff */
[----:B------:R-:W-:Y:S01]  /*56180*/  MOV R5, R148 ;  /* 0x0000009400057202 */ /* 0x000fe20000000f00 */
[----:B------:R3:W-:Y:S01]  /*56190*/  STL [R1+0x450], R148 ;  /* 0x0004509401007387 */ /* 0x0007e20000100800 */
[----:B------:R-:W-:-:S03]  /*561a0*/  IADD3.X R151, R151, UR7, RZ, P2, !PT ;  /* 0x0000000797977c10 */ /* 0x000fc600097fe4ff */
        /* <DEDUP_REMOVED lines=13> */
[----:B-1----:R-:W-:Y:S01]  /*56280*/  IMAD.MOV.U32 R4, RZ, RZ, R3 ;  /* 0x000000ffff047224 */ /* 0x002fe200078e0003 */
[----:B------:R-:W-:Y:S02]  /*56290*/  MOV R5, R149 ;  /* 0x0000009500057202 */ /* 0x000fe40000000f00 */
        /* <DEDUP_REMOVED lines=18> */
[----:B------:R1:W-:Y:S01]  /*563c0*/  STL [R1+0x550], R8 ;  /* 0x0005500801007387 */ /* 0x0003e20000100800 */
[----:B------:R-:W-:-:S03]  /*563d0*/  MOV R5, R8 ;  /* 0x0000000800057202 */ /* 0x000fc60000000f00 */
[----:B------:R4:W-:Y:S04]  /*563e0*/  STL [R1+0x594], R148 ;  /* 0x0005949401007387 */ /* 0x0009e80000100800 */
[----:B---3--:R-:W3:Y:S04]  /*563f0*/  LDL.LU R2, [R1+0x654] ;  /* 0x0006540001027983 */ /* 0x008ee80000300800 */
[----:B------:R4:W-:Y:S04]  /*56400*/  STL [R1+0x590], R151 ;  /* 0x0005909701007387 */ /* 0x0009e80000100800 */
[----:B------:R4:W-:Y:S04]  /*56410*/  LDGSTS.E [R0+0x1200], desc[UR52][R4.64], P0 ;  /* 0x0120000004007fae */ /* 0x0009e80008121874 */
[----:B-1----:R-:W3:Y:S01]  /*56420*/  LDL.LU R8, [R1+0x694] ;  /* 0x0006940001087983 */ /* 0x002ee20000300800 */
[----:B----4-:R-:W-:-:S03]  /*56430*/  IMAD.MOV.U32 R4, RZ, RZ, R148 ;  /* 0x000000ffff047224 */ /* 0x010fc600078e0094 */
        /* <DEDUP_REMOVED lines=10> */
[----:B------:R1:W-:Y:S01]  /*564e0*/  STL [R1+0x5d0], R147 ;  /* 0x0005d09301007387 */ /* 0x0003e20000100800 */
[----:B------:R-:W-:-:S03]  /*564f0*/  MOV R5, R147 ;  /* 0x0000009300057202 */ /* 0x000fc60000000f00 */
        /* <DEDUP_REMOVED lines=178> */
[----:B------:R1:W-:Y:S01]  /*57020*/  STL [R1+0xad0], R149 ;  /* 0x000ad09501007387 */ /* 0x0003e20000100800 */
[----:B------:R-:W-:-:S03]  /*57030*/  MOV R5, R149 ;  /* 0x0000009500057202 */ /* 0x000fc60000000f00 */
[----:B------:R-:W-:Y:S04]  /*57040*/  STL [R1+0xb14], R147 ;  /* 0x000b149301007387 */ /* 0x000fe80000100800 */
[----:B------:R2:W-:Y:S04]  /*57050*/  LDGSTS.E [R0+0x6a00], desc[UR52][R4.64], P0 ;  /* 0x06a0000004007fae */ /* 0x0005e80008121874 */
[----:B-1----:R-:W4:Y:S04]  /*57060*/  LDL.LU R149, [R1+0xbd4] ;  /* 0x000bd40001957983 */ /* 0x002f280000300800 */
[----:B------:R1:W-:Y:S04]  /*57070*/  STL [R1+0xb10], R150 ;  /* 0x000b109601007387 */ /* 0x0003e80000100800 */
[----:B------:R-:W4:Y:S01]  /*57080*/  LDL.LU R3, [R1+0xc14] ;  /* 0x000c140001037983 */ /* 0x000f220000300800 */
[----:B--2---:R-:W-:-:S02]  /*57090*/  IMAD.MOV.U32 R5, RZ, RZ, R150 ;  /* 0x000000ffff057224 */ /* 0x004fc400078e0096 */
[----:B------:R-:W-:Y:S01]  /*570a0*/  IMAD.MOV.U32 R4, RZ, RZ, R147 ;  /* 0x000000ffff047224 */ /* 0x000fe200078e0093 */
        /* <DEDUP_REMOVED lines=26> */
[----:B------:R-:W-:Y:S02]  /*57250*/  IADD3.X R147, R147, UR7, RZ, P2, !PT ;  /* 0x0000000793937c10 */ /* 0x000fe400097fe4ff */
[----:B------:R-:W-:Y:S01]  /*57260*/  MOV R5, R150 ;  /* 0x0000009600057202 */ /* 0x000fe20000000f00 */
        /* <DEDUP_REMOVED lines=11> */
[----:B-1----:R-:W-:-:S05]  /*57320*/  LOP3.LUT R0, R6, 0x50, RZ, 0x3c, !PT ;  /* 0x0000005006007812 */ /* 0x002fca00078e3cff */
[----:B------:R-:W-:Y:S01]  /*57330*/  VIADD R0, R0, UR8 ;  /* 0x0000000800007c36 */ /* 0x000fe20008000000 */
[----:B---3--:R-:W-:-:S04]  /*57340*/  IADD3 R2, P1, R2, UR5, RZ ;  /* 0x0000000502027c10 */ /* 0x008fc8000ff3e0ff */
[----:B------:R-:W-:Y:S01]  /*57350*/  MOV R4, R2 ;  /* 0x0000000200047202 */ /* 0x000fe20000000f00 */
[----:B------:R1:W-:Y:S01]  /*57360*/  STL [R1+0x45c], R2 ;  /* 0x00045c0201007387 */ /* 0x0003e20000100800 */
        /* <DEDUP_REMOVED lines=49> */
[----:B-1----:R-:W4:Y:S04]  /*57680*/  LDL.LU R151, [R1+0x698] ;  /* 0x0006980001977983 */ /* 0x002f280000300800 */
[----:B------:R1:W-:Y:S01]  /*57690*/  LDGSTS.E [R0+0x1680], desc[UR52][R4.64], P0 ;  /* 0x0168000004007fae */ /* 0x0003e20008121874 */
[----:B--2---:R-:W-:-:S04]  /*576a0*/  IADD3 R3, P1, R3, UR5, RZ ;  /* 0x0000000503037c10 */ /* 0x004fc8000ff3e0ff */
[----:B-1----:R-:W-:Y:S01]  /*576b0*/  MOV R4, R3 ;  /* 0x0000000300047202 */ /* 0x002fe20000000f00 */
[----:B------:R1:W-:Y:S01]  /*576c0*/  STL [R1+0x5dc], R3 ;  /* 0x0005dc0301007387 */ /* 0x0003e20000100800 */
[----:B------:R-:W-:Y:S02]  /*576d0*/  IADD3 R149, P2, R149, UR5, RZ ;  /* 0x0000000595957c10 */ /* 0x000fe4000ff5e0ff */
[----:B------:R-:W-:Y:S02]  /*576e0*/  IADD3.X R147, R147, UR7, RZ, P1, !PT ;  /* 0x0000000793937c10 */ /* 0x000fe40008ffe4ff */
[----:B------:R-:W-:-:S03]  /*576f0*/  IADD3.X R150, R150, UR7, RZ, P2, !PT ;  /* 0x0000000796967c10 */ /* 0x000fc600097fe4ff */
[----:B------:R-:W-:Y:S01]  /*57700*/  IMAD.MOV.U32 R5, RZ, RZ, R147 ;  /* 0x000000ffff057224 */ /* 0x000fe200078e0093 */
[----:B------:R2:W-:Y:S04]  /*57710*/  STL [R1+0x5d8], R147 ;  /* 0x0005d89301007387 */ /* 0x0005e80000100800 */
[----:B------:R2:W-:Y:S04]  /*57720*/  STL [R1+0x61c], R149 ;  /* 0x00061c9501007387 */ /* 0x0005e80000100800 */
[----:B-1----:R-:W4:Y:S04]  /*57730*/  LDL.LU R3, [R1+0x6dc] ;  /* 0x0006dc0001037983 */ /* 0x002f280000300800 */
[----:B------:R1:W-:Y:S04]  /*57740*/  STL [R1+0x618], R150 ;  /* 0x0006189601007387 */ /* 0x0003e80000100800 */
[----:B------:R1:W-:Y:S04]  /*57750*/  LDGSTS.E [R0+0x1a80], desc[UR52][R4.64], P0 ;  /* 0x01a8000004007fae */ /* 0x0003e80008121874 */
[----:B--2---:R-:W2:Y:S01]  /*57760*/  LDL.LU R147, [R1+0x71c] ;  /* 0x00071c0001937983 */ /* 0x004ea20000300800 */
[----:B-1----:R-:W-:-:S03]  /*57770*/  IMAD.MOV.U32 R4, RZ, RZ, R149 ;  /* 0x000000ffff047224 */ /* 0x002fc600078e0095 */
        /* <DEDUP_REMOVED lines=20> */
[----:B------:R-:W4:Y:S04]  /*578c0*/  LDL.LU R151, [R1+0x798] ;  /* 0x0007980001977983 */ /* 0x000f280000300800 */
[----:B------:R1:W-:Y:S01]  /*578d0*/  LDGSTS.E [R0+0x2680], desc[UR52][R4.64], P0 ;  /* 0x0268000004007fae */ /* 0x0003e20008121874 */
[----:B------:R-:W-:-:S04]  /*578e0*/  IADD3 R3, P1, R3, UR5, RZ ;  /* 0x0000000503037c10 */ /* 0x000fc8000ff3e0ff */
[----:B-1----:R-:W-:Y:S01]  /*578f0*/  MOV R4, R3 ;  /* 0x0000000300047202 */ /* 0x002fe20000000f00 */
[----:B------:R1:W-:Y:S01]  /*57900*/  STL [R1+0x6dc], R3 ;  /* 0x0006dc0301007387 */ /* 0x0003e20000100800 */
[----:B--2---:R-:W-:Y:S02]  /*57910*/  IADD3 R147, P2, R147, UR5, RZ ;  /* 0x0000000593937c10 */ /* 0x004fe4000ff5e0ff */
        /* <DEDUP_REMOVED lines=142> */
[----:B------:R-:W-:Y:S01]  /*58200*/  STL [R1+0xadc], R3 ;  /* 0x000adc0301007387 */ /* 0x000fe20000100800 */
[----:B--2---:R-:W-:Y:S02]  /*58210*/  IADD3 R147, P2, R147, UR5, RZ ;  /* 0x0000000593937c10 */ /* 0x004fe4000ff5e0ff */
        /* <DEDUP_REMOVED lines=33> */
[----:B-1----:R-:W-:Y:S02]  /*58430*/  MOV R4, R149 ;  /* 0x0000009500047202 */ /* 0x002fe40000000f00 */
[----:B------:R-:W-:Y:S02]  /*58440*/  IADD3 R3, P2, R3, UR5, RZ ;  /* 0x0000000503037c10 */ /* 0x000fe4000ff5e0ff */
        /* <DEDUP_REMOVED lines=287> */
[----:B------:R-:W-:-:S05]  /*59640*/  IADD3 R149, P1, R149, UR5, RZ ;  /* 0x0000000595957c10 */ /* 0x000fca000ff3e0ff */
[----:B-1----:R-:W-:Y:S01]  /*59650*/  IMAD.MOV.U32 R4, RZ, RZ, R149 ;  /* 0x000000ffff047224 */ /* 0x002fe200078e0095 */
[----:B------:R-:W-:Y:S02]  /*59660*/  IADD3 R3, P2, R3, UR5, RZ ;  /* 0x0000000503037c10 */ /* 0x000fe4000ff5e0ff */
[----:B--2---:R-:W-:Y:S01]  /*59670*/  IADD3.X R150, R150, UR7, RZ, P1, !PT ;  /* 0x0000000796967c10 */ /* 0x004fe20008ffe4ff */
[----:B------:R-:W-:Y:S01]  /*59680*/  STL [R1+0xbe4], R149 ;  /* 0x000be49501007387 */ /* 0x000fe20000100800 */
[----:B------:R-:W-:-:S03]  /*59690*/  IADD3.X R147, R147, UR7, RZ, P2, !PT ;  /* 0x0000000793937c10 */ /* 0x000fc600097fe4ff */
[----:B------:R-:W-:Y:S01]  /*596a0*/  IMAD.MOV.U32 R5, RZ, RZ, R150 ;  /* 0x000000ffff057224 */ /* 0x000fe200078e0096 */
[----:B------:R-:W-:Y:S04]  /*596b0*/  STL [R1+0xbe0], R150 ;  /* 0x000be09601007387 */ /* 0x000fe80000100800 */
[----:B------:R-:W-:Y:S04]  /*596c0*/  STL [R1+0xc24], R3 ;  /* 0x000c240301007387 */ /* 0x000fe80000100800 */
[----:B------:R1:W-:Y:S04]  /*596d0*/  LDGSTS.E [R0+0x7b00], desc[UR52][R4.64], P0 ;  /* 0x07b0000004007fae */ /* 0x0003e80008121874 */
[----:B------:R2:W-:Y:S01]  /*596e0*/  STL [R1+0xc20], R147 ;  /* 0x000c209301007387 */ /* 0x0005e20000100800 */
[----:B-1----:R-:W-:Y:S01]  /*596f0*/  IMAD.MOV.U32 R4, RZ, RZ, R3 ;  /* 0x000000ffff047224 */ /* 0x002fe200078e0003 */
[----:B------:R-:W-:-:S02]  /*59700*/  MOV R5, R147 ;  /* 0x0000009300057202 */ /* 0x000fc40000000f00 */
[----:B--2---:R-:W2:Y:S04]  /*59710*/  LDL.LU R147, [R1+0x4e8] ;  /* 0x0004e80001937983 */ /* 0x004ea80000300800 */
[----:B------:R-:W2:Y:S04]  /*59720*/  LDL.LU R3, [R1+0x4ec] ;  /* 0x0004ec0001037983 */ /* 0x000ea80000300800 */
[----:B------:R1:W-:Y:S04]  /*59730*/  LDGSTS.E [R0+0x7f00], desc[UR52][R4.64], P0 ;  /* 0x07f0000004007fae */ /* 0x0003e80008121874 */
[----:B------:R-:W2:Y:S04]  /*59740*/  LDL.LU R150, [R1+0x528] ;  /* 0x0005280001967983 */ /* 0x000ea80000300800 */
[----:B------:R-:W2:Y:S01]  /*59750*/  LDL.LU R149, [R1+0x52c] ;  /* 0x00052c0001957983 */ /* 0x000ea20000300800 */
        /* <DEDUP_REMOVED lines=21> */
[----:B------:R-:W-:Y:S01]  /*598b0*/  IADD3.X R147, R147, UR7, RZ, P1, !PT ;  /* 0x0000000793937c10 */ /* 0x000fe20008ffe4ff */
[----:B------:R2:W-:Y:S01]  /*598c0*/  STL [R1+0x4ec], R3 ;  /* 0x0004ec0301007387 */ /* 0x0005e20000100800 */
[----:B-1----:R-:W-:Y:S01]  /*598d0*/  IMAD.MOV.U32 R4, RZ, RZ, R3 ;  /* 0x000000ffff047224 */ /* 0x002fe200078e0003 */
[----:B------:R-:W-:Y:S02]  /*598e0*/  IADD3 R149, P2, R149, UR5, RZ ;  /* 0x0000000595957c10 */ /* 0x000fe4000ff5e0ff */
[----:B------:R-:W-:Y:S01]  /*598f0*/  IMAD.MOV.U32 R5, RZ, RZ, R147 ;  /* 0x000000ffff057224 */ /* 0x000fe200078e0093 */
[----:B------:R1:W-:Y:S01]  /*59900*/  STL [R1+0x4e8], R147 ;  /* 0x0004e89301007387 */ /* 0x0003e20000100800 */
[----:B------:R-:W-:-:S03]  /*59910*/  IADD3.X R150, R150, UR7, RZ, P2, !PT ;  /* 0x0000000796967c10 */ /* 0x000fc600097fe4ff */
[----:B------:R1:W-:Y:S04]  /*59920*/  STL [R1+0x52c], R149 ;  /* 0x00052c9501007387 */ /* 0x0003e80000100800 */
[----:B--2---:R-:W2:Y:S04]  /*59930*/  LDL.LU R3, [R1+0x5ec] ;  /* 0x0005ec0001037983 */ /* 0x004ea80000300800 */
[----:B------:R1:W-:Y:S04]  /*59940*/  STL [R1+0x528], R150 ;  /* 0x0005289601007387 */ /* 0x0003e80000100800 */
[----:B------:R1:W-:Y:S04]  /*59950*/  LDGSTS.E [R0+0xb80], desc[UR52][R4.64], P0 ;  /* 0x00b8000004007fae */ /* 0x0003e80008121874 */
[----:B-1----:R-:W2:Y:S01]  /*59960*/  LDL.LU R147, [R1+0x62c] ;  /* 0x00062c0001937983 */ /* 0x002ea20000300800 */
[----:B------:R-:W-:Y:S01]  /*59970*/  MOV R4, R149 ;  /* 0x0000009500047202 */ /* 0x000fe20000000f00 */
[----:B------:R-:W-:-:S02]  /*59980*/  IMAD.MOV.U32 R5, RZ, RZ, R150 ;  /* 0x000000ffff057224 */ /* 0x000fc400078e0096 */
[----:B------:R-:W2:Y:S04]  /*59990*/  LDL.LU R149, [R1+0x5e8] ;  /* 0x0005e80001957983 */ /* 0x000ea80000300800 */
        /* <DEDUP_REMOVED lines=82> */
[----:B------:R-:W-:Y:S04]  /*59ec0*/  STL [R1+0x7ac], R148 ;  /* 0x0007ac9401007387 */ /* 0x000fe80000100800 */
        /* <DEDUP_REMOVED lines=17> */
[----:B------:R-:W-:Y:S04]  /*59fe0*/  STL [R1+0x82c], R147 ;  /* 0x00082c9301007387 */ /* 0x000fe80000100800 */
        /* <DEDUP_REMOVED lines=28> */
[----:B-1----:R-:W-:Y:S01]  /*5a1b0*/  IMAD.MOV.U32 R4, RZ, RZ, R3 ;  /* 0x000000ffff047224 */ /* 0x002fe200078e0003 */
[----:B------:R-:W-:Y:S02]  /*5a1c0*/  IADD3 R149, P2, R149, UR5, RZ ;  /* 0x0000000595957c10 */ /* 0x000fe4000ff5e0ff */
[----:B------:R-:W-:Y:S02]  /*5a1d0*/  IADD3.X R150, R150, UR7, RZ, P1, !PT ;  /* 0x0000000796967c10 */ /* 0x000fe40008ffe4ff */
[----:B------:R-:W-:-:S03]  /*5a1e0*/  IADD3.X R147, R147, UR7, RZ, P2, !PT ;  /* 0x0000000793937c10 */ /* 0x000fc600097fe4ff */
[----:B------:R-:W-:Y:S01]  /*5a1f0*/  IMAD.MOV.U32 R5, RZ, RZ, R150 ;  /* 0x000000ffff057224 */ /* 0x000fe200078e0096 */
[----:B------:R-:W-:Y:S04]  /*5a200*/  STL [R1+0x8ec], R3 ;  /* 0x0008ec0301007387 */ /* 0x000fe80000100800 */
[----:B------:R1:W-:Y:S04]  /*5a210*/  LDGSTS.E [R0+0x4b80], desc[UR52][R4.64], P0 ;  /* 0x04b8000004007fae */ /* 0x0003e80008121874 */
[----:B------:R2:W-:Y:S04]  /*5a220*/  STL [R1+0x8e8], R150 ;  /* 0x0008e89601007387 */ /* 0x0005e80000100800 */
[----:B------:R-:W-:Y:S01]  /*5a230*/  STL [R1+0x92c], R149 ;  /* 0x00092c9501007387 */ /* 0x000fe20000100800 */
[----:B-1----:R-:W-:Y:S01]  /*5a240*/  MOV R4, R149 ;  /* 0x0000009500047202 */ /* 0x002fe20000000f00 */
[----:B------:R-:W-:-:S02]  /*5a250*/  IMAD.MOV.U32 R5, RZ, RZ, R147 ;  /* 0x000000ffff057224 */ /* 0x000fc400078e0093 */
[----:B--2---:R-:W2:Y:S04]  /*5a260*/  LDL.LU R150, [R1+0x9ec] ;  /* 0x0009ec0001967983 */ /* 0x004ea80000300800 */
[----:B------:R1:W-:Y:S04]  /*5a270*/  LDGSTS.E [R0+0x4f80], desc[UR52][R4.64], P0 ;  /* 0x04f8000004007fae */ /* 0x0003e80008121874 */
[----:B------:R1:W-:Y:S04]  /*5a280*/  STL [R1+0x928], R147 ;  /* 0x0009289301007387 */ /* 0x0003e80000100800 */
[----:B------:R-:W2:Y:S04]  /*5a290*/  LDL.LU R3, [R1+0xa2c] ;  /* 0x000a2c0001037983 */ /* 0x000ea80000300800 */
[----:B-1----:R-:W5:Y:S04]  /*5a2a0*/  LDL.LU R147, [R1+0x12b4] ;  /* 0x0012b40001937983 */ /* 0x002f680000300800 */
[----:B------:R-:W2:Y:S01]  /*5a2b0*/  LDL.LU R149, [R1+0xa28] ;  /* 0x000a280001957983 */ /* 0x000ea20000300800 */
[----:B---3--:R-:W-:-:S05]  /*5a2c0*/  IADD3 R2, P1, R2, UR5, RZ ;  /* 0x0000000502027c10 */ /* 0x008fca000ff3e0ff */
[----:B------:R-:W-:Y:S01]  /*5a2d0*/  IMAD.MOV.U32 R4, RZ, RZ, R2 ;  /* 0x000000ffff047224 */ /* 0x000fe200078e0002 */
[----:B------:R-:W-:Y:S01]  /*5a2e0*/  IADD3 R151, P2, R151, UR5, RZ ;  /* 0x0000000597977c10 */ /* 0x000fe2000ff5e0ff */
[----:B------:R-:W-:Y:S01]  /*5a2f0*/  STL [R1+0x96c], R2 ;  /* 0x00096c0201007387 */ /* 0x000fe20000100800 */
[----:B----4-:R-:W-:Y:S02]  /*5a300*/  IADD3.X R8, R8, UR7, RZ, P1, !PT ;  /* 0x0000000708087c10 */ /* 0x010fe40008ffe4ff */
[----:B------:R-:W-:-:S03]  /*5a310*/  IADD3.X R148, R148, UR7, RZ, P2, !PT ;  /* 0x0000000794947c10 */ /* 0x000fc600097fe4ff */
[----:B------:R-:W-:Y:S01]  /*5a320*/  IMAD.MOV.U32 R5, RZ, RZ, R8 ;  /* 0x000000ffff057224 */ /* 0x000fe200078e0008 */
[----:B------:R1:W-:Y:S04]  /*5a330*/  STL [R1+0x968], R8 ;  /* 0x0009680801007387 */ /* 0x0003e80000100800 */
[----:B------:R3:W-:Y:S04]  /*5a340*/  LDGSTS.E [R0+0x5380], desc[UR52][R4.64], P0 ;  /* 0x0538000004007fae */ /* 0x0007e80008121874 */
[----:B------:R-:W-:Y:S04]  /*5a350*/  STL [R1+0x9ac], R151 ;  /* 0x0009ac9701007387 */ /* 0x000fe80000100800 */
[----:B-1----:R-:W4:Y:S01]  /*5a360*/  LDL.LU R8, [R1+0xa6c] ;  /* 0x000a6c0001087983 */ /* 0x002f220000300800 */
[----:B---3--:R-:W-:Y:S01]  /*5a370*/  MOV R4, R151 ;  /* 0x0000009700047202 */ /* 0x008fe20000000f00 */
[----:B------:R-:W-:-:S02]  /*5a380*/  IMAD.MOV.U32 R5, RZ, RZ, R148 ;  /* 0x000000ffff057224 */ /* 0x000fc400078e0094 */
[----:B------:R1:W-:Y:S04]  /*5a390*/  STL [R1+0x9a8], R148 ;  /* 0x0009a89401007387 */ /* 0x0003e80000100800 */
[----:B------:R-:W3:Y:S04]  /*5a3a0*/  LDL.LU R2, [R1+0xaac] ;  /* 0x000aac0001027983 */ /* 0x000ee80000300800 */
[----:B------:R2:W-:Y:S04]  /*5a3b0*/  LDGSTS.E [R0+0x5780], desc[UR52][R4.64], P0 ;  /* 0x0578000004007fae */ /* 0x0005e80008121874 */
[----:B-1----:R-:W5:Y:S04]  /*5a3c0*/  LDL.LU R148, [R1+0x12b0] ;  /* 0x0012b00001947983 */ /* 0x002f680000300800 */
[----:B------:R-:W3:Y:S04]  /*5a3d0*/  LDL.LU R151, [R1+0xaa8] ;  /* 0x000aa80001977983 */ /* 0x000ee80000300800 */
[----:B------:R-:W4:Y:S01]  /*5a3e0*/  LDL.LU R5, [R1+0x9e8] ;  /* 0x0009e80001057983 */ /* 0x000f220000300800 */
[----:B--2---:R-:W-:-:S05]  /*5a3f0*/  IADD3 R150, P1, R150, UR5, RZ ;  /* 0x0000000596967c10 */ /* 0x004fca000ff3e0ff */
[----:B------:R-:W-:Y:S01]  /*5a400*/  IMAD.MOV.U32 R4, RZ, RZ, R150 ;  /* 0x000000ffff047224 */ /* 0x000fe200078e0096 */
[----:B------:R1:W-:Y:S01]  /*5a410*/  STL [R1+0x9ec], R150 ;  /* 0x0009ec9601007387 */ /* 0x0003e20000100800 */
[----:B------:R-:W-:-:S04]  /*5a420*/  IADD3 R3, P2, R3, UR5, RZ ;  /* 0x0000000503037c10 */ /* 0x000fc8000ff5e0ff */
[----:B------:R-:W-:Y:S02]  /*5a430*/  IADD3.X R149, R149, UR7, RZ, P2, !PT ;  /* 0x0000000795957c10 */ /* 0x000fe400097fe4ff */
[----:B----4-:R-:W-:-:S05]  /*5a440*/  IADD3.X R5, R5, UR7, RZ, P1, !PT ;  /* 0x0000000705057c10 */ /* 0x010fca0008ffe4ff */
[----:B------:R2:W-:Y:S04]  /*5a450*/  STL [R1+0x9e8], R5 ;  /* 0x0009e80501007387 */ /* 0x0005e80000100800 */
[----:B------:R4:W-:Y:S04]  /*5a460*/  LDGSTS.E [R0+0x5b80], desc[UR52][R4.64], P0 ;  /* 0x05b8000004007fae */ /* 0x0009e80008121874 */
[----:B------:R-:W-:Y:S04]  /*5a470*/  STL [R1+0xa2c], R3 ;  /* 0x000a2c0301007387 */ /* 0x000fe80000100800 */
[----:B-1----:R-:W3:Y:S01]  /*5a480*/  LDL.LU R150, [R1+0xb2c] ;  /* 0x000b2c0001967983 */ /* 0x002ee20000300800 */
[----:B----4-:R-:W-:Y:S01]  /*5a490*/  IMAD.MOV.U32 R4, RZ, RZ, R3 ;  /* 0x000000ffff047224 */ /* 0x010fe200078e0003 */
[----:B--2---:R-:W-:-:S02]  /*5a4a0*/  MOV R5, R149 ;  /* 0x0000009500057202 */ /* 0x004fc40000000f00 */
[----:B------:R1:W-:Y:S04]  /*5a4b0*/  STL [R1+0xa28], R149 ;  /* 0x000a289501007387 */ /* 0x0003e80000100800 */
[----:B------:R2:W-:Y:S04]  /*5a4c0*/  LDGSTS.E [R0+0x5f80], desc[UR52][R4.64], P0 ;  /* 0x05f8000004007fae */ /* 0x0005e80008121874 */
[----:B-1----:R-:W4:Y:S04]  /*5a4d0*/  LDL.LU R149, [R1+0xb28] ;  /* 0x000b280001957983 */ /* 0x002f280000300800 */
[----:B------:R-:W4:Y:S04]  /*5a4e0*/  LDL.LU R3, [R1+0xbac] ;  /* 0x000bac0001037983 */ /* 0x000f280000300800 */
[----:B------:R-:W4:Y:S01]  /*5a4f0*/  LDL.LU R5, [R1+0xa68] ;  /* 0x000a680001057983 */ /* 0x000f220000300800 */
[----:B------:R-:W-:-:S02]  /*5a500*/  IADD3 R8, P1, R8, UR5, RZ ;  /* 0x0000000508087c10 */ /* 0x000fc4000ff3e0ff */
[----:B---3--:R-:W-:-:S03]  /*5a510*/  IADD3 R2, P2, R2, UR5, RZ ;  /* 0x0000000502027c10 */ /* 0x008fc6000ff5e0ff */
[----:B--2---:R-:W-:Y:S01]  /*5a520*/  IMAD.MOV.U32 R4, RZ, RZ, R8 ;  /* 0x000000ffff047224 */ /* 0x004fe200078e0008 */
[----:B------:R-:W-:Y:S01]  /*5a530*/  IADD3.X R151, R151, UR7, RZ, P2, !PT ;  /* 0x0000000797977c10 */ /* 0x000fe200097fe4ff */
[----:B------:R1:W-:Y:S01]  /*5a540*/  STL [R1+0xa6c], R8 ;  /* 0x000a6c0801007387 */ /* 0x0003e20000100800 */
[----:B----4-:R-:W-:-:S05]  /*5a550*/  IADD3.X R5, R5, UR7, RZ, P1, !PT ;  /* 0x0000000705057c10 */ /* 0x010fca0008ffe4ff */
[----:B------:R2:W-:Y:S04]  /*5a560*/  STL [R1+0xa68], R5 ;  /* 0x000a680501007387 */ /* 0x0005e80000100800 */
[----:B------:R3:W-:Y:S04]  /*5a570*/  LDGSTS.E [R0+0x6380], desc[UR52][R4.64], P0 ;  /* 0x0638000004007fae */ /* 0x0007e80008121874 */
[----:B------:R-:W-:Y:S04]  /*5a580*/  STL [R1+0xaac], R2 ;  /* 0x000aac0201007387 */ /* 0x000fe80000100800 */
[----:B-1----:R-:W4:Y:S01]  /*5a590*/  LDL.LU R8, [R1+0xba8] ;  /* 0x000ba80001087983 */ /* 0x002f220000300800 */
[----:B---3--:R-:W-:-:S02]  /*5a5a0*/  IMAD.MOV.U32 R4, RZ, RZ, R2 ;  /* 0x000000ffff047224 */ /* 0x008fc400078e0002 */
[----:B--2---:R-:W-:Y:S01]  /*5a5b0*/  IMAD.MOV.U32 R5, RZ, RZ, R151 ;  /* 0x000000ffff057224 */ /* 0x004fe200078e0097 */
[----:B------:R1:W-:Y:S04]  /*5a5c0*/  STL [R1+0xaa8], R151 ;  /* 0x000aa89701007387 */ /* 0x0003e80000100800 */
[----:B------:R2:W-:Y:S04]  /*5a5d0*/  LDGSTS.E [R0+0x6780], desc[UR52][R4.64], P0 ;  /* 0x0678000004007fae */ /* 0x0005e80008121874 */
[----:B-1----:R-:W3:Y:S04]  /*5a5e0*/  LDL.LU R151, [R1+0xc28] ;  /* 0x000c280001977983 */ /* 0x002ee80000300800 */
[----:B------:R-:W3:Y:S04]  /*5a5f0*/  LDL.LU R2, [R1+0xc2c] ;  /* 0x000c2c0001027983 */ /* 0x000ee80000300800 */
[----:B------:R-:W4:Y:S04]  /*5a600*/  LDL.LU R4, [R1+0xae8] ;  /* 0x000ae80001047983 */ /* 0x000f280000300800 */
[----:B------:R-:W2:Y:S01]  /*5a610*/  LDL.LU R5, [R1+0xaec] ;  /* 0x000aec0001057983 */ /* 0x000ea20000300800 */
[----:B------:R-:W-:-:S04]  /*5a620*/  IADD3 R150, P2, R150, UR5, RZ ;  /* 0x0000000596967c10 */ /* 0x000fc8000ff5e0ff */
[----:B------:R-:W-:Y:S02]  /*5a630*/  IADD3.X R149, R149, UR7, RZ, P2, !PT ;  /* 0x0000000795957c10 */ /* 0x000fe400097fe4ff */
[----:B--2---:R-:W-:-:S04]  /*5a640*/  IADD3 R5, P1, R5, UR5, RZ ;  /* 0x0000000505057c10 */ /* 0x004fc8000ff3e0ff */
[----:B----4-:R-:W-:Y:S01]  /*5a650*/  IADD3.X R4, R4, UR7, RZ, P1, !PT ;  /* 0x0000000704047c10 */ /* 0x010fe20008ffe4ff */
[----:B------:R1:W-:Y:S04]  /*5a660*/  STL [R1+0xaec], R5 ;  /* 0x000aec0501007387 */ /* 0x0003e80000100800 */
[----:B------:R2:W-:Y:S01]  /*5a670*/  STL [R1+0xae8], R4 ;  /* 0x000ae80401007387 */ /* 0x0005e20000100800 */
[----:B-1----:R-:W-:-:S04]  /*5a680*/  LOP3.LUT R5, R5, R4, RZ, 0x3c, !PT ;  /* 0x0000000405057212 */ /* 0x002fc800078e3cff */
[----:B--2---:R-:W-:-:S04]  /*5a690*/  LOP3.LUT R4, R5, R4, RZ, 0x3c, !PT ;  /* 0x0000000405047212 */ /* 0x004fc800078e3cff */
[----:B------:R-:W-:Y:S01]  /*5a6a0*/  LOP3.LUT R5, R5, R4, RZ, 0x3c, !PT ;  /* 0x0000000405057212 */ /* 0x000fe200078e3cff */
[----:B------:R-:W-:Y:S04]  /*5a6b0*/  STL [R1+0xb2c], R150 ;  /* 0x000b2c9601007387 */ /* 0x000fe80000100800 */
[----:B------:R1:W-:Y:S04]  /*5a6c0*/  LDGSTS.E [R0+0x6b80], desc[UR52][R4.64], P0 ;  /* 0x06b8000004007fae */ /* 0x0003e80008121874 */
[----:B------:R2:W-:Y:S01]  /*5a6d0*/  STL [R1+0xb28], R149 ;  /* 0x000b289501007387 */ /* 0x0005e20000100800 */
[----:B-1----:R-:W-:Y:S01]  /*5a6e0*/  MOV R4, R150 ;  /* 0x0000009600047202 */ /* 0x002fe20000000f00 */
[----:B------:R-:W-:-:S02]  /*5a6f0*/  IMAD.MOV.U32 R5, RZ, RZ, R149 ;  /* 0x000000ffff057224 */ /* 0x000fc400078e0095 */
[----:B--2---:R-:W5:Y:S04]  /*5a700*/  LDL.LU R149, [R1+0x12ac] ;  /* 0x0012ac0001957983 */ /* 0x004f680000300800 */
[----:B------:R-:W5:Y:S04]  /*5a710*/  LDL.LU R150, [R1+0x12a8] ;  /* 0x0012a80001967983 */ /* 0x000f680000300800 */
[----:B------:R1:W-:Y:S04]  /*5a720*/  LDGSTS.E [R0+0x6f80], desc[UR52][R4.64], P0 ;  /* 0x06f8000004007fae */ /* 0x0003e80008121874 */
[----:B------:R-:W2:Y:S04]  /*5a730*/  LDL.LU R4, [R1+0xb68] ;  /* 0x000b680001047983 */ /* 0x000ea80000300800 */
[----:B------:R-:W1:Y:S01]  /*5a740*/  LDL.LU R5, [R1+0xb6c] ;  /* 0x000b6c0001057983 */ /* 0x000e620000300800 */
[----:B------:R-:W-:-:S04]  /*5a750*/  IADD3 R3, P2, R3, UR5, RZ ;  /* 0x0000000503037c10 */ /* 0x000fc8000ff5e0ff */
[----:B------:R-:W-:Y:S02]  /*5a760*/  IADD3.X R8, R8, UR7, RZ, P2, !PT ;  /* 0x0000000708087c10 */ /* 0x000fe400097fe4ff */
[----:B-1----:R-:W-:-:S04]  /*5a770*/  IADD3 R5, P1, R5, UR5, RZ ;  /* 0x0000000505057c10 */ /* 0x002fc8000ff3e0ff */
[----:B--2---:R-:W-:Y:S01]  /*5a780*/  IADD3.X R4, R4, UR7, RZ, P1, !PT ;  /* 0x0000000704047c10 */ /* 0x004fe20008ffe4ff */
[----:B------:R1:W-:Y:S04]  /*5a790*/  STL [R1+0xb6c], R5 ;  /* 0x000b6c0501007387 */ /* 0x0003e80000100800 */
[----:B------:R2:W-:Y:S01]  /*5a7a0*/  STL [R1+0xb68], R4 ;  /* 0x000b680401007387 */ /* 0x0005e20000100800 */
[----:B-1----:R-:W-:-:S04]  /*5a7b0*/  LOP3.LUT R5, R5, R4, RZ, 0x3c, !PT ;  /* 0x0000000405057212 */ /* 0x002fc800078e3cff */
[----:B--2---:R-:W-:-:S04]  /*5a7c0*/  LOP3.LUT R4, R5, R4, RZ, 0x3c, !PT ;  /* 0x0000000405047212 */ /* 0x004fc800078e3cff */
[----:B------:R-:W-:Y:S01]  /*5a7d0*/  LOP3.LUT R5, R5, R4, RZ, 0x3c, !PT ;  /* 0x0000000405057212 */ /* 0x000fe200078e3cff */
[----:B------:R1:W-:Y:S04]  /*5a7e0*/  STL [R1+0xbac], R3 ;  /* 0x000bac0301007387 */ /* 0x0003e80000100800 */
[----:B------:R2:W-:Y:S04]  /*5a7f0*/  LDGSTS.E [R0+0x7380], desc[UR52][R4.64], P0 ;  /* 0x0738000004007fae */ /* 0x0005e80008121874 */
[----:B------:R4:W-:Y:S01]  /*5a800*/  STL [R1+0xba8], R8 ;  /* 0x000ba80801007387 */ /* 0x0009e20000100800 */
[----:B--2---:R-:W-:-:S02]  /*5a810*/  IMAD.MOV.U32 R4, RZ, RZ, R3 ;  /* 0x000000ffff047224 */ /* 0x004fc400078e0003 */
[----:B------:R-:W-:Y:S01]  /*5a820*/  IMAD.MOV.U32 R5, RZ, RZ, R8 ;  /* 0x000000ffff057224 */ /* 0x000fe200078e0008 */
[----:B-1----:R-:W1:Y:S01]  /*5a830*/  LDC R3, c[0x0][0x230] ;  /* 0x00008c00ff037b82 */ /* 0x002e620000000800 */
[----:B----4-:R-:W2:Y:S04]  /*5a840*/  LDL.LU R8, [R1+0x12a4] ;  /* 0x0012a40001087983 */ /* 0x010ea80000300800 */
[----:B------:R4:W-:Y:S04]  /*5a850*/  LDGSTS.E [R0+0x7780], desc[UR52][R4.64], P0 ;  /* 0x0778000004007fae */ /* 0x0009e80008121874 */
[----:B------:R-:W2:Y:S04]  /*5a860*/  LDL.LU R4, [R1+0xbe8] ;  /* 0x000be80001047983 */ /* 0x000ea80000300800 */
[----:B------:R-:W4:Y:S01]  /*5a870*/  LDL.LU R5, [R1+0xbec] ;  /* 0x000bec0001057983 */ /* 0x000f220000300800 */
[----:B---3--:R-:W-:-:S02]  /*5a880*/  IADD3 R2, P2, R2, UR5, RZ ;  /* 0x0000000502027c10 */ /* 0x008fc4000ff5e0ff */
[----:B-1----:R-:W-:Y:S02]  /*5a890*/  IADD3 R3, R3, 0x7f, RZ ;  /* 0x0000007f03037810 */ /* 0x002fe40007ffe0ff */
[----:B------:R-:W-:Y:S02]  /*5a8a0*/  IADD3.X R151, R151, UR7, RZ, P2, !PT ;  /* 0x0000000797977c10 */ /* 0x000fe400097fe4ff */
[----:B----4-:R-:W-:-:S04]  /*5a8b0*/  IADD3 R5, P1, R5, UR5, RZ ;  /* 0x0000000505057c10 */ /* 0x010fc8000ff3e0ff */
        /* <DEDUP_REMOVED lines=9> */
[----:B--2---:R-:W-:Y:S01]  /*5a950*/  IMAD.MOV.U32 R4, RZ, RZ, R2 ;  /* 0x000000ffff047224 */ /* 0x004fe200078e0002 */
[----:B-1----:R-:W-:Y:S01]  /*5a960*/  SHF.R.S32.HI R2, RZ, 0x1f, R3 ;  /* 0x0000001fff027819 */ /* 0x002fe20000011403 */
[----:B------:R-:W-:-:S02]  /*5a970*/  IMAD.MOV.U32 R5, RZ, RZ, R151 ;  /* 0x000000ffff057224 */ /* 0x000fc400078e0097 */
[----:B---3--:R1:W5:Y:S01]  /*5a980*/  LDL.LU R151, [R1+0x12a0] ;  /* 0x0012a00001977983 */ /* 0x0083620000300800 */
[----:B------:R-:W-:-:S03]  /*5a990*/  LEA.HI R2, R2, R3, RZ, 0x7 ;  /* 0x0000000302027211 */ /* 0x000fc600078f38ff */
[----:B------:R1:W5:Y:S01]  /*5a9a0*/  LDL.LU R3, [R1+0x129c] ;  /* 0x00129c0001037983 */ /* 0x0003620000300800 */
[----:B------:R-:W-:Y:S01]  /*5a9b0*/  VIADD R8, R8, 0x1 ;  /* 0x0000000108087836 */ /* 0x000fe20000000000 */
[----:B------:R-:W-:Y:S02]  /*5a9c0*/  SHF.R.S32.HI R2, RZ, 0x7, R2 ;  /* 0x00000007ff027819 */ /* 0x000fe40000011402 */
[----:B------:R1:W-:Y:S02]  /*5a9d0*/  LDGSTS.E [R0+0x7f80], desc[UR52][R4.64], P0 ;  /* 0x07f8000004007fae */ /* 0x0003e40008121874 */
[----:B------:R-:W-:Y:S02]  /*5a9e0*/  ISETP.NE.U32.AND P0, PT, R8, R2, PT ;  /* 0x000000020800720c */ /* 0x000fe40003f05070 */
[----:B------:R-:W0:Y:S11]  /*5a9f0*/  LDGDEPBAR ;  /* 0x00000000000079af */ /* 0x000e360000000000 */
[----:B-1----:R-:W-:Y:S05]  /*5aa00*/  @P0 BRA `(.L_x_1) ;  /* 0xfffffef400200947 */ /* 0x002fea000383ffff */
.L_x_0:
[----:B------:R-:W1:Y:S01]  /*5aa10*/  S2R R0, SR_TID.X ;  /* 0x0000000000007919 */ /* 0x000e620000002100 */
[----:B------:R-:W-:-:S04]  /*5aa20*/  DEPBAR.LE SB0, 0x0 ;  /* 0x000080000000791a */ /* 0x000fc80000000000 */
[----:B-----5:R-:W2:Y:S01]  /*5aa30*/  LDL.LU R250, [R1+0xea8] ;  /* 0x000ea80001fa7983 */ /* 0x020ea20000300800 */
[----:B------:R-:W-:Y:S01]  /*5aa40*/  IMAD.MOV.U32 R6, RZ, RZ, R24 ;  /* 0x000000ffff067224 */ /* 0x000fe200078e0018 */
[----:B------:R-:W-:Y:S01]  /*5aa50*/  MOV R7, R26 ;  /* 0x0000001a00077202 */ /* 0x000fe20000000f00 */
[----:B------:R-:W-:Y:S01]  /*5aa60*/  ULDC.64 UR6, c[0x0][0x228] ;  /* 0x00008a0000067ab9 */ /* 0x000fe20000000a00 */
[----:B------:R-:W3:Y:S01]  /*5aa70*/  LDL.LU R249, [R1+0xea4] ;  /* 0x000ea40001f97983 */ /* 0x000ee20000300800 */
[----:B------:R-:W-:Y:S01]  /*5aa80*/  ULDC UR4, c[0x0][0x22c] ;  /* 0x00008b0000047ab9 */ /* 0x000fe20000000800 */
[----:B------:R-:W-:Y:S02]  /*5aa90*/  ULDC UR5, c[0x0][0x22c] ;  /* 0x00008b0000057ab9 */ /* 0x000fe40000000800 */
[----:B------:R-:W4:Y:S04]  /*5aaa0*/  LDL.LU R252, [R1+0xea0] ;  /* 0x000ea00001fc7983 */ /* 0x000f280000300800 */
[----:B------:R-:W4:Y:S04]  /*5aab0*/  LDL.LU R8, [R1+0xeac] ;  /* 0x000eac0001087983 */ /* 0x000f280000300800 */
[----:B------:R-:W2:Y:S01]  /*5aac0*/  LDL.LU R245, [R1+0xe9c] ;  /* 0x000e9c0001f57983 */ /* 0x000ea20000300800 */
[C---:B-1----:R-:W-:Y:S01]  /*5aad0*/  IMAD.SHL.U32 R2, R0.reuse, 0x40, RZ ;  /* 0x0000004000027824 */ /* 0x042fe200078e00ff */
[----:B------:R-:W-:-:S02]  /*5aae0*/  SHF.L.U32 R4, R0, 0x4, RZ ;  /* 0x0000000400047819 */ /* 0x000fc400000006ff */
[----:B------:R-:W-:Y:S02]  /*5aaf0*/  LOP3.LUT R5, R0, 0x60, RZ, 0xc0, !PT ;  /* 0x0000006000057812 */ /* 0x000fe400078ec0ff */
[----:B------:R-:W-:Y:S02]  /*5ab00*/  LOP3.LUT R4, R4, 0xf0, RZ, 0xc0, !PT ;  /* 0x000000f004047812 */ /* 0x000fe400078ec0ff */
[----:B------:R-:W-:-:S04]  /*5ab10*/  LOP3.LUT R2, R2, 0x400, RZ, 0xc0, !PT ;  /* 0x0000040002027812 */ /* 0x000fc800078ec0ff */
[----:B------:R-:W-:Y:S02]  /*5ab20*/  IADD3 R0, R2, UR54, R4 ;  /* 0x0000003602007c10 */ /* 0x000fe4000fffe004 */
[----:B------:R-:W4:Y:S03]  /*5ab30*/  LDL.LU R4, [R1] ;  /* 0x0000000001047983 */ /* 0x000f260000300800 */
[----:B------:R-:W-:Y:S02]  /*5ab40*/  IMAD R0, R5, 0x8, R0 ;  /* 0x0000000805007824 */ /* 0x000fe400078e0200 */
[----:B------:R-:W4:Y:S01]  /*5ab50*/  LDL.LU R5, [R1+0x8] ;  /* 0x0000080001057983 */ /* 0x000f220000300800 */
[----:B------:R-:W-:Y:S06]  /*5ab60*/  BAR.SYNC.DEFER_BLOCKING 0x0 ;  /* 0x0000000000007b1d */ /* 0x000fec0000010000 */
[----:B------:R-:W1:Y:S02]  /*5ab70*/  S2R R251, SR_TID.X ;  /* 0x0000000000fb7919 */ /* 0x000e640000002100 */
[----:B-1----:R-:W-:-:S04]  /*5ab80*/  LOP3.LUT R251, R251, 0x7f, RZ, 0xc0, !PT ;  /* 0x0000007ffbfb7812 */ /* 0x002fc800078ec0ff */
[----:B------:R-:W-:Y:S02]  /*5ab90*/  LEA R247, R251, UR54, 0x4 ;  /* 0x00000036fbf77c11 */ /* 0x000fe4000f8e20ff */
[----:B--2---:R-:W-:-:S04]  /*5aba0*/  ISETP.GE.AND P0, PT, R245, UR6, PT ;  /* 0x00000006f5007c0c */ /* 0x004fc8000bf06270 */
[----:B------:R-:W-:Y:S01]  /*5abb0*/  ISETP.LT.AND P4, PT, R250, UR4, !P0 ;  /* 0x00000004fa007c0c */ /* 0x000fe2000c781270 */
[----:B------:R-:W-:Y:S01]  /*5abc0*/  ULDC UR4, c[0x0][0x22c] ;  /* 0x00008b0000047ab9 */ /* 0x000fe20000000800 */
[----:B---3--:R-:W-:Y:S01]  /*5abd0*/  ISETP.LT.AND P3, PT, R249, UR5, !P0 ;  /* 0x00000005f9007c0c */ /* 0x008fe2000c761270 */
[----:B------:R-:W-:Y:S01]  /*5abe0*/  IMAD.MOV.U32 R22, RZ, RZ, R41 ;  /* 0x000000ffff167224 */ /* 0x000fe200078e0029 */
[----:B----4-:R-:W-:Y:S01]  /*5abf0*/  ISETP.LT.AND P2, PT, R252, UR4, !P0 ;  /* 0x00000004fc007c0c */ /* 0x010fe2000c741270 */
[----:B------:R-:W-:Y:S01]  /*5ac00*/  ULDC UR4, c[0x0][0x22c] ;  /* 0x00008b0000047ab9 */ /* 0x000fe20000000800 */
[----:B------:R-:W-:Y:S01]  /*5ac10*/  IMAD.MOV.U32 R23, RZ, RZ, R43 ;  /* 0x000000ffff177224 */ /* 0x000fe200078e002b */
[----:B------:R1:W-:Y:S01]  /*5ac20*/  STSM.16.M88.4 [R0], R4 ;  /* 0x0000000400007844 */ /* 0x0003e20000000200 */
[----:B------:R-:W-:Y:S01]  /*5ac30*/  IMAD.MOV.U32 R154, RZ, RZ, R61 ;  /* 0x000000ffff9a7224 */ /* 0x000fe200078e003d */
[----:B------:R-:W-:Y:S02]  /*5ac40*/  ULDC UR5, c[0x0][0x244] ;  /* 0x0000910000057ab9 */ /* 0x000fe40000000800 */
[----:B-1----:R-:W2:Y:S04]  /*5ac50*/  LDL.LU R4, [R1+0x4] ;  /* 0x0000040001047983 */ /* 0x002ea80000300800 */
[----:B------:R-:W2:Y:S01]  /*5ac60*/  LDL.LU R5, [R1+0xc] ;  /* 0x00000c0001057983 */ /* 0x000ea20000300800 */
[----:B------:R-:W-:Y:S01]  /*5ac70*/  ISETP.LT.AND P1, PT, R8, UR4, !P0 ;  /* 0x0000000408007c0c */ /* 0x000fe2000c721270 */
[----:B------:R-:W-:-:S02]  /*5ac80*/  IMAD.MOV.U32 R6, RZ, RZ, R25 ;  /* 0x000000ffff067224 */ /* 0x000fc400078e0019 */
[----:B------:R-:W-:Y:S01]  /*5ac90*/  IMAD.MOV.U32 R155, RZ, RZ, R63 ;  /* 0x000000ffff9b7224 */ /* 0x000fe200078e003f */
[----:B------:R-:W-:Y:S01]  /*5aca0*/  BAR.SYNC.DEFER_BLOCKING 0x0 ;  /* 0x0000000000007b1d */ /* 0x000fe20000010000 */
        /* <DEDUP_REMOVED lines=11> */
[----:B------:R-:W-:Y:S01]  /*5ad60*/  IMAD.MOV.U32 R178, RZ, RZ, R85 ;  /* 0x000000ffffb27224 */ /* 0x000fe200078e0055 */
[----:B------:R-:W1:Y:S01]  /*5ad70*/  LDS.128 R8, [R247] ;  /* 0x00000000f7087984 */ /* 0x000e620000000c00 */
[----:B------:R-:W-:Y:S02]  /*5ad80*/  IMAD.MOV.U32 R179, RZ, RZ, R87 ;  /* 0x000000ffffb37224 */ /* 0x000fe400078e0057 */
[----:B------:R-:W-:Y:S01]  /*5ad90*/  IMAD.MOV.U32 R182, RZ, RZ, R89 ;  /* 0x000000ffffb67224 */ /* 0x000fe200078e0059 */
[----:B------:R-:W-:Y:S01]  /*5ada0*/  BAR.SYNC.DEFER_BLOCKING 0x0 ;  /* 0x0000000000007b1d */ /* 0x000fe20000010000 */
        /* <DEDUP_REMOVED lines=17> */
[----:B------:R-:W-:Y:S01]  /*5aec0*/  IMAD.MOV.U32 R218, RZ, RZ, R125 ;  /* 0x000000ffffda7224 */ /* 0x000fe200078e007d */
[----:B-1----:R1:W-:Y:S01]  /*5aed0*/  STL.64 [R1+0x200], R8 ;  /* 0x0002000801007387 */ /* 0x0023e20000100a00 */
[----:B------:R-:W-:Y:S02]  /*5aee0*/  IMAD.MOV.U32 R219, RZ, RZ, R127 ;  /* 0x000000ffffdb7224 */ /* 0x000fe400078e007f */
[----:B------:R-:W-:Y:S01]  /*5aef0*/  IMAD.MOV.U32 R222, RZ, RZ, R129 ;  /* 0x000000ffffde7224 */ /* 0x000fe200078e0081 */
[----:B------:R3:W-:Y:S01]  /*5af00*/  STL.64 [R1+0x208], R10 ;  /* 0x0002080a01007387 */ /* 0x0007e20000100a00 */
[----:B------:R-:W-:-:S02]  /*5af10*/  IMAD.MOV.U32 R223, RZ, RZ, R131 ;  /* 0x000000ffffdf7224 */ /* 0x000fc400078e0083 */
[----:B------:R-:W-:Y:S02]  /*5af20*/  IMAD.MOV.U32 R226, RZ, RZ, R133 ;  /* 0x000000ffffe27224 */ /* 0x000fe400078e0085 */
[----:B------:R-:W-:Y:S02]  /*5af30*/  IMAD.MOV.U32 R227, RZ, RZ, R135 ;  /* 0x000000ffffe37224 */ /* 0x000fe400078e0087 */
[----:B------:R-:W-:Y:S01]  /*5af40*/  IMAD.MOV.U32 R230, RZ, RZ, R137 ;  /* 0x000000ffffe67224 */ /* 0x000fe200078e0089 */
[----:B-1----:R-:W4:Y:S01]  /*5af50*/  LDL.LU R8, [R1+0x10] ;  /* 0x0000100001087983 */ /* 0x002f220000300800 */
[----:B------:R-:W-:Y:S02]  /*5af60*/  IMAD.MOV.U32 R231, RZ, RZ, R139 ;  /* 0x000000ffffe77224 */ /* 0x000fe400078e008b */
[----:B------:R-:W-:Y:S01]  /*5af70*/  IMAD.MOV.U32 R234, RZ, RZ, R141 ;  /* 0x000000ffffea7224 */ /* 0x000fe200078e008d */
[----:B------:R-:W4:Y:S01]  /*5af80*/  LDL.LU R9, [R1+0x18] ;  /* 0x0000180001097983 */ /* 0x000f220000300800 */
[----:B---3--:R-:W-:Y:S01]  /*5af90*/  IMAD.MOV.U32 R10, RZ, RZ, R28 ;  /* 0x000000ffff0a7224 */ /* 0x008fe200078e001c */
[----:B------:R-:W-:Y:S01]  /*5afa0*/  MOV R11, R30 ;  /* 0x0000001e000b7202 */ /* 0x000fe20000000f00 */
[----:B------:R-:W-:-:S02]  /*5afb0*/  IMAD.MOV.U32 R235, RZ, RZ, R143 ;  /* 0x000000ffffeb7224 */ /* 0x000fc400078e008f */
[----:B------:R-:W-:Y:S02]  /*5afc0*/  IMAD.MOV.U32 R238, RZ, RZ, R145 ;  /* 0x000000ffffee7224 */ /* 0x000fe400078e0091 */
[----:B------:R-:W-:Y:S01]  /*5afd0*/  IMAD.MOV.U32 R239, RZ, RZ, R147 ;  /* 0x000000ffffef7224 */ /* 0x000fe200078e0093 */
[----:B------:R-:W-:Y:S01]  /*5afe0*/  ISETP.LT.AND P5, PT, R3, UR7, !P0 ;  /* 0x0000000703007c0c */ /* 0x000fe2000c7a1270 */
[----:B------:R-:W-:Y:S01]  /*5aff0*/  IMAD R244, R245, UR5, RZ ;  /* 0x00000005f5f47c24 */ /* 0x000fe2000f8e02ff */
[----:B------:R-:W-:Y:S01]  /*5b000*/  ULDC UR4, c[0x0][0x248] ;  /* 0x0000920000047ab9 */ /* 0x000fe20000000800 */
[----:B--2---:R1:W-:Y:S01]  /*5b010*/  STSM.16.M88.4 [R0], R4 ;  /* 0x0000000400007844 */ /* 0x0043e20000000200 */
[----:B------:R-:W-:Y:S01]  /*5b020*/  IMAD.MOV.U32 R30, RZ, RZ, R45 ;  /* 0x000000ffff1e7224 */ /* 0x000fe200078e002d */
[----:B------:R-:W-:Y:S01]  /*5b030*/  ULDC.64 UR6, c[0x0][0x220] ;  /* 0x0000880000067ab9 */ /* 0x000fe20000000a00 */
[----:B------:R-:W-:Y:S01]  /*5b040*/  ULDC UR5, c[0x0][0x22c] ;  /* 0x00008b0000057ab9 */ /* 0x000fe20000000800 */
[----:B------:R-:W-:Y:S06]  /*5b050*/  BAR.SYNC.DEFER_BLOCKING 0x0 ;  /* 0x0000000000007b1d */ /* 0x000fec0000010000 */
[----:B-1----:R-:W2:Y:S04]  /*5b060*/  LDL.LU R4, [R1+0x14] ;  /* 0x0000140001047983 */ /* 0x002ea80000300800 */
[----:B------:R-:W2:Y:S04]  /*5b070*/  LDL.LU R5, [R1+0x1c] ;  /* 0x00001c0001057983 */ /* 0x000ea80000300800 */
[----:B------:R-:W1:Y:S01]  /*5b080*/  LDS.128 R12, [R247] ;  /* 0x00000000f70c7984 */ /* 0x000e620000000c00 */
[----:B------:R-:W-:Y:S06]  /*5b090*/  BAR.SYNC.DEFER_BLOCKING 0x0 ;  /* 0x0000000000007b1d */ /* 0x000fec0000010000 */
[----:B----4-:R-:W-:Y:S04]  /*5b0a0*/  STSM.16.M88.4 [R0], R8 ;  /* 0x0000000800007844 */ /* 0x010fe80000000200 */
[----:B-1----:R-:W-:Y:S04]  /*5b0b0*/  STL.64 [R1], R12 ;  /* 0x0000000c01007387 */ /* 0x002fe80000100a00 */
[----:B------:R-:W-:Y:S01]  /*5b0c0*/  STL.64 [R1+0x8], R14 ;  /* 0x0000080e01007387 */ /* 0x000fe20000100a00 */
[----:B------:R-:W-:Y:S06]  /*5b0d0*/  BAR.SYNC.DEFER_BLOCKING 0x0 ;  /* 0x0000000000007b1d */ /* 0x000fec0000010000 */
[----:B------:R-:W1:Y:S02]  /*5b0e0*/  LDS.128 R12, [R247] ;  /* 0x00000000f70c7984 */ /* 0x000e640000000c00 */
[----:B-1----:R-:W-:-:S02]  /*5b0f0*/  IMAD.MOV.U32 R252, RZ, RZ, R15 ;  /* 0x000000fffffc7224 */ /* 0x002fc400078e000f */
[----:B------:R-:W-:Y:S04]  /*5b100*/  STL.64 [R1+0x10], R12 ;  /* 0x0000100c01007387 */ /* 0x000fe80000100a00 */
[----:B------:R-:W-:Y:S04]  /*5b110*/  STL [R1+0x18], R14 ;  /* 0x0000180e01007387 */ /* 0x000fe80000100800 */
[----:B------:R-:W-:Y:S04]  /*5b120*/  STL [R1+0x129c], R252 ;  /* 0x00129cfc01007387 */ /* 0x000fe80000100800 */
[----:B------:R-:W3:Y:S04]  /*5b130*/  LDL.LU R8, [R1+0x20] ;  /* 0x0000200001087983 */ /* 0x000ee80000300800 */
[----:B------:R-:W3:Y:S01]  /*5b140*/  LDL.LU R9, [R1+0x28] ;  /* 0x0000280001097983 */ /* 0x000ee20000300800 */
[----:B------:R-:W-:-:S02]  /*5b150*/  IMAD.MOV.U32 R6, RZ, RZ, R29 ;  /* 0x000000ffff067224 */ /* 0x000fc400078e001d */
[----:B------:R-:W-:Y:S01]  /*5b160*/  IMAD.MOV.U32 R7, RZ, RZ, R31 ;  /* 0x000000ffff077224 */ /* 0x000fe200078e001f */
[----:B------:R-:W-:Y:S06]  /*5b170*/  BAR.SYNC.DEFER_BLOCKING 0x0 ;  /* 0x0000000000007b1d */ /* 0x000fec0000010000 */
[----:B--2---:R1:W-:Y:S02]  /*5b180*/  STSM.16.M88.4 [R0], R4 ;  /* 0x0000000400007844 */ /* 0x0043e40000000200 */
[----:B------:R-:W-:Y:S06]  /*5b190*/  BAR.SYNC.DEFER_BLOCKING 0x0 ;  /* 0x0000000000007b1d */ /* 0x000fec0000010000 */
[----:B-1----:R-:W2:Y:S04]  /*5b1a0*/  LDL.LU R4, [R1+0x24] ;  /* 0x0000240001047983 */ /* 0x002ea80000300800 */
[----:B------:R-:W2:Y:S04]  /*5b1b0*/  LDL.LU R5, [R1+0x2c] ;  /* 0x00002c0001057983 */ /* 0x000ea80000300800 */
[----:B------:R-:W1:Y:S01]  /*5b1c0*/  LDS.128 R248, [R247] ;  /* 0x00000000f7f87984 */ /* 0x000e620000000c00 */
[----:B------:R-:W-:Y:S01]  /*5b1d0*/  MOV R10, R32 ;  /* 0x00000020000a7202 */ /* 0x000fe20000000f00 */
[----:B------:R-:W-:Y:S01]  /*5b1e0*/  IMAD.MOV.U32 R11, RZ, RZ, R34 ;  /* 0x000000ffff0b7224 */ /* 0x000fe200078e0022 */
[----:B------:R-:W-:Y:S01]  /*5b1f0*/  BAR.SYNC.DEFER_BLOCKING 0x0 ;  /* 0x0000000000007b1d */ /* 0x000fe20000010000 */
[----:B------:R-:W-:-:S02]  /*5b200*/  IMAD.MOV.U32 R6, RZ, RZ, R33 ;  /* 0x000000ffff067224 */ /* 0x000fc400078e0021 */
[----:B------:R-:W-:-:S03]  /*5b210*/  IMAD.MOV.U32 R7, RZ, RZ, R35 ;  /* 0x000000ffff077224 */ /* 0x000fc600078e0023 */
[----:B-1----:R-:W-:Y:S04]  /*5b220*/  STL [R1+0x12a0], R251 ;  /* 0x0012a0fb01007387 */ /* 0x002fe80000100800 */
[----:B---3--:R-:W-:Y:S01]  /*5b230*/  STSM.16.M88.4 [R0], R8 ;  /* 0x0000000800007844 */ /* 0x008fe20000000200 */
[----:B------:R-:W-:Y:S06]  /*5b240*/  BAR.SYNC.DEFER_BLOCKING 0x0 ;  /* 0x0000000000007b1d */ /* 0x000fec0000010000 */
[----:B------:R-:W1:Y:S02]  /*5b250*/  LDS.128 R8, [R247] ;  /* 0x00000000f7087984 */ /* 0x000e640000000c00 */
[----:B------:R-:W-:Y:S06]  /*5b260*/  BAR.SYNC.DEFER_BLOCKING 0x0 ;  /* 0x0000000000007b1d */ /* 0x000fec0000010000 */
[----:B--2---:R2:W-:Y:S02]  /*5b270*/  STSM.16.M88.4 [R0], R4 ;  /* 0x0000000400007844 */ /* 0x0045e40000000200 */
[----:B------:R-:W-:Y:S06]  /*5b280*/  BAR.SYNC.DEFER_BLOCKING 0x0 ;  /* 0x0000000000007b1d */ /* 0x000fec0000010000 */
[----:B--2---:R-:W2:Y:S04]  /*5b290*/  LDL.LU R4, [R1+0x30] ;  /* 0x0000300001047983 */ /* 0x004ea80000300800 */
[----:B------:R-:W2:Y:S04]  /*5b2a0*/  LDL.LU R5, [R1+0x38] ;  /* 0x0000380001057983 */ /* 0x000ea80000300800 */
[----:B------:R-:W3:Y:S04]  /*5b2b0*/  LDL.LU R12, [R1+0x34] ;  /* 0x00003400010c7983 */ /* 0x000ee80000300800 */
[----:B------:R-:W3:Y:S04]  /*5b2c0*/  LDL.LU R13, [R1+0x3c] ;  /* 0x00003c00010d7983 */ /* 0x000ee80000300800 */
[----:B------:R-:W4:Y:S01]  /*5b2d0*/  LDS.128 R16, [R247] ;  /* 0x00000000f7107984 */ /* 0x000f220000000c00 */
[----:B------:R-:W-:Y:S01]  /*5b2e0*/  MOV R6, R36 ;  /* 0x0000002400067202 */ /* 0x000fe20000000f00 */
[----:B------:R-:W-:Y:S01]  /*5b2f0*/  IMAD.MOV.U32 R7, RZ, RZ, R38 ;  /* 0x000000ffff077224 */ /* 0x000fe200078e0026 */
[----:B------:R-:W-:Y:S01]  /*5b300*/  BAR.SYNC.DEFER_BLOCKING 0x0 ;  /* 0x0000000000007b1d */ /* 0x000fe20000010000 */
[----:B------:R-:W-:-:S02]  /*5b310*/  IMAD.MOV.U32 R14, RZ, RZ, R37 ;  /* 0x000000ffff0e7224 */ /* 0x000fc400078e0025 */
[----:B------:R-:W-:-:S03]  /*5b320*/  IMAD.MOV.U32 R15, RZ, RZ, R39 ;  /* 0x000000ffff0f7224 */ /* 0x000fc600078e0027 */
[----:B--2---:R-:W-:Y:S02]  /*5b330*/  STSM.16.M88.4 [R0], R4 ;  /* 0x0000000400007844 */ /* 0x004fe40000000200 */
[----:B------:R-:W-:Y:S06]  /*5b340*/  BAR.SYNC.DEFER_BLOCKING 0x0 ;  /* 0x0000000000007b1d */ /* 0x000fec0000010000 */
[----:B------:R-:W2:Y:S02]  /*5b350*/  LDS.128 R4, [R247] ;  /* 0x00000000f7047984 */ /* 0x000ea40000000c00 */
[----:B------:R-:W-:Y:S06]  /*5b360*/  BAR.SYNC.DEFER_BLOCKING 0x0 ;  /* 0x0000000000007b1d */ /* 0x000fec0000010000 */
[----:B---3--:R3:W-:Y:S02]  /*5b370*/  STSM.16.M88.4 [R0], R12 ;  /* 0x0000000c00007844 */ /* 0x0087e40000000200 */
[----:B------:R-:W-:Y:S06]  /*5b380*/  BAR.SYNC.DEFER_BLOCKING 0x0 ;  /* 0x0000000000007b1d */ /* 0x000fec0000010000 */
[----:B---3--:R-:W3:Y:S04]  /*5b390*/  LDL.LU R12, [R1+0x40] ;  /* 0x00004000010c7983 */ /* 0x008ee80000300800 */
[----:B------:R-:W3:Y:S04]  /*5b3a0*/  LDL.LU R13, [R1+0x48] ;  /* 0x00004800010d7983 */ /* 0x000ee80000300800 */
[----:B------:R-:W4:Y:S04]  /*5b3b0*/  LDL.LU R20, [R1+0x44] ;  /* 0x0000440001147983 */ /* 0x000f280000300800 */
[----:B------:R-:W4:Y:S04]  /*5b3c0*/  LDL.LU R21, [R1+0x4c] ;  /* 0x00004c0001157983 */ /* 0x000f280000300800 */
[----:B------:R-:W2:Y:S01]  /*5b3d0*/  LDS.128 R24, [R247] ;  /* 0x00000000f7187984 */ /* 0x000ea20000000c00 */
[----:B------:R-:W-:Y:S01]  /*5b3e0*/  MOV R14, R40 ;  /* 0x00000028000e7202 */ /* 0x000fe20000000f00 */
[----:B------:R-:W-:Y:S01]  /*5b3f0*/  IMAD.MOV.U32 R15, RZ, RZ, R42 ;  /* 0x000000ffff0f7224 */ /* 0x000fe200078e002a */
[----:B------:R-:W-:Y:S06]  /*5b400*/  BAR.SYNC.DEFER_BLOCKING 0x0 ;  /* 0x0000000000007b1d */ /* 0x000fec0000010000 */
[----:B---3--:R-:W-:Y:S02]  /*5b410*/  STSM.16.M88.4 [R0], R12 ;  /* 0x0000000c00007844 */ /* 0x008fe40000000200 */
[----:B------:R-:W-:Y:S06]  /*5b420*/  BAR.SYNC.DEFER_BLOCKING 0x0 ;  /* 0x0000000000007b1d */ /* 0x000fec0000010000 */
[----:B------:R-:W3:Y:S02]  /*5b430*/  LDS.128 R12, [R247] ;  /* 0x00000000f70c7984 */ /* 0x000ee40000000c00 */
[----:B------:R-:W-:Y:S06]  /*5b440*/  BAR.SYNC.DEFER_BLOCKING 0x0 ;  /* 0x0000000000007b1d */ /* 0x000fec0000010000 */
[----:B----4-:R4:W-:Y:S02]  /*5b450*/  STSM.16.M88.4 [R0], R20 ;  /* 0x0000001400007844 */ /* 0x0109e40000000200 */
[----:B------:R-:W-:Y:S06]  /*5b460*/  BAR.SYNC.DEFER_BLOCKING 0x0 ;  /* 0x0000000000007b1d */ /* 0x000fec0000010000 */
[----:B----4-:R-:W4:Y:S04]  /*5b470*/  LDL.LU R20, [R1+0x50] ;  /* 0x0000500001147983 */ /* 0x010f280000300800 */
[----:B------:R-:W4:Y:S04]  /*5b480*/  LDL.LU R21, [R1+0x58] ;  /* 0x0000580001157983 */ /* 0x000f280000300800 */
[----:B------:R-:W2:Y:S04]  /*5b490*/  LDL.LU R28, [R1+0x54] ;  /* 0x00005400011c7983 */ /* 0x000ea80000300800 */
[----:B------:R-:W2:Y:S04]  /*5b4a0*/  LDL.LU R29, [R1+0x5c] ;  /* 0x00005c00011d7983 */ /* 0x000ea80000300800 */
[----:B------:R-:W3:Y:S01]  /*5b4b0*/  LDS.128 R32, [R247] ;  /* 0x00000000f7207984 */ /* 0x000ee20000000c00 */
[----:B------:R-:W-:Y:S01]  /*5b4c0*/  MOV R22, R44 ;  /* 0x0000002c00167202 */ /* 0x000fe20000000f00 */
[----:B------:R-:W-:Y:S01]  /*5b4d0*/  IMAD.MOV.U32 R23, RZ, RZ, R46 ;  /* 0x000000ffff177224 */ /* 0x000fe200078e002e */
[----:B------:R-:W-:Y:S01]  /*5b4e0*/  BAR.SYNC.DEFER_BLOCKING 0x0 ;  /* 0x0000000000007b1d */ /* 0x000fe20000010000 */
[----:B------:R-:W-:-:S05]  /*5b4f0*/  IMAD.MOV.U32 R31, RZ, RZ, R47 ;  /* 0x000000ffff1f7224 */ /* 0x000fca00078e002f */
[----:B----4-:R-:W-:Y:S02]  /*5b500*/  STSM.16.M88.4 [R0], R20 ;  /* 0x0000001400007844 */ /* 0x010fe40000000200 */
[----:B------:R-:W-:Y:S06]  /*5b510*/  BAR.SYNC.DEFER_BLOCKING 0x0 ;  /* 0x0000000000007b1d */ /* 0x000fec0000010000 */
[----:B------:R-:W4:Y:S02]  /*5b520*/  LDS.128 R20, [R247] ;  /* 0x00000000f7147984 */ /* 0x000f240000000c00 */
        /* <DEDUP_REMOVED lines=26> */
[----:B------:R-:W-:Y:S01]  /*5b6d0*/  BAR.SYNC.DEFER_BLOCKING 0x0 ;  /* 0x0000000000007b1d */ /* 0x000fe20000010000 */
[----:B------:R-:W-:-:S02]  /*5b6e0*/  IMAD.MOV.U32 R46, RZ, RZ, R53 ;  /* 0x000000ffff2e7224 */ /* 0x000fc400078e0035 */
[----:B------:R-:W-:-:S03]  /*5b6f0*/  IMAD.MOV.U32 R47, RZ, RZ, R55 ;  /* 0x000000ffff2f7224 */ /* 0x000fc600078e0037 */
[----:B---3--:R-:W-:Y:S02]  /*5b700*/  STSM.16.M88.4 [R0], R36 ;  /* 0x0000002400007844 */ /* 0x008fe40000000200 */
[----:B------:R-:W-:Y:S06]  /*5b710*/  BAR.SYNC.DEFER_BLOCKING 0x0 ;  /* 0x0000000000007b1d */ /* 0x000fec0000010000 */
[----:B------:R-:W3:Y:S02]  /*5b720*/  LDS.128 R36, [R247] ;  /* 0x00000000f7247984 */ /* 0x000ee40000000c00 */
[----:B------:R-:W-:Y:S06]  /*5b730*/  BAR.SYNC.DEFER_BLOCKING 0x0 ;  /* 0x0000000000007b1d */ /* 0x000fec0000010000 */
[----:B----4-:R4:W-:Y:S04]  /*5b740*/  STSM.16.M88.4 [R0], R44 ;  /* 0x0000002c00007844 */ /* 0x0109e80000000200 */
[----:B----4-:R-:W4:Y:S04]  /*5b750*/  LDL.LU R44, [R1+0x80] ;  /* 0x00008000012c7983 */ /* 0x010f280000300800 */
[----:B------:R-:W4:Y:S04]  /*5b760*/  LDL.LU R45, [R1+0x88] ;  /* 0x00008800012d7983 */ /* 0x000f280000300800 */
[----:B------:R-:W2:Y:S04]  /*5b770*/  LDL.LU R52, [R1+0x84] ;  /* 0x0000840001347983 */ /* 0x000ea80000300800 */
[----:B------:R-:W2:Y:S01]  /*5b780*/  LDL.LU R53, [R1+0x8c] ;  /* 0x00008c0001357983 */ /* 0x000ea20000300800 */
[----:B------:R-:W-:Y:S01]  /*5b790*/  MOV R46, R56 ;  /* 0x00000038002e7202 */ /* 0x000fe20000000f00 */
[----:B------:R-:W-:Y:S01]  /*5b7a0*/  IMAD.MOV.U32 R47, RZ, RZ, R58 ;  /* 0x000000ffff2f7224 */ /* 0x000fe200078e003a */
[----:B------:R-:W-:Y:S01]  /*5b7b0*/  BAR.SYNC.DEFER_BLOCKING 0x0 ;  /* 0x0000000000007b1d */ /* 0x000fe20000010000 */
[----:B------:R-:W-:-:S02]  /*5b7c0*/  IMAD.MOV.U32 R54, RZ, RZ, R57 ;  /* 0x000000ffff367224 */ /* 0x000fc400078e0039 */
[----:B------:R-:W-:-:S03]  /*5b7d0*/  IMAD.MOV.U32 R55, RZ, RZ, R59 ;  /* 0x000000ffff377224 */ /* 0x000fc600078e003b */
[----:B------:R-:W3:Y:S02]  /*5b7e0*/  LDS.128 R56, [R247] ;  /* 0x00000000f7387984 */ /* 0x000ee40000000c00 */
[----:B------:R-:W-:Y:S06]  /*5b7f0*/  BAR.SYNC.DEFER_BLOCKING 0x0 ;  /* 0x0000000000007b1d */ /* 0x000fec0000010000 */
[----:B----4-:R-:W-:Y:S02]  /*5b800*/  STSM.16.M88.4 [R0], R44 ;  /* 0x0000002c00007844 */ /* 0x010fe40000000200 */
[----:B------:R-:W-:Y:S06]  /*5b810*/  BAR.SYNC.DEFER_BLOCKING 0x0 ;  /* 0x0000000000007b1d */ /* 0x000fec0000010000 */
[----:B------:R-:W4:Y:S02]  /*5b820*/  LDS.128 R44, [R247] ;  /* 0x00000000f72c7984 */ /* 0x000f240000000c00 */
[----:B------:R-:W-:Y:S06]  /*5b830*/  BAR.SYNC.DEFER_BLOCKING 0x0 ;  /* 0x0000000000007b1d */ /* 0x000fec0000010000 */
[----:B--2---:R2:W-:Y:S04]  /*5b840*/  STSM.16.M88.4 [R0], R52 ;  /* 0x0000003400007844 */ /* 0x0045e80000000200 */
[----:B--2---:R-:W2:Y:S04]  /*5b850*/  LDL.LU R52, [R1+0x90] ;  /* 0x0000900001347983 */ /* 0x004ea80000300800 */
[----:B------:R-:W2:Y:S04]  /*5b860*/  LDL.LU R53, [R1+0x98] ;  /* 0x0000980001357983 */ /* 0x000ea80000300800 */
[----:B------:R-:W3:Y:S04]  /*5b870*/  LDL.LU R152, [R1+0x94] ;  /* 0x0000940001987983 */ /* 0x000ee80000300800 */
[----:B------:R-:W3:Y:S01]  /*5b880*/  LDL.LU R153, [R1+0x9c] ;  /* 0x00009c0001997983 */ /* 0x000ee20000300800 */
[----:B------:R-:W-:Y:S01]  /*5b890*/  BAR.SYNC.DEFER_BLOCKING 0x0 ;  /* 0x0000000000007b1d */ /* 0x000fe20000010000 */
[----:B------:R-:W-:Y:S01]  /*5b8a0*/  MOV R54, R60 ;  /* 0x0000003c00367202 */ /* 0x000fe20000000f00 */
[----:B------:R-:W-:-:S04]  /*5b8b0*/  IMAD.MOV.U32 R55, RZ, RZ, R62 ;  /* 0x000000ffff377224 */ /* 0x000fc800078e003e */
[----:B------:R-:W4:Y:S02]  /*5b8c0*/  LDS.128 R60, [R247] ;  /* 0x00000000f73c7984 */ /* 0x000f240000000c00 */
[----:B------:R-:W-:Y:S06]  /*5b8d0*/  BAR.SYNC.DEFER_BLOCKING 0x0 ;  /* 0x0000000000007b1d */ /* 0x000fec0000010000 */
[----:B--2---:R-:W-:Y:S02]  /*5b8e0*/  STSM.16.M88.4 [R0], R52 ;  /* 0x0000003400007844 */ /* 0x004fe40000000200 */
[----:B------:R-:W-:Y:S06]  /*5b8f0*/  BAR.SYNC.DEFER_BLOCKING 0x0 ;  /* 0x0000000000007b1d */ /* 0x000fec0000010000 */
[----:B------:R-:W2:Y:S02]  /*5b900*/  LDS.128 R52, [R247] ;  /* 0x00000000f7347984 */ /* 0x000ea40000000c00 */
[----:B------:R-:W-:Y:S06]  /*5b910*/  BAR.SYNC.DEFER_BLOCKING 0x0 ;  /* 0x0000000000007b1d */ /* 0x000fec0000010000 */
[----:B---3--:R3:W-:Y:S04]  /*5b920*/  STSM.16.M88.4 [R0], R152 ;  /* 0x0000009800007844 */ /* 0x0087e80000000200 */
[----:B---3--:R-:W3:Y:S04]  /*5b930*/  LDL.LU R152, [R1+0xa0] ;  /* 0x0000a00001987983 */ /* 0x008ee80000300800 */
[----:B------:R-:W3:Y:S04]  /*5b940*/  LDL.LU R153, [R1+0xa8] ;  /* 0x0000a80001997983 */ /* 0x000ee80000300800 */
[----:B------:R-:W4:Y:S04]  /*5b950*/  LDL.LU R156, [R1+0xa4] ;  /* 0x0000a400019c7983 */ /* 0x000f280000300800 */
[----:B------:R-:W4:Y:S01]  /*5b960*/  LDL.LU R157, [R1+0xac] ;  /* 0x0000ac00019d7983 */ /* 0x000f220000300800 */
[----:B------:R-:W-:Y:S01]  /*5b970*/  BAR.SYNC.DEFER_BLOCKING 0x0 ;  /* 0x0000000000007b1d */ /* 0x000fe20000010000 */
[----:B------:R-:W-:Y:S01]  /*5b980*/  MOV R154, R64 ;  /* 0x00000040009a7202 */ /* 0x000fe20000000f00 */
[----:B------:R-:W-:-:S04]  /*5b990*/  IMAD.MOV.U32 R155, RZ, RZ, R66 ;  /* 0x000000ffff9b7224 */ /* 0x000fc800078e0042 */
[----:B------:R-:W2:Y:S02]  /*5b9a0*/  LDS.128 R64, [R247] ;  /* 0x00000000f7407984 */ /* 0x000ea40000000c00 */
[----:B------:R-:W-:Y:S06]  /*5b9b0*/  BAR.SYNC.DEFER_BLOCKING 0x0 ;  /* 0x0000000000007b1d */ /* 0x000fec0000010000 */
        /* <DEDUP_REMOVED lines=9> */
[----:B------:R-:W-:Y:S01]  /*5ba50*/  BAR.SYNC.DEFER_BLOCKING 0x0 ;  /* 0x0000000000007b1d */ /* 0x000fe20000010000 */
[----:B------:R-:W-:Y:S01]  /*5ba60*/  MOV R158, R68 ;  /* 0x00000044009e7202 */ /* 0x000fe20000000f00 */
[----:B------:R-:W-:-:S04]  /*5ba70*/  IMAD.MOV.U32 R159, RZ, RZ, R70 ;  /* 0x000000ffff9f7224 */ /* 0x000fc800078e0046 */
        /* <DEDUP_REMOVED lines=272> */
[----:B---3--:R3:W-:Y:S02]  /*5cb80*/  STSM.16.M88.4 [R0], R236 ;  /* 0x000000ec00007844 */ /* 0x0087e40000000200 */
[----:B------:R-:W-:Y:S06]  /*5cb90*/  BAR.SYNC.DEFER_BLOCKING 0x0 ;  /* 0x0000000000007b1d */ /* 0x000fec0000010000 */
[----:B---3--:R-:W3:Y:S04]  /*5cba0*/  LDL.LU R236, [R1+0x1f0] ;  /* 0x0001f00001ec7983 */ /* 0x008ee80000300800 */
[----:B------:R-:W4:Y:S04]  /*5cbb0*/  LDL.LU R251, [R1] ;  /* 0x0000000001fb7983 */ /* 0x000f280000300800 */
[----:B------:R-:W3:Y:S04]  /*5cbc0*/  LDL.LU R237, [R1+0x1f8] ;  /* 0x0001f80001ed7983 */ /* 0x000ee80000300800 */
[----:B------:R-:W2:Y:S01]  /*5cbd0*/  LDS.128 R240, [R247] ;  /* 0x00000000f7f07984 */ /* 0x000ea20000000c00 */
[----:B------:R-:W-:Y:S01]  /*5cbe0*/  MOV R238, R148 ;  /* 0x0000009400ee7202 */ /* 0x000fe20000000f00 */
[----:B------:R-:W-:Y:S01]  /*5cbf0*/  IMAD.MOV.U32 R239, RZ, RZ, R150 ;  /* 0x000000ffffef7224 */ /* 0x000fe200078e0096 */
[----:B------:R-:W-:Y:S01]  /*5cc00*/  BAR.SYNC.DEFER_BLOCKING 0x0 ;  /* 0x0000000000007b1d */ /* 0x000fe20000010000 */
[----:B------:R-:W-:Y:S01]  /*5cc10*/  IMAD R148, R3, UR4, RZ ;  /* 0x0000000403947c24 */ /* 0x000fe2000f8e02ff */
[----:B------:R-:W-:-:S04]  /*5cc20*/  LEA R2, P6, R244, UR6, 0x2 ;  /* 0x00000006f4027c11 */ /* 0x000fc8000f8c10ff */
[----:B------:R-:W-:Y:S02]  /*5cc30*/  LEA.HI.X.SX32 R3, R244, UR7, 0x2, P6 ;  /* 0x00000007f4037c11 */ /* 0x000fe4000b0f16ff */
[C---:B------:R-:W-:Y:S02]  /*5cc40*/  LEA R244, P6, R148.reuse, R2, 0x2 ;  /* 0x0000000294f47211 */ /* 0x040fe400078c10ff */
[C---:B------:R-:W-:Y:S02]  /*5cc50*/  IADD3 R246, R148.reuse, UR4, RZ ;  /* 0x0000000494f67c10 */ /* 0x040fe4000fffe0ff */
[----:B------:R-:W-:Y:S01]  /*5cc60*/  LEA.HI.X.SX32 R245, R148, R3, 0x2, P6 ;  /* 0x0000000394f57211 */ /* 0x000fe200030f16ff */
[----:B---3--:R3:W-:Y:S04]  /*5cc70*/  STSM.16.M88.4 [R0], R236 ;  /* 0x000000ec00007844 */ /* 0x0087e80000000200 */
[----:B---3--:R-:W3:Y:S04]  /*5cc80*/  LDL.LU R236, [R1+0x1f4] ;  /* 0x0001f40001ec7983 */ /* 0x008ee80000300800 */
[----:B------:R-:W3:Y:S01]  /*5cc90*/  LDL.LU R237, [R1+0x1fc] ;  /* 0x0001fc0001ed7983 */ /* 0x000ee20000300800 */
[----:B------:R-:W-:-:S02]  /*5cca0*/  IMAD.MOV.U32 R238, RZ, RZ, R149 ;  /* 0x000000ffffee7224 */ /* 0x000fc400078e0095 */
[----:B------:R-:W-:Y:S01]  /*5ccb0*/  IMAD.MOV.U32 R239, RZ, RZ, R151 ;  /* 0x000000ffffef7224 */ /* 0x000fe200078e0097 */
[----:B------:R-:W-:Y:S06]  /*5ccc0*/  BAR.SYNC.DEFER_BLOCKING 0x0 ;  /* 0x0000000000007b1d */ /* 0x000fec0000010000 */
[----:B------:R-:W2:Y:S04]  /*5ccd0*/  LDL.LU R252, [R1+0xec8] ;  /* 0x000ec80001fc7983 */ /* 0x000ea80000300800 */
[----:B------:R-:W1:Y:S01]  /*5cce0*/  LDS.128 R148, [R247] ;  /* 0x00000000f7947984 */ /* 0x000e620000000c00 */
[----:B------:R-:W-:Y:S06]  /*5ccf0*/  BAR.SYNC.DEFER_BLOCKING 0x0 ;  /* 0x0000000000007b1d */ /* 0x000fec0000010000 */
[----:B---3--:R3:W-:Y:S04]  /*5cd00*/  STSM.16.M88.4 [R0], R236 ;  /* 0x000000ec00007844 */ /* 0x0087e80000000200 */
[----:B---3--:R-:W3:Y:S01]  /*5cd10*/  LDL.LU R239, [R1+0x200] ;  /* 0x0002000001ef7983 */ /* 0x008ee20000300800 */
[----:B------:R-:W-:Y:S01]  /*5cd20*/  BAR.SYNC.DEFER_BLOCKING 0x0 ;  /* 0x0000000000007b1d */ /* 0x000fe20000010000 */
[C---:B------:R-:W-:Y:S01]  /*5cd30*/  VIADD R0, R246.reuse, UR4 ;  /* 0x00000004f6007c36 */ /* 0x040fe20008000000 */
[----:B------:R-:W-:-:S04]  /*5cd40*/  LEA R236, P6, R246, R2, 0x2 ;  /* 0x00000002f6ec7211 */ /* 0x000fc800078c10ff */
[-C--:B------:R-:W-:Y:S02]  /*5cd50*/  LEA.HI.X.SX32 R237, R246, R3.reuse, 0x2, P6 ;  /* 0x00000003f6ed7211 */ /* 0x080fe400030f16ff */
[----:B------:R-:W-:Y:S01]  /*5cd60*/  LEA R238, P6, R0, R2, 0x2 ;  /* 0x0000000200ee7211 */ /* 0x000fe200078c10ff */
[----:B------:R-:W4:Y:S04]  /*5cd70*/  LDL.LU R246, [R1+0xecc] ;  /* 0x000ecc0001f67983 */ /* 0x000f280000300800 */
[----:B---3--:R3:W-:Y:S01]  /*5cd80*/  @P5 STG.E desc[UR52][R244.64], R239 ;  /* 0x000000eff4005986 */ /* 0x0087e2000c101934 */
[----:B--2---:R-:W-:Y:S01]  /*5cd90*/  ISETP.LT.AND P5, PT, R252, UR5, !P0 ;  /* 0x00000005fc007c0c */ /* 0x004fe2000c7a1270 */
[----:B------:R-:W-:Y:S02]  /*5cda0*/  ULDC UR5, c[0x0][0x22c] ;  /* 0x00008b0000057ab9 */ /* 0x000fe40000000800 */
[----:B---3--:R-:W2:Y:S01]  /*5cdb0*/  LDL.LU R245, [R1+0xedc] ;  /* 0x000edc0001f57983 */ /* 0x008ea20000300800 */
[C---:B------:R-:W-:Y:S01]  /*5cdc0*/  VIADD R244, R0.reuse, UR4 ;  /* 0x0000000400f47c36 */ /* 0x040fe20008000000 */
[----:B------:R-:W-:-:S02]  /*5cdd0*/  LEA.HI.X.SX32 R239, R0, R3, 0x2, P6 ;  /* 0x0000000300ef7211 */ /* 0x000fc400030f16ff */
[----:B------:R-:W3:Y:S04]  /*5cde0*/  LDL.LU R252, [R1+0x8] ;  /* 0x0000080001fc7983 */ /* 0x000ee80000300800 */
[----:B------:R-:W2:Y:S04]  /*5cdf0*/  LDL.LU R0, [R1+0x204] ;  /* 0x0002040001007983 */ /* 0x000ea80000300800 */
[----:B----4-:R4:W-:Y:S01]  /*5ce00*/  @P4 STG.E desc[UR52][R236.64], R251 ;  /* 0x000000fbec004986 */ /* 0x0109e2000c101934 */
[----:B------:R-:W-:Y:S01]  /*5ce10*/  ISETP.LT.AND P4, PT, R246, UR5, !P0 ;  /* 0x00000005f6007c0c */ /* 0x000fe2000c781270 */
[----:B------:R-:W-:-:S02]  /*5ce20*/  ULDC UR5, c[0x0][0x22c] ;  /* 0x00008b0000057ab9 */ /* 0x000fc40000000800 */
[----:B----4-:R-:W4:Y:S04]  /*5ce30*/  LDL.LU R251, [R1+0x12a0] ;  /* 0x0012a00001fb7983 */ /* 0x010f280000300800 */
[----:B------:R-:W3:Y:S04]  /*5ce40*/  LDL.LU R246, [R1+0xee0] ;  /* 0x000ee00001f67983 */ /* 0x000ee80000300800 */
[----:B--2---:R2:W-:Y:S04]  /*5ce50*/  @P3 STG.E desc[UR52][R238.64], R0 ;  /* 0x00000000ee003986 */ /* 0x0045e8000c101934 */
[----:B--2---:R-:W2:Y:S01]  /*5ce60*/  LDL.LU R239, [R1+0xed4] ;  /* 0x000ed40001ef7983 */ /* 0x004ea20000300800 */
[C---:B------:R-:W-:Y:S01]  /*5ce70*/  LEA R236, P6, R244.reuse, R2, 0x2 ;  /* 0x00000002f4ec7211 */ /* 0x040fe200078c10ff */
[----:B------:R-:W-:-:S03]  /*5ce80*/  VIADD R0, R244, UR4 ;  /* 0x00000004f4007c36 */ /* 0x000fc60008000000 */
[-C--:B------:R-:W-:Y:S02]  /*5ce90*/  LEA.HI.X.SX32 R237, R244, R3.reuse, 0x2, P6 ;  /* 0x00000003f4ed7211 */ /* 0x080fe400030f16ff */
[C---:B------:R-:W-:Y:S02]  /*5cea0*/  LEA R238, P6, R0.reuse, R2, 0x2 ;  /* 0x0000000200ee7211 */ /* 0x040fe400078c10ff */
[C---:B------:R-:W-:Y:S02]  /*5ceb0*/  IADD3 R244, R0.reuse, UR4, RZ ;  /* 0x0000000400f47c10 */ /* 0x040fe4000fffe0ff */
[----:B--2---:R-:W-:Y:S01]  /*5cec0*/  ISETP.LT.AND P3, PT, R239, UR5, !P0 ;  /* 0x00000005ef007c0c */ /* 0x004fe2000c761270 */
[----:B------:R-:W-:Y:S01]  /*5ced0*/  ULDC UR5, c[0x0][0x22c] ;  /* 0x00008b0000057ab9 */ /* 0x000fe20000000800 */
[----:B------:R-:W-:Y:S02]  /*5cee0*/  LEA.HI.X.SX32 R239, R0, R3, 0x2, P6 ;  /* 0x0000000300ef7211 */ /* 0x000fe400030f16ff */
[----:B------:R-:W2:Y:S04]  /*5cef0*/  LDL.LU R0, [R1+0x4] ;  /* 0x0000040001007983 */ /* 0x000ea80000300800 */
[----:B--2---:R2:W-:Y:S01]  /*5cf00*/  @P2 STG.E desc[UR52][R236.64], R0 ;  /* 0x00000000ec002986 */ /* 0x0045e2000c101934 */
[----:B------:R-:W-:Y:S01]  /*5cf10*/  ISETP.LT.AND P2, PT, R245, UR5, !P0 ;  /* 0x00000005f5007c0c */ /* 0x000fe2000c741270 */
[----:B------:R-:W-:-:S02]  /*5cf20*/  ULDC UR5, c[0x0][0x22c] ;  /* 0x00008b0000057ab9 */ /* 0x000fc40000000800 */
[----:B------:R-:W4:Y:S04]  /*5cf30*/  LDL.LU R245, [R1+0xef0] ;  /* 0x000ef00001f57983 */ /* 0x000f280000300800 */
[----:B--2---:R-:W2:Y:S01]  /*5cf40*/  LDL.LU R237, [R1+0x208] ;  /* 0x0002080001ed7983 */ /* 0x004ea20000300800 */
[C---:B------:R-:W-:Y:S01]  /*5cf50*/  VIADD R0, R244.reuse, UR4 ;  /* 0x00000004f4007c36 */ /* 0x040fe20008000000 */
[----:B------:R-:W-:Y:S02]  /*5cf60*/  LEA R236, P6, R244, R2, 0x2 ;  /* 0x00000002f4ec7211 */ /* 0x000fe400078c10ff */
[----:B--2---:R2:W-:Y:S01]  /*5cf70*/  @P1 STG.E desc[UR52][R238.64], R237 ;  /* 0x000000edee001986 */ /* 0x0045e2000c101934 */
[----:B---3--:R-:W-:Y:S01]  /*5cf80*/  ISETP.LT.AND P1, PT, R246, UR5, !P0 ;  /* 0x00000005f6007c0c */ /* 0x008fe2000c721270 */
[----:B------:R-:W-:-:S02]  /*5cf90*/  ULDC UR5, c[0x0][0x22c] ;  /* 0x00008b0000057ab9 */ /* 0x000fc40000000800 */
[----:B------:R-:W3:Y:S01]  /*5cfa0*/  LDL.LU R246, [R1+0xef4] ;  /* 0x000ef40001f67983 */ /* 0x000ee20000300800 */
[-C--:B--2---:R-:W-:Y:S02]  /*5cfb0*/  LEA.HI.X.SX32 R237, R244, R3.reuse, 0x2, P6 ;  /* 0x00000003f4ed7211 */ /* 0x084fe400030f16ff */
[C---:B------:R-:W-:Y:S01]  /*5cfc0*/  LEA R238, P6, R0.reuse, R2, 0x2 ;  /* 0x0000000200ee7211 */ /* 0x040fe200078c10ff */
[C---:B------:R-:W-:Y:S02]  /*5cfd0*/  VIADD R244, R0.reuse, UR4 ;  /* 0x0000000400f47c36 */ /* 0x040fe40008000000 */
[----:B------:R2:W-:Y:S01]  /*5cfe0*/  @P5 STG.E desc[UR52][R236.64], R252 ;  /* 0x000000fcec005986 */ /* 0x0005e2000c101934 */
[----:B------:R-:W-:-:S03]  /*5cff0*/  LEA.HI.X.SX32 R239, R0, R3, 0x2, P6 ;  /* 0x0000000300ef7211 */ /* 0x000fc600030f16ff */
[----:B------:R-:W4:Y:S04]  /*5d000*/  LDL.LU R0, [R1+0x20c] ;  /* 0x00020c0001007983 */ /* 0x000f280000300800 */
[----:B--2---:R-:W2:Y:S04]  /*5d010*/  LDL.LU R252, [R1+0x129c] ;  /* 0x00129c0001fc7983 */ /* 0x004ea80000300800 */
[----:B------:R-:W3:Y:S01]  /*5d020*/  LDL.LU R237, [R1+0xee8] ;  /* 0x000ee80001ed7983 */ /* 0x000ee20000300800 */
[----:B------:R-:W-:-:S03]  /*5d030*/  LEA R236, P6, R244, R2, 0x2 ;  /* 0x00000002f4ec7211 */ /* 0x000fc600078c10ff */
[----:B----4-:R4:W-:Y:S01]  /*5d040*/  @P4 STG.E desc[UR52][R238.64], R0 ;  /* 0x00000000ee004986 */ /* 0x0109e2000c101934 */
[----:B---3--:R-:W-:Y:S01]  /*5d050*/  ISETP.LT.AND P5, PT, R237, UR5, !P0 ;  /* 0x00000005ed007c0c */ /* 0x008fe2000c7a1270 */
[C---:B----4-:R-:W-:Y:S01]  /*5d060*/  VIADD R0, R244.reuse, UR4 ;  /* 0x00000004f4007c36 */ /* 0x050fe20008000000 */
[----:B------:R-:W-:Y:S01]  /*5d070*/  LEA.HI.X.SX32 R237, R244, R3, 0x2, P6 ;  /* 0x00000003f4ed7211 */ /* 0x000fe200030f16ff */
[----:B------:R-:W-:Y:S01]  /*5d080*/  ULDC UR5, c[0x0][0x22c] ;  /* 0x00008b0000057ab9 */ /* 0x000fe20000000800 */
[----:B------:R-:W3:Y:S02]  /*5d090*/  LDL.LU R244, [R1+0xc] ;  /* 0x00000c0001f47983 */ /* 0x000ee40000300800 */
[C---:B------:R-:W-:Y:S02]  /*5d0a0*/  LEA R238, P6, R0.reuse, R2, 0x2 ;  /* 0x0000000200ee7211 */ /* 0x040fe400078c10ff */
[----:B------:R-:W-:Y:S01]  /*5d0b0*/  ISETP.LT.AND P4, PT, R245, UR5, !P0 ;  /* 0x00000005f5007c0c */ /* 0x000fe2000c781270 */
[----:B------:R-:W-:Y:S01]  /*5d0c0*/  ULDC UR5, c[0x0][0x22c] ;  /* 0x00008b0000057ab9 */ /* 0x000fe20000000800 */
[----:B------:R-:W-:-:S02]  /*5d0d0*/  IADD3 R245, R0, UR4, RZ ;  /* 0x0000000400f57c10 */ /* 0x000fc4000fffe0ff */
[----:B------:R-:W-:Y:S02]  /*5d0e0*/  LEA.HI.X.SX32 R239, R0, R3, 0x2, P6 ;  /* 0x0000000300ef7211 */ /* 0x000fe400030f16ff */
[----:B------:R-:W4:Y:S04]  /*5d0f0*/  LDL.LU R0, [R1+0xf00] ;  /* 0x000f000001007983 */ /* 0x000f280000300800 */
[----:B---3--:R3:W-:Y:S01]  /*5d100*/  @P3 STG.E desc[UR52][R236.64], R244 ;  /* 0x000000f4ec003986 */ /* 0x0087e2000c101934 */
[----:B------:R-:W-:Y:S01]  /*5d110*/  ISETP.LT.AND P3, PT, R246, UR5, !P0 ;  /* 0x00000005f6007c0c */ /* 0x000fe2000c761270 */
[----:B------:R-:W-:Y:S02]  /*5d120*/  ULDC UR5, c[0x0][0x22c] ;  /* 0x00008b0000057ab9 */ /* 0x000fe40000000800 */
[----:B------:R-:W2:Y:S04]  /*5d130*/  LDL.LU R246, [R1+0xf08] ;  /* 0x000f080001f67983 */ /* 0x000ea80000300800 */
[----:B---3--:R-:W3:Y:S01]  /*5d140*/  LDL.LU R237, [R1+0x10] ;  /* 0x0000100001ed7983 */ /* 0x008ee20000300800 */
[C---:B------:R-:W-:Y:S01]  /*5d150*/  VIADD R244, R245.reuse, UR4 ;  /* 0x00000004f5f47c36 */ /* 0x040fe20008000000 */
[----:B------:R-:W-:-:S02]  /*5d160*/  LEA R236, P6, R245, R2, 0x2 ;  /* 0x00000002f5ec7211 */ /* 0x000fc400078c10ff */
[----:B---3--:R3:W-:Y:S01]  /*5d170*/  @P2 STG.E desc[UR52][R238.64], R237 ;  /* 0x000000edee002986 */ /* 0x0087e2000c101934 */
[----:B----4-:R-:W-:Y:S01]  /*5d180*/  ISETP.LT.AND P2, PT, R0, UR5, !P0 ;  /* 0x0000000500007c0c */ /* 0x010fe2000c741270 */
[C---:B------:R-:W-:Y:S01]  /*5d190*/  VIADD R0, R244.reuse, UR4 ;  /* 0x00000004f4007c36 */ /* 0x040fe20008000000 */
[----:B------:R-:W-:Y:S01]  /*5d1a0*/  ULDC UR5, c[0x0][0x22c] ;  /* 0x00008b0000057ab9 */ /* 0x000fe20000000800 */
[-C--:B---3--:R-:W-:Y:S02]  /*5d1b0*/  LEA.HI.X.SX32 R237, R245, R3.reuse, 0x2, P6 ;  /* 0x00000003f5ed7211 */ /* 0x088fe400030f16ff */
[CC--:B------:R-:W-:Y:S01]  /*5d1c0*/  LEA R238, P6, R244.reuse, R2.reuse, 0x2 ;  /* 0x00000002f4ee7211 */ /* 0x0c0fe200078c10ff */
[----:B------:R-:W3:Y:S03]  /*5d1d0*/  LDL.LU R245, [R1+0xf10] ;  /* 0x000f100001f57983 */ /* 0x000ee60000300800 */
[----:B------:R-:W-:Y:S01]  /*5d1e0*/  LEA.HI.X.SX32 R239, R244, R3, 0x2, P6 ;  /* 0x00000003f4ef7211 */ /* 0x000fe200030f16ff */
[----:B------:R4:W-:Y:S04]  /*5d1f0*/  @P1 STG.E desc[UR52][R236.64], R248 ;  /* 0x000000f8ec001986 */ /* 0x0009e8000c101934 */
[----:B------:R-:W2:Y:S04]  /*5d200*/  LDL.LU R244, [R1+0x14] ;  /* 0x0000140001f47983 */ /* 0x000ea80000300800 */
[----:B----4-:R-:W4:Y:S01]  /*5d210*/  LDL.LU R237, [R1+0xf04] ;  /* 0x000f040001ed7983 */ /* 0x010f220000300800 */
[----:B------:R-:W-:-:S03]  /*5d220*/  LEA R236, P6, R0, R2, 0x2 ;  /* 0x0000000200ec7211 */ /* 0x000fc600078c10ff */
[----:B------:R-:W3:Y:S04]  /*5d230*/  LDL.LU R248, [R1+0xf18] ;  /* 0x000f180001f87983 */ /* 0x000ee80000300800 */
[----:B--2---:R2:W-:Y:S01]  /*5d240*/  @P5 STG.E desc[UR52][R238.64], R244 ;  /* 0x000000f4ee005986 */ /* 0x0045e2000c101934 */
[----:B----4-:R-:W-:Y:S01]  /*5d250*/  ISETP.LT.AND P1, PT, R237, UR5, !P0 ;  /* 0x00000005ed007c0c */ /* 0x010fe2000c721270 */
[----:B------:R-:W-:Y:S01]  /*5d260*/  ULDC UR5, c[0x0][0x22c] ;  /* 0x00008b0000057ab9 */ /* 0x000fe20000000800 */
[----:B------:R-:W-:Y:S02]  /*5d270*/  LEA.HI.X.SX32 R237, R0, R3, 0x2, P6 ;  /* 0x0000000300ed7211 */ /* 0x000fe400030f16ff */
[----:B------:R-:W-:Y:S01]  /*5d280*/  ISETP.LT.AND P5, PT, R246, UR5, !P0 ;  /* 0x00000005f6007c0c */ /* 0x000fe2000c7a1270 */
[----:B------:R-:W-:Y:S01]  /*5d290*/  ULDC UR5, c[0x0][0x22c] ;  /* 0x00008b0000057ab9 */ /* 0x000fe20000000800 */
[----:B------:R-:W4:Y:S04]  /*5d2a0*/  LDL.LU R246, [R1+0xf1c] ;  /* 0x000f1c0001f67983 */ /* 0x000f280000300800 */
[----:B------:R1:W-:Y:S01]  /*5d2b0*/  @P4 STG.E desc[UR52][R236.64], R249 ;  /* 0x000000f9ec004986 */ /* 0x0003e2000c101934 */
[----:B---3--:R-:W-:Y:S01]  /*5d2c0*/  ISETP.LT.AND P4, PT, R245, UR5, !P0 ;  /* 0x00000005f5007c0c */ /* 0x008fe2000c781270 */
[----:B--2---:R-:W-:Y:S01]  /*5d2d0*/  VIADD R239, R0, UR4 ;  /* 0x0000000400ef7c36 */ /* 0x004fe20008000000 */
[----:B------:R-:W-:Y:S01]  /*5d2e0*/  ULDC UR5, c[0x0][0x22c] ;  /* 0x00008b0000057ab9 */ /* 0x000fe20000000800 */
[----:B-1----:R-:W2:Y:S04]  /*5d2f0*/  LDL.LU R249, [R1+0x18] ;  /* 0x0000180001f97983 */ /* 0x002ea80000300800 */
[----:B------:R-:W3:Y:S01]  /*5d300*/  LDL.LU R245, [R1+0xf28] ;  /* 0x000f280001f57983 */ /* 0x000ee20000300800 */
[----:B------:R-:W-:-:S02]  /*5d310*/  LEA R238, P6, R239, R2, 0x2 ;  /* 0x00000002efee7211 */ /* 0x000fc400078c10ff */
[C---:B------:R-:W-:Y:S02]  /*5d320*/  IADD3 R0, R239.reuse, UR4, RZ ;  /* 0x00000004ef007c10 */ /* 0x040fe4000fffe0ff */
[----:B------:R-:W-:Y:S02]  /*5d330*/  LEA.HI.X.SX32 R239, R239, R3, 0x2, P6 ;  /* 0x00000003efef7211 */ /* 0x000fe400030f16ff */
[C---:B------:R-:W-:Y:S01]  /*5d340*/  LEA R236, P6, R0.reuse, R2, 0x2 ;  /* 0x0000000200ec7211 */ /* 0x040fe200078c10ff */
[----:B------:R-:W-:-:S03]  /*5d350*/  VIADD R244, R0, UR4 ;  /* 0x0000000400f47c36 */ /* 0x000fc60008000000 */
[----:B------:R-:W-:Y:S01]  /*5d360*/  LEA.HI.X.SX32 R237, R0, R3, 0x2, P6 ;  /* 0x0000000300ed7211 */ /* 0x000fe200030f16ff */
[----:B------:R-:W-:Y:S01]  /*5d370*/  VIADD R0, R244, UR4 ;  /* 0x00000004f4007c36 */ /* 0x000fe20008000000 */
[----:B--2---:R1:W-:Y:S01]  /*5d380*/  @P3 STG.E desc[UR52][R238.64], R249 ;  /* 0x000000f9ee003986 */ /* 0x0043e2000c101934 */
[----:B------:R-:W-:Y:S01]  /*5d390*/  ISETP.LT.AND P3, PT, R248, UR5, !P0 ;  /* 0x00000005f8007c0c */ /* 0x000fe2000c761270 */
[----:B------:R-:W-:Y:S02]  /*5d3a0*/  ULDC UR5, c[0x0][0x22c] ;  /* 0x00008b0000057ab9 */ /* 0x000fe40000000800 */
[----:B------:R-:W2:Y:S04]  /*5d3b0*/  LDL.LU R248, [R1+0xf2c] ;  /* 0x000f2c0001f87983 */ /* 0x000ea80000300800 */
[----:B------:R3:W-:Y:S01]  /*5d3c0*/  @P2 STG.E desc[UR52][R236.64], R250 ;  /* 0x000000faec002986 */ /* 0x0007e2000c101934 */
[----:B-1----:R-:W-:-:S02]  /*5d3d0*/  LEA R238, P6, R244, R2, 0x2 ;  /* 0x00000002f4ee7211 */ /* 0x002fc400078c10ff */
[----:B----4-:R-:W-:Y:S01]  /*5d3e0*/  ISETP.LT.AND P2, PT, R246, UR5, !P0 ;  /* 0x00000005f6007c0c */ /* 0x010fe2000c741270 */
[----:B------:R-:W-:Y:S01]  /*5d3f0*/  ULDC UR5, c[0x0][0x22c] ;  /* 0x00008b0000057ab9 */ /* 0x000fe20000000800 */
[----:B------:R-:W-:Y:S01]  /*5d400*/  LEA.HI.X.SX32 R239, R244, R3, 0x2, P6 ;  /* 0x00000003f4ef7211 */ /* 0x000fe200030f16ff */
[----:B------:R-:W4:Y:S04]  /*5d410*/  LDL.LU R246, [R1+0xf34] ;  /* 0x000f340001f67983 */ /* 0x000f280000300800 */
[----:B------:R1:W-:Y:S01]  /*5d420*/  @P1 STG.E desc[UR52][R238.64], R252 ;  /* 0x000000fcee001986 */ /* 0x0003e2000c101934 */
[----:B---3--:R-:W-:Y:S01]  /*5d430*/  ISETP.LT.AND P1, PT, R245, UR5, !P0 ;  /* 0x00000005f5007c0c */ /* 0x008fe2000c721270 */
[----:B------:R-:W-:Y:S02]  /*5d440*/  ULDC UR5, c[0x0][0x22c] ;  /* 0x00008b0000057ab9 */ /* 0x000fe40000000800 */
[----:B------:R-:W3:Y:S01]  /*5d450*/  LDL.LU R245, [R1+0xf3c] ;  /* 0x000f3c0001f57983 */ /* 0x000ee20000300800 */
[----:B------:R-:W-:-:S03]  /*5d460*/  LEA R236, P6, R0, R2, 0x2 ;  /* 0x0000000200ec7211 */ /* 0x000fc600078c10ff */
[----:B------:R-:W3:Y:S01]  /*5d470*/  LDL.LU R250, [R1+0xf44] ;  /* 0x000f440001fa7983 */ /* 0x000ee20000300800 */
[C---:B-1----:R-:W-:Y:S01]  /*5d480*/  VIADD R239, R0.reuse, UR4 ;  /* 0x0000000400ef7c36 */ /* 0x042fe20008000000 */
[-C--:B------:R-:W-:Y:S02]  /*5d490*/  LEA.HI.X.SX32 R237, R0, R3.reuse, 0x2, P6 ;  /* 0x0000000300ed7211 */ /* 0x080fe400030f16ff */
[----:B------:R-:W3:Y:S02]  /*5d4a0*/  LDL.LU R249, [R1+0xf48] ;  /* 0x000f480001f97983 */ /* 0x000ee40000300800 */
[C---:B------:R-:W-:Y:S02]  /*5d4b0*/  LEA R238, P6, R239.reuse, R2, 0x2 ;  /* 0x00000002efee7211 */ /* 0x040fe400078c10ff */
[C---:B------:R-:W-:Y:S01]  /*5d4c0*/  IADD3 R0, R239.reuse, UR4, RZ ;  /* 0x00000004ef007c10 */ /* 0x040fe2000fffe0ff */
[----:B------:R1:W-:Y:S01]  /*5d4d0*/  @P5 STG.E desc[UR52][R236.64], R251 ;  /* 0x000000fbec005986 */ /* 0x0003e2000c101934 */
[----:B------:R-:W-:-:S03]  /*5d4e0*/  LEA.HI.X.SX32 R239, R239, R3, 0x2, P6 ;  /* 0x00000003efef7211 */ /* 0x000fc600030f16ff */
[C---:B------:R-:W-:Y:S02]  /*5d4f0*/  VIADD R244, R0.reuse, UR4 ;  /* 0x0000000400f47c36 */ /* 0x040fe40008000000 */
[----:B------:R1:W-:Y:S02]  /*5d500*/  @P4 STG.E desc[UR52][R238.64], R8 ;  /* 0x00000008ee004986 */ /* 0x0003e4000c101934 */
[----:B-1----:R-:W-:-:S04]  /*5d510*/  LEA R236, P6, R0, R2, 0x2 ;  /* 0x0000000200ec7211 */ /* 0x002fc800078c10ff */
[----:B------:R-:W-:Y:S01]  /*5d520*/  LEA.HI.X.SX32 R237, R0, R3, 0x2, P6 ;  /* 0x0000000300ed7211 */ /* 0x000fe200030f16ff */
[C---:B------:R-:W-:Y:S01]  /*5d530*/  VIADD R0, R244.reuse, UR4 ;  /* 0x00000004f4007c36 */ /* 0x040fe20008000000 */
[----:B------:R-:W-:-:S03]  /*5d540*/  LEA R238, P6, R244, R2, 0x2 ;  /* 0x00000002f4ee7211 */ /* 0x000fc600078c10ff */
[----:B------:R1:W-:Y:S01]  /*5d550*/  @P3 STG.E desc[UR52][R236.64], R16 ;  /* 0x00000010ec003986 */ /* 0x0003e2000c101934 */
[----:B------:R-:W-:Y:S02]  /*5d560*/  LEA.HI.X.SX32 R239, R244, R3, 0x2, P6 ;  /* 0x00000003f4ef7211 */ /* 0x000fe400030f16ff */
[----:B------:R-:W-:-:S03]  /*5d570*/  LEA R8, P6, R0, R2, 0x2 ;  /* 0x0000000200087211 */ /* 0x000fc600078c10ff */
[----:B------:R1:W-:Y:S02]  /*5d580*/  @P2 STG.E desc[UR52][R238.64], R9 ;  /* 0x00000009ee002986 */ /* 0x0003e4000c101934 */
[C---:B-1----:R-:W-:Y:S01]  /*5d590*/  VIADD R16, R0.reuse, UR4 ;  /* 0x0000000400107c36 */ /* 0x042fe20008000000 */
[----:B------:R-:W-:-:S04]  /*5d5a0*/  LEA.HI.X.SX32 R9, R0, R3, 0x2, P6 ;  /* 0x0000000300097211 */ /* 0x000fc800030f16ff */
[CC--:B------:R-:W-:Y:S02]  /*5d5b0*/  LEA R236, P6, R16.reuse, R2.reuse, 0x2 ;  /* 0x0000000210ec7211 */ /* 0x0c0fe400078c10ff */
[C---:B------:R-:W-:Y:S01]  /*5d5c0*/  IADD3 R0, R16.reuse, UR4, RZ ;  /* 0x0000000410007c10 */ /* 0x040fe2000fffe0ff */
[----:B------:R1:W-:Y:S01]  /*5d5d0*/  @P1 STG.E desc[UR52][R8.64], R17 ;  /* 0x0000001108001986 */ /* 0x0003e2000c101934 */
[----:B------:R-:W-:Y:S02]  /*5d5e0*/  LEA.HI.X.SX32 R237, R16, R3, 0x2, P6 ;  /* 0x0000000310ed7211 */ /* 0x000fe400030f16ff */
[C---:B-1----:R-:W-:Y:S01]  /*5d5f0*/  LEA R8, P6, R0.reuse, R2, 0x2 ;  /* 0x0000000200087211 */ /* 0x042fe200078c10ff */
[----:B------:R-:W-:-:S03]  /*5d600*/  VIADD R17, R0, UR4 ;  /* 0x0000000400117c36 */ /* 0x000fc60008000000 */
[----:B------:R-:W-:Y:S02]  /*5d610*/  LEA.HI.X.SX32 R9, R0, R3, 0x2, P6 ;  /* 0x0000000300097211 */ /* 0x000fe400030f16ff */
[C---:B------:R-:W-:Y:S01]  /*5d620*/  LEA R16, P6, R17.reuse, R2, 0x2 ;  /* 0x0000000211107211 */ /* 0x040fe200078c10ff */
[----:B------:R-:W-:-:S03]  /*5d630*/  VIADD R0, R17, UR4 ;  /* 0x0000000411007c36 */ /* 0x000fc60008000000 */
[----:B------:R-:W-:Y:S02]  /*5d640*/  LEA.HI.X.SX32 R17, R17, R3, 0x2, P6 ;  /* 0x0000000311117211 */ /* 0x000fe400030f16ff */
[----:B--2---:R-:W-:Y:S01]  /*5d650*/  ISETP.LT.AND P5, PT, R248, UR5, !P0 ;  /* 0x00000005f8007c0c */ /* 0x004fe2000c7a1270 */
[----:B------:R-:W-:Y:S01]  /*5d660*/  ULDC UR5, c[0x0][0x22c] ;  /* 0x00008b0000057ab9 */ /* 0x000fe20000000800 */
[----:B------:R-:W2:Y:S01]  /*5d670*/  LDL.LU R248, [R1+0xf50] ;  /* 0x000f500001f87983 */ /* 0x000ea20000300800 */
[----:B----4-:R-:W-:Y:S01]  /*5d680*/  ISETP.LT.AND P4, PT, R246, UR5, !P0 ;  /* 0x00000005f6007c0c */ /* 0x010fe2000c781270 */
[----:B------:R-:W-:Y:S02]  /*5d690*/  ULDC UR5, c[0x0][0x22c] ;  /* 0x00008b0000057ab9 */ /* 0x000fe40000000800 */
[----:B------:R-:W4:Y:S01]  /*5d6a0*/  LDL.LU R246, [R1+0xf58] ;  /* 0x000f580001f67983 */ /* 0x000f220000300800 */
[----:B---3--:R-:W-:-:S06]  /*5d6b0*/  ISETP.LT.AND P3, PT, R245, UR5, !P0 ;  /* 0x00000005f5007c0c */ /* 0x008fcc000c761270 */
[----:B------:R-:W-:Y:S01]  /*5d6c0*/  @P5 STG.E desc[UR52][R236.64], R10 ;  /* 0x0000000aec005986 */ /* 0x000fe2000c101934 */
[----:B------:R-:W-:-:S03]  /*5d6d0*/  ULDC UR5, c[0x0][0x22c] ;  /* 0x00008b0000057ab9 */ /* 0x000fc60000000800 */
[----:B------:R-:W3:Y:S04]  /*5d6e0*/  LDL.LU R245, [R1+0xf5c] ;  /* 0x000f5c0001f57983 */ /* 0x000ee80000300800 */
[----:B------:R-:W3:Y:S04]  /*5d6f0*/  LDL.LU R244, [R1+0xf64] ;  /* 0x000f640001f47983 */ /* 0x000ee80000300800 */
[----:B------:R-:W3:Y:S04]  /*5d700*/  LDL.LU R239, [R1+0xf70] ;  /* 0x000f700001ef7983 */ /* 0x000ee80000300800 */
[----:B------:R-:W3:Y:S04]  /*5d710*/  LDL.LU R238, [R1+0xf74] ;  /* 0x000f740001ee7983 */ /* 0x000ee80000300800 */
[----:B------:R1:W-:Y:S04]  /*5d720*/  @P4 STG.E desc[UR52][R8.64], R18 ;  /* 0x0000001208004986 */ /* 0x0003e8000c101934 */
[----:B------:R1:W-:Y:S04]  /*5d730*/  @P3 STG.E desc[UR52][R16.64], R11 ;  /* 0x0000000b10003986 */ /* 0x0003e8000c101934 */
[----:B-1----:R-:W3:Y:S04]  /*5d740*/  LDL.LU R18, [R1+0xf7c] ;  /* 0x000f7c0001127983 */ /* 0x002ee80000300800 */
[----:B------:R-:W3:Y:S04]  /*5d750*/  LDL.LU R237, [R1+0xf84] ;  /* 0x000f840001ed7983 */ /* 0x000ee80000300800 */
[----:B------:R-:W3:Y:S01]  /*5d760*/  LDL.LU R17, [R1+0xf88] ;  /* 0x000f880001117983 */ /* 0x000ee20000300800 */
[----:B------:R-:W-:Y:S01]  /*5d770*/  ISETP.LT.AND P2, PT, R250, UR5, !P0 ;  /* 0x00000005fa007c0c */ /* 0x000fe2000c741270 */
[----:B------:R-:W-:Y:S01]  /*5d780*/  ULDC UR5, c[0x0][0x22c] ;  /* 0x00008b0000057ab9 */ /* 0x000fe20000000800 */
[CC--:B------:R-:W-:Y:S01]  /*5d790*/  LEA R8, P6, R0.reuse, R2.reuse, 0x2 ;  /* 0x0000000200087211 */ /* 0x0c0fe200078c10ff */
[C---:B------:R-:W-:Y:S01]  /*5d7a0*/  VIADD R11, R0.reuse, UR4 ;  /* 0x00000004000b7c36 */ /* 0x040fe20008000000 */
[----:B------:R-:W-:Y:S01]  /*5d7b0*/  ISETP.LT.AND P1, PT, R249, UR5, !P0 ;  /* 0x00000005f9007c0c */ /* 0x000fe2000c721270 */
[----:B------:R-:W-:Y:S01]  /*5d7c0*/  ULDC UR5, c[0x0][0x22c] ;  /* 0x00008b0000057ab9 */ /* 0x000fe20000000800 */
[----:B------:R-:W-:Y:S01]  /*5d7d0*/  LEA.HI.X.SX32 R9, R0, R3, 0x2, P6 ;  /* 0x0000000300097211 */ /* 0x000fe200030f16ff */
[----:B------:R-:W3:Y:S01]  /*5d7e0*/  LDL.LU R236, [R1+0xf8c] ;  /* 0x000f8c0001ec7983 */ /* 0x000ee20000300800 */
[----:B------:R-:W-:-:S02]  /*5d7f0*/  LEA R10, P6, R11, R2, 0x2 ;  /* 0x000000020b0a7211 */ /* 0x000fc400078c10ff */
[C---:B------:R-:W-:Y:S02]  /*5d800*/  IADD3 R0, R11.reuse, UR4, RZ ;  /* 0x000000040b007c10 */ /* 0x040fe4000fffe0ff */
[-C--:B------:R-:W-:Y:S01]  /*5d810*/  LEA.HI.X.SX32 R11, R11, R3.reuse, 0x2, P6 ;  /* 0x000000030b0b7211 */ /* 0x080fe200030f16ff */
[----:B------:R1:W-:Y:S02]  /*5d820*/  @P2 STG.E desc[UR52][R8.64], R19 ;  /* 0x0000001308002986 */ /* 0x0003e4000c101934 */
[C---:B------:R-:W-:Y:S02]  /*5d830*/  VIADD R16, R0.reuse, UR4 ;  /* 0x0000000400107c36 */ /* 0x040fe40008000000 */
[----:B------:R1:W-:Y:S02]  /*5d840*/  @P1 STG.E desc[UR52][R10.64], R4 ;  /* 0x000000040a001986 */ /* 0x0003e4000c101934 */
[CC--:B-1----:R-:W-:Y:S02]  /*5d850*/  LEA R8, P6, R0.reuse, R2.reuse, 0x2 ;  /* 0x0000000200087211 */ /* 0x0c2fe400078c10ff */
[----:B------:R-:W3:Y:S02]  /*5d860*/  LDL.LU R19, [R1+0xf94] ;  /* 0x000f940001137983 */ /* 0x000ee40000300800 */
[----:B------:R-:W-:Y:S01]  /*5d870*/  LEA.HI.X.SX32 R9, R0, R3, 0x2, P6 ;  /* 0x0000000300097211 */ /* 0x000fe200030f16ff */
[C---:B------:R-:W-:Y:S01]  /*5d880*/  VIADD R0, R16.reuse, UR4 ;  /* 0x0000000410007c36 */ /* 0x040fe20008000000 */
[----:B------:R-:W-:-:S04]  /*5d890*/  LEA R10, P6, R16, R2, 0x2 ;  /* 0x00000002100a7211 */ /* 0x000fc800078c10ff */
[----:B------:R-:W-:Y:S02]  /*5d8a0*/  LEA.HI.X.SX32 R11, R16, R3, 0x2, P6 ;  /* 0x00000003100b7211 */ /* 0x000fe400030f16ff */
[----:B------:R-:W-:Y:S02]  /*5d8b0*/  LEA R4, P6, R0, R2, 0x2 ;  /* 0x0000000200047211 */ /* 0x000fe400078c10ff */
[----:B--2---:R-:W-:Y:S01]  /*5d8c0*/  ISETP.LT.AND P5, PT, R248, UR5, !P0 ;  /* 0x00000005f8007c0c */ /* 0x004fe2000c7a1270 */
[----:B------:R-:W-:Y:S02]  /*5d8d0*/  ULDC UR5, c[0x0][0x22c] ;  /* 0x00008b0000057ab9 */ /* 0x000fe40000000800 */
[----:B----4-:R-:W-:Y:S01]  /*5d8e0*/  ISETP.LT.AND P4, PT, R246, UR5, !P0 ;  /* 0x00000005f6007c0c */ /* 0x010fe2000c781270 */
[----:B------:R-:W-:-:S09]  /*5d8f0*/  ULDC UR5, c[0x0][0x22c] ;  /* 0x00008b0000057ab9 */ /* 0x000fd20000000800 */
[----:B------:R1:W-:Y:S01]  /*5d900*/  @P5 STG.E desc[UR52][R8.64], R24 ;  /* 0x0000001808005986 */ /* 0x0003e2000c101934 */
[----:B---3--:R-:W-:Y:S01]  /*5d910*/  ISETP.LT.AND P3, PT, R245, UR5, !P0 ;  /* 0x00000005f5007c0c */ /* 0x008fe2000c761270 */
[----:B------:R-:W-:Y:S02]  /*5d920*/  ULDC UR5, c[0x0][0x22c] ;  /* 0x00008b0000057ab9 */ /* 0x000fe40000000800 */
[----:B------:R-:W-:Y:S01]  /*5d930*/  ISETP.LT.AND P2, PT, R244, UR5, !P0 ;  /* 0x00000005f4007c0c */ /* 0x000fe2000c741270 */
[----:B------:R-:W-:Y:S01]  /*5d940*/  ULDC UR5, c[0x0][0x22c] ;  /* 0x00008b0000057ab9 */ /* 0x000fe20000000800 */
[----:B-1----:R-:W-:Y:S01]  /*5d950*/  VIADD R9, R0, UR4 ;  /* 0x0000000400097c36 */ /* 0x002fe20008000000 */
[----:B------:R1:W-:Y:S01]  /*5d960*/  @P4 STG.E desc[UR52][R10.64], R5 ;  /* 0x000000050a004986 */ /* 0x0003e2000c101934 */
[----:B------:R-:W-:Y:S01]  /*5d970*/  ISETP.LT.AND P1, PT, R239, UR5, !P0 ;  /* 0x00000005ef007c0c */ /* 0x000fe2000c721270 */
[----:B------:R-:W-:Y:S02]  /*5d980*/  ULDC UR5, c[0x0][0x22c] ;  /* 0x00008b0000057ab9 */ /* 0x000fe40000000800 */
[----:B------:R-:W2:Y:S01]  /*5d990*/  LDS.128 R244, [R247] ;  /* 0x00000000f7f47984 */ /* 0x000ea20000000c00 */
[----:B------:R-:W-:Y:S01]  /*5d9a0*/  ISETP.LT.AND P5, PT, R238, UR5, !P0 ;  /* 0x00000005ee007c0c */ /* 0x000fe2000c7a1270 */
[----:B------:R-:W-:Y:S01]  /*5d9b0*/  ULDC UR5, c[0x0][0x22c] ;  /* 0x00008b0000057ab9 */ /* 0x000fe20000000800 */
[----:B-1----:R-:W-:-:S02]  /*5d9c0*/  LEA.HI.X.SX32 R5, R0, R3, 0x2, P6 ;  /* 0x0000000300057211 */ /* 0x002fc400030f16ff */
[CC--:B------:R-:W-:Y:S02]  /*5d9d0*/  LEA R8, P6, R9.reuse, R2.reuse, 0x2 ;  /* 0x0000000209087211 */ /* 0x0c0fe400078c10ff */
[C---:B------:R-:W-:Y:S01]  /*5d9e0*/  IADD3 R0, R9.reuse, UR4, RZ ;  /* 0x0000000409007c10 */ /* 0x040fe2000fffe0ff */
[----:B------:R1:W-:Y:S01]  /*5d9f0*/  @P3 STG.E desc[UR52][R4.64], R25 ;  /* 0x0000001904003986 */ /* 0x0003e2000c101934 */
[----:B------:R-:W-:Y:S02]  /*5da00*/  LEA.HI.X.SX32 R9, R9, R3, 0x2, P6 ;  /* 0x0000000309097211 */ /* 0x000fe400030f16ff */
[----:B------:R-:W-:Y:S01]  /*5da10*/  ISETP.LT.AND P4, PT, R18, UR5, !P0 ;  /* 0x0000000512007c0c */ /* 0x000fe2000c781270 */
[----:B------:R-:W-:Y:S01]  /*5da20*/  ULDC UR5, c[0x0][0x22c] ;  /* 0x00008b0000057ab9 */ /* 0x000fe20000000800 */
[----:B------:R-:W3:Y:S01]  /*5da30*/  LDL.LU R18, [R1+0xfa0] ;  /* 0x000fa00001127983 */ /* 0x000ee20000300800 */
[C---:B------:R-:W-:Y:S01]  /*5da40*/  VIADD R10, R0.reuse, UR4 ;  /* 0x00000004000a7c36 */ /* 0x040fe20008000000 */
[----:B------:R-:W-:Y:S01]  /*5da50*/  ISETP.LT.AND P3, PT, R237, UR5, !P0 ;  /* 0x00000005ed007c0c */ /* 0x000fe2000c761270 */
[----:B------:R-:W-:Y:S01]  /*5da60*/  ULDC UR5, c[0x0][0x22c] ;  /* 0x00008b0000057ab9 */ /* 0x000fe20000000800 */
[----:B------:R-:W4:Y:S01]  /*5da70*/  LDL.LU R16, [R1+0xfa8] ;  /* 0x000fa80001107983 */ /* 0x000f220000300800 */
[----:B-1----:R-:W-:-:S03]  /*5da80*/  LEA R4, P6, R0, R2, 0x2 ;  /* 0x0000000200047211 */ /* 0x002fc600078c10ff */
[----:B------:R1:W-:Y:S01]  /*5da90*/  @P2 STG.E desc[UR52][R8.64], R6 ;  /* 0x0000000608002986 */ /* 0x0003e2000c101934 */
[----:B------:R-:W-:Y:S01]  /*5daa0*/  ISETP.LT.AND P2, PT, R17, UR5, !P0 ;  /* 0x0000000511007c0c */ /* 0x000fe2000c741270 */
[----:B------:R-:W-:Y:S01]  /*5dab0*/  ULDC UR5, c[0x0][0x22c] ;  /* 0x00008b0000057ab9 */ /* 0x000fe20000000800 */
[----:B------:R-:W-:Y:S01]  /*5dac0*/  LEA.HI.X.SX32 R5, R0, R3, 0x2, P6 ;  /* 0x0000000300057211 */ /* 0x000fe200030f16ff */
[----:B------:R-:W2:Y:S01]  /*5dad0*/  LDL.LU R17, [R1+0xfac] ;  /* 0x000fac0001117983 */ /* 0x000ea20000300800 */
[----:B------:R-:W-:-:S03]  /*5dae0*/  VIADD R0, R10, UR4 ;  /* 0x000000040a007c36 */ /* 0x000fc60008000000 */
[----:B------:R-:W2:Y:S01]  /*5daf0*/  LDL.LU R11, [R1+0xfb4] ;  /* 0x000fb400010b7983 */ /* 0x000ea20000300800 */
[----:B-1----:R-:W-:-:S04]  /*5db00*/  LEA R8, P6, R10, R2, 0x2 ;  /* 0x000000020a087211 */ /* 0x002fc800078c10ff */
[----:B------:R-:W-:Y:S01]  /*5db10*/  LEA.HI.X.SX32 R9, R10, R3, 0x2, P6 ;  /* 0x000000030a097211 */ /* 0x000fe200030f16ff */
[----:B------:R-:W-:Y:S04]  /*5db20*/  @P1 STG.E desc[UR52][R4.64], R26 ;  /* 0x0000001a04001986 */ /* 0x000fe8000c101934 */
[----:B------:R-:W2:Y:S04]  /*5db30*/  LDL.LU R10, [R1+0xfb8] ;  /* 0x000fb800010a7983 */ /* 0x000ea80000300800 */
[----:B------:R1:W-:Y:S04]  /*5db40*/  @P5 STG.E desc[UR52][R8.64], R7 ;  /* 0x0000000708005986 */ /* 0x0003e8000c101934 */
[----:B-1----:R-:W2:Y:S01]  /*5db50*/  LDL.LU R9, [R1+0xfc4] ;  /* 0x000fc40001097983 */ /* 0x002ea20000300800 */
[C---:B------:R-:W-:Y:S01]  /*5db60*/  LEA R4, P6, R0.reuse, R2, 0x2 ;  /* 0x0000000200047211 */ /* 0x040fe200078c10ff */
[----:B------:R-:W-:-:S03]  /*5db70*/  VIADD R7, R0, UR4 ;  /* 0x0000000400077c36 */ /* 0x000fc60008000000 */
[-C--:B------:R-:W-:Y:S02]  /*5db80*/  LEA.HI.X.SX32 R5, R0, R3.reuse, 0x2, P6 ;  /* 0x0000000300057211 */ /* 0x080fe400030f16ff */
[CC--:B------:R-:W-:Y:S02]  /*5db90*/  LEA R6, P6, R7.reuse, R2.reuse, 0x2 ;  /* 0x0000000207067211 */ /* 0x0c0fe400078c10ff */
[C---:B------:R-:W-:Y:S01]  /*5dba0*/  IADD3 R0, R7.reuse, UR4, RZ ;  /* 0x0000000407007c10 */ /* 0x040fe2000fffe0ff */
[----:B------:R1:W-:Y:S01]  /*5dbb0*/  @P4 STG.E desc[UR52][R4.64], R27 ;  /* 0x0000001b04004986 */ /* 0x0003e2000c101934 */
[----:B------:R-:W-:Y:S02]  /*5dbc0*/  LEA.HI.X.SX32 R7, R7, R3, 0x2, P6 ;  /* 0x0000000307077211 */ /* 0x000fe400030f16ff */
[----:B------:R-:W-:Y:S01]  /*5dbd0*/  ISETP.LT.AND P1, PT, R236, UR5, !P0 ;  /* 0x00000005ec007c0c */ /* 0x000fe2000c721270 */
[C---:B------:R-:W-:Y:S01]  /*5dbe0*/  VIADD R8, R0.reuse, UR4 ;  /* 0x0000000400087c36 */ /* 0x040fe20008000000 */
[----:B------:R-:W-:Y:S01]  /*5dbf0*/  ULDC UR5, c[0x0][0x22c] ;  /* 0x00008b0000057ab9 */ /* 0x000fe20000000800 */
[----:B------:R1:W-:Y:S02]  /*5dc00*/  @P3 STG.E desc[UR52][R6.64], R12 ;  /* 0x0000000c06003986 */ /* 0x0003e4000c101934 */
[----:B-1----:R-:W-:-:S04]  /*5dc10*/  LEA R4, P6, R0, R2, 0x2 ;  /* 0x0000000200047211 */ /* 0x002fc800078c10ff */
[-C--:B------:R-:W-:Y:S02]  /*5dc20*/  LEA.HI.X.SX32 R5, R0, R3.reuse, 0x2, P6 ;  /* 0x0000000300057211 */ /* 0x080fe400030f16ff */
[CC--:B------:R-:W-:Y:S01]  /*5dc30*/  LEA R6, P6, R8.reuse, R2.reuse, 0x2 ;  /* 0x0000000208067211 */ /* 0x0c0fe200078c10ff */
[C---:B------:R-:W-:Y:S01]  /*5dc40*/  VIADD R0, R8.reuse, UR4 ;  /* 0x0000000408007c36 */ /* 0x040fe20008000000 */
[----:B------:R-:W-:Y:S01]  /*5dc50*/  ISETP.LT.AND P5, PT, R19, UR5, !P0 ;  /* 0x0000000513007c0c */ /* 0x000fe2000c7a1270 */
[----:B------:R-:W-:Y:S01]  /*5dc60*/  ULDC UR5, c[0x0][0x22c] ;  /* 0x00008b0000057ab9 */ /* 0x000fe20000000800 */
[----:B------:R-:W-:Y:S01]  /*5dc70*/  LEA.HI.X.SX32 R7, R8, R3, 0x2, P6 ;  /* 0x0000000308077211 */ /* 0x000fe200030f16ff */
[----:B------:R1:W-:Y:S04]  /*5dc80*/  @P2 STG.E desc[UR52][R4.64], R32 ;  /* 0x0000002004002986 */ /* 0x0003e8000c101934 */
[----:B------:R1:W-:Y:S02]  /*5dc90*/  @P1 STG.E desc[UR52][R6.64], R13 ;  /* 0x0000000d06001986 */ /* 0x0003e4000c101934 */
[C---:B-1----:R-:W-:Y:S01]  /*5dca0*/  LEA R4, P6, R0.reuse, R2, 0x2 ;  /* 0x0000000200047211 */ /* 0x042fe200078c10ff */
[----:B------:R-:W-:-:S03]  /*5dcb0*/  VIADD R7, R0, UR4 ;  /* 0x0000000400077c36 */ /* 0x000fc60008000000 */
[-C--:B------:R-:W-:Y:S02]  /*5dcc0*/  LEA.HI.X.SX32 R5, R0, R3.reuse, 0x2, P6 ;  /* 0x0000000300057211 */ /* 0x080fe400030f16ff */
[C---:B------:R-:W-:Y:S02]  /*5dcd0*/  LEA R6, P6, R7.reuse, R2, 0x2 ;  /* 0x0000000207067211 */ /* 0x040fe400078c10ff */
[C---:B------:R-:W-:Y:S02]  /*5dce0*/  IADD3 R0, R7.reuse, UR4, RZ ;  /* 0x0000000407007c10 */ /* 0x040fe4000fffe0ff */
[----:B------:R-:W-:Y:S01]  /*5dcf0*/  LEA.HI.X.SX32 R7, R7, R3, 0x2, P6 ;  /* 0x0000000307077211 */ /* 0x000fe200030f16ff */
[----:B------:R1:W-:Y:S01]  /*5dd00*/  @P5 STG.E desc[UR52][R4.64], R33 ;  /* 0x0000002104005986 */ /* 0x0003e2000c101934 */
[----:B---3--:R-:W-:Y:S01]  /*5dd10*/  ISETP.LT.AND P4, PT, R18, UR5, !P0 ;  /* 0x0000000512007c0c */ /* 0x008fe2000c781270 */
[----:B------:R-:W-:Y:S02]  /*5dd20*/  ULDC UR5, c[0x0][0x22c] ;  /* 0x00008b0000057ab9 */ /* 0x000fe40000000800 */
[----:B----4-:R-:W-:Y:S01]  /*5dd30*/  ISETP.LT.AND P3, PT, R16, UR5, !P0 ;  /* 0x0000000510007c0c */ /* 0x010fe2000c761270 */
[----:B------:R-:W-:Y:S01]  /*5dd40*/  ULDC UR5, c[0x0][0x22c] ;  /* 0x00008b0000057ab9 */ /* 0x000fe20000000800 */
[----:B------:R-:W3:Y:S04]  /*5dd50*/  LDL.LU R16, [R1+0xfcc] ;  /* 0x000fcc0001107983 */ /* 0x000ee80000300800 */
[----:B------:R-:W4:Y:S01]  /*5dd60*/  LDL.LU R12, [R1+0xfd0] ;  /* 0x000fd000010c7983 */ /* 0x000f220000300800 */
[----:B--2---:R-:W-:Y:S01]  /*5dd70*/  ISETP.LT.AND P2, PT, R17, UR5, !P0 ;  /* 0x0000000511007c0c */ /* 0x004fe2000c741270 */
[----:B------:R-:W-:-:S02]  /*5dd80*/  ULDC UR5, c[0x0][0x22c] ;  /* 0x00008b0000057ab9 */ /* 0x000fc40000000800 */
[----:B------:R-:W-:Y:S01]  /*5dd90*/  ISETP.LT.AND P1, PT, R11, UR5, !P0 ;  /* 0x000000050b007c0c */ /* 0x000fe2000c721270 */
[----:B------:R-:W-:Y:S01]  /*5dda0*/  ULDC UR5, c[0x0][0x22c] ;  /* 0x00008b0000057ab9 */ /* 0x000fe20000000800 */
[----:B------:R-:W2:Y:S04]  /*5ddb0*/  LDL.LU R11, [R1+0xfd4] ;  /* 0x000fd400010b7983 */ /* 0x000ea80000300800 */
[----:B------:R1:W-:Y:S01]  /*5ddc0*/  @P4 STG.E desc[UR52][R6.64], R14 ;  /* 0x0000000e06004986 */ /* 0x0003e2000c101934 */
[----:B------:R-:W-:Y:S01]  /*5ddd0*/  ISETP.LT.AND P5, PT, R10, UR5, !P0 ;  /* 0x000000050a007c0c */ /* 0x000fe2000c7a1270 */
[----:B------:R-:W-:Y:S02]  /*5dde0*/  ULDC UR5, c[0x0][0x22c] ;  /* 0x00008b0000057ab9 */ /* 0x000fe40000000800 */
[----:B------:R-:W2:Y:S01]  /*5ddf0*/  LDL.LU R10, [R1+0xfe0] ;  /* 0x000fe000010a7983 */ /* 0x000ea20000300800 */
[----:B------:R-:W-:Y:S01]  /*5de00*/  ISETP.LT.AND P4, PT, R9, UR5, !P0 ;  /* 0x0000000509007c0c */ /* 0x000fe2000c781270 */
[----:B------:R-:W-:-:S02]  /*5de10*/  VIADD R8, R0, UR4 ;  /* 0x0000000400087c36 */ /* 0x000fc40008000000 */
[----:B------:R-:W2:Y:S01]  /*5de20*/  LDL.LU R9, [R1+0xfe4] ;  /* 0x000fe40001097983 */ /* 0x000ea20000300800 */
[CC--:B-1----:R-:W-:Y:S01]  /*5de30*/  LEA R4, P6, R0.reuse, R2.reuse, 0x2 ;  /* 0x0000000200047211 */ /* 0x0c2fe200078c10ff */
[----:B------:R-:W-:Y:S02]  /*5de40*/  ULDC UR5, c[0x0][0x22c] ;  /* 0x00008b0000057ab9 */ /* 0x000fe40000000800 */
[----:B------:R-:W2:Y:S01]  /*5de50*/  LDL.LU R13, [R1+0xfec] ;  /* 0x000fec00010d7983 */ /* 0x000ea20000300800 */
[----:B------:R-:W-:Y:S02]  /*5de60*/  LEA.HI.X.SX32 R5, R0, R3, 0x2, P6 ;  /* 0x0000000300057211 */ /* 0x000fe400030f16ff */
[C---:B------:R-:W-:Y:S01]  /*5de70*/  LEA R6, P6, R8.reuse, R2, 0x2 ;  /* 0x0000000208067211 */ /* 0x040fe200078c10ff */
[----:B------:R-:W-:-:S03]  /*5de80*/  VIADD R0, R8, UR4 ;  /* 0x0000000408007c36 */ /* 0x000fc60008000000 */
[----:B------:R-:W-:Y:S01]  /*5de90*/  LEA.HI.X.SX32 R7, R8, R3, 0x2, P6 ;  /* 0x0000000308077211 */ /* 0x000fe200030f16ff */
[----:B------:R1:W-:Y:S04]  /*5dea0*/  @P3 STG.E desc[UR52][R4.64], R34 ;  /* 0x0000002204003986 */ /* 0x0003e8000c101934 */
[----:B------:R1:W-:Y:S02]  /*5deb0*/  @P2 STG.E desc[UR52][R6.64], R15 ;  /* 0x0000000f06002986 */ /* 0x0003e4000c101934 */
[C---:B-1----:R-:W-:Y:S01]  /*5dec0*/  LEA R4, P6, R0.reuse, R2, 0x2 ;  /* 0x0000000200047211 */ /* 0x042fe200078c10ff */
[----:B------:R-:W-:-:S03]  /*5ded0*/  VIADD R7, R0, UR4 ;  /* 0x0000000400077c36 */ /* 0x000fc60008000000 */
[-C--:B------:R-:W-:Y:S02]  /*5dee0*/  LEA.HI.X.SX32 R5, R0, R3.reuse, 0x2, P6 ;  /* 0x0000000300057211 */ /* 0x080fe400030f16ff */
[C---:B------:R-:W-:Y:S02]  /*5def0*/  LEA R6, P6, R7.reuse, R2, 0x2 ;  /* 0x0000000207067211 */ /* 0x040fe400078c10ff */
[C---:B------:R-:W-:Y:S01]  /*5df00*/  IADD3 R0, R7.reuse, UR4, RZ ;  /* 0x0000000407007c10 */ /* 0x040fe2000fffe0ff */
[----:B------:R1:W-:Y:S01]  /*5df10*/  @P1 STG.E desc[UR52][R4.64], R35 ;  /* 0x0000002304001986 */ /* 0x0003e2000c101934 */
[----:B------:R-:W-:-:S05]  /*5df20*/  LEA.HI.X.SX32 R7, R7, R3, 0x2, P6 ;  /* 0x0000000307077211 */ /* 0x000fca00030f16ff */
[----:B------:R2:W-:Y:S01]  /*5df30*/  @P5 STG.E desc[UR52][R6.64], R20 ;  /* 0x0000001406005986 */ /* 0x0005e2000c101934 */
[----:B-1----:R-:W-:-:S04]  /*5df40*/  LEA R4, P6, R0, R2, 0x2 ;  /* 0x0000000200047211 */ /* 0x002fc800078c10ff */
[----:B------:R-:W-:-:S05]  /*5df50*/  LEA.HI.X.SX32 R5, R0, R3, 0x2, P6 ;  /* 0x0000000300057211 */ /* 0x000fca00030f16ff */
[----:B------:R1:W-:Y:S01]  /*5df60*/  @P4 STG.E desc[UR52][R4.64], R40 ;  /* 0x0000002804004986 */ /* 0x0003e2000c101934 */
[----:B---3--:R-:W-:Y:S01]  /*5df70*/  ISETP.LT.AND P3, PT, R16, UR5, !P0 ;  /* 0x0000000510007c0c */ /* 0x008fe2000c761270 */
[----:B------:R-:W-:Y:S02]  /*5df80*/  ULDC UR5, c[0x0][0x22c] ;  /* 0x00008b0000057ab9 */ /* 0x000fe40000000800 */
[----:B----4-:R-:W-:Y:S01]  /*5df90*/  ISETP.LT.AND P2, PT, R12, UR5, !P0 ;  /* 0x000000050c007c0c */ /* 0x010fe2000c741270 */
[----:B------:R-:W-:Y:S01]  /*5dfa0*/  ULDC UR5, c[0x0][0x22c] ;  /* 0x00008b0000057ab9 */ /* 0x000fe20000000800 */
[----:B------:R-:W3:Y:S01]  /*5dfb0*/  LDL.LU R12, [R1+0xff4] ;  /* 0x000ff400010c7983 */ /* 0x000ee20000300800 */
[----:B--2---:R-:W-:Y:S01]  /*5dfc0*/  ISETP.LT.AND P1, PT, R11, UR5, !P0 ;  /* 0x000000050b007c0c */ /* 0x004fe2000c721270 */
[----:B------:R-:W-:Y:S02]  /*5dfd0*/  ULDC UR5, c[0x0][0x22c] ;  /* 0x00008b0000057ab9 */ /* 0x000fe40000000800 */
[----:B------:R-:W2:Y:S01]  /*5dfe0*/  LDL.LU R11, [R1+0xffc] ;  /* 0x000ffc00010b7983 */ /* 0x000ea20000300800 */
[----:B------:R-:W-:Y:S01]  /*5dff0*/  ISETP.LT.AND P5, PT, R10, UR5, !P0 ;  /* 0x000000050a007c0c */ /* 0x000fe2000c7a1270 */
[----:B------:R-:W-:-:S02]  /*5e000*/  ULDC UR5, c[0x0][0x22c] ;  /* 0x00008b0000057ab9 */ /* 0x000fc40000000800 */
[----:B------:R-:W4:Y:S01]  /*5e010*/  LDL.LU R10, [R1+0x1000] ;  /* 0x00100000010a7983 */ /* 0x000f220000300800 */
[----:B------:R-:W-:Y:S01]  /*5e020*/  ISETP.LT.AND P4, PT, R9, UR5, !P0 ;  /* 0x0000000509007c0c */ /* 0x000fe2000c781270 */
[----:B------:R-:W-:Y:S02]  /*5e030*/  VIADD R8, R0, UR4 ;  /* 0x0000000400087c36 */ /* 0x000fe40008000000 */
[----:B------:R-:W4:Y:S01]  /*5e040*/  LDL.LU R9, [R1+0x1008] ;  /* 0x0010080001097983 */ /* 0x000f220000300800 */
[----:B------:R-:W-:Y:S02]  /*5e050*/  ULDC UR5, c[0x0][0x22c] ;  /* 0x00008b0000057ab9 */ /* 0x000fe40000000800 */
[C---:B------:R-:W-:Y:S01]  /*5e060*/  LEA R6, P6, R8.reuse, R2, 0x2 ;  /* 0x0000000208067211 */ /* 0x040fe200078c10ff */
[----:B------:R-:W-:-:S03]  /*5e070*/  VIADD R0, R8, UR4 ;  /* 0x0000000408007c36 */ /* 0x000fc60008000000 */
[----:B------:R-:W-:Y:S02]  /*5e080*/  LEA.HI.X.SX32 R7, R8, R3, 0x2, P6 ;  /* 0x0000000308077211 */ /* 0x000fe400030f16ff */
[----:B-1----:R-:W-:-:S03]  /*5e090*/  LEA R4, P6, R0, R2, 0x2 ;  /* 0x0000000200047211 */ /* 0x002fc600078c10ff */
[----:B------:R1:W-:Y:S01]  /*5e0a0*/  @P3 STG.E desc[UR52][R6.64], R21 ;  /* 0x0000001506003986 */ /* 0x0003e2000c101934 */
[C---:B------:R-:W-:Y:S01]  /*5e0b0*/  LEA.HI.X.SX32 R5, R0.reuse, R3, 0x2, P6 ;  /* 0x0000000300057211 */ /* 0x040fe200030f16ff */
[----:B-1----:R-:W-:-:S04]  /*5e0c0*/  VIADD R7, R0, UR4 ;  /* 0x0000000400077c36 */ /* 0x002fc80008000000 */
[----:B------:R1:W-:Y:S01]  /*5e0d0*/  @P2 STG.E desc[UR52][R4.64], R41 ;  /* 0x0000002904002986 */ /* 0x0003e2000c101934 */
[CC--:B------:R-:W-:Y:S02]  /*5e0e0*/  LEA R6, P6, R7.reuse, R2.reuse, 0x2 ;  /* 0x0000000207067211 */ /* 0x0c0fe400078c10ff */
[C---:B------:R-:W-:Y:S02]  /*5e0f0*/  IADD3 R0, R7.reuse, UR4, RZ ;  /* 0x0000000407007c10 */ /* 0x040fe4000fffe0ff */
[----:B------:R-:W-:Y:S02]  /*5e100*/  LEA.HI.X.SX32 R7, R7, R3, 0x2, P6 ;  /* 0x0000000307077211 */ /* 0x000fe400030f16ff */
[----:B------:R-:W-:Y:S01]  /*5e110*/  ISETP.LT.AND P3, PT, R13, UR5, !P0 ;  /* 0x000000050d007c0c */ /* 0x000fe2000c761270 */
[C---:B------:R-:W-:Y:S01]  /*5e120*/  VIADD R8, R0.reuse, UR4 ;  /* 0x0000000400087c36 */ /* 0x040fe20008000000 */
[----:B-1----:R-:W-:Y:S01]  /*5e130*/  LEA R4, P6, R0, R2, 0x2 ;  /* 0x0000000200047211 */ /* 0x002fe200078c10ff */
[----:B------:R-:W4:Y:S01]  /*5e140*/  LDL.LU R13, [R1+0x1010] ;  /* 0x00101000010d7983 */ /* 0x000f220000300800 */
[----:B------:R-:W-:-:S02]  /*5e150*/  ULDC UR5, c[0x0][0x22c] ;  /* 0x00008b0000057ab9 */ /* 0x000fc40000000800 */
[----:B------:R-:W-:Y:S01]  /*5e160*/  LEA.HI.X.SX32 R5, R0, R3, 0x2, P6 ;  /* 0x0000000300057211 */ /* 0x000fe200030f16ff */
[----:B------:R1:W-:Y:S04]  /*5e170*/  @P1 STG.E desc[UR52][R6.64], R22 ;  /* 0x0000001606001986 */ /* 0x0003e8000c101934 */
[----:B------:R-:W-:Y:S01]  /*5e180*/  @P5 STG.E desc[UR52][R4.64], R42 ;  /* 0x0000002a04005986 */ /* 0x000fe2000c101934 */
[----:B-1----:R-:W-:-:S04]  /*5e190*/  LEA R6, P6, R8, R2, 0x2 ;  /* 0x0000000208067211 */ /* 0x002fc800078c10ff */
[----:B------:R-:W-:-:S05]  /*5e1a0*/  LEA.HI.X.SX32 R7, R8, R3, 0x2, P6 ;  /* 0x0000000308077211 */ /* 0x000fca00030f16ff */
[----:B------:R1:W-:Y:S01]  /*5e1b0*/  @P4 STG.E desc[UR52][R6.64], R23 ;  /* 0x0000001706004986 */ /* 0x0003e2000c101934 */
[----:B---3--:R-:W-:Y:S01]  /*5e1c0*/  ISETP.LT.AND P2, PT, R12, UR5, !P0 ;  /* 0x000000050c007c0c */ /* 0x008fe2000c741270 */
[----:B------:R-:W-:Y:S02]  /*5e1d0*/  ULDC UR5, c[0x0][0x22c] ;  /* 0x00008b0000057ab9 */ /* 0x000fe40000000800 */
[----:B------:R-:W3:Y:S01]  /*5e1e0*/  LDL.LU R12, [R1+0x1018] ;  /* 0x00101800010c7983 */ /* 0x000ee20000300800 */
[----:B--2---:R-:W-:Y:S01]  /*5e1f0*/  ISETP.LT.AND P1, PT, R11, UR5, !P0 ;  /* 0x000000050b007c0c */ /* 0x004fe2000c721270 */
[----:B------:R-:W-:Y:S02]  /*5e200*/  ULDC UR5, c[0x0][0x22c] ;  /* 0x00008b0000057ab9 */ /* 0x000fe40000000800 */
[----:B------:R-:W2:Y:S01]  /*5e210*/  LDL.LU R11, [R1+0x101c] ;  /* 0x00101c00010b7983 */ /* 0x000ea20000300800 */
[----:B----4-:R-:W-:Y:S01]  /*5e220*/  ISETP.LT.AND P5, PT, R10, UR5, !P0 ;  /* 0x000000050a007c0c */ /* 0x010fe2000c7a1270 */
[----:B------:R-:W-:-:S02]  /*5e230*/  ULDC UR5, c[0x0][0x22c] ;  /* 0x00008b0000057ab9 */ /* 0x000fc40000000800 */
[----:B------:R-:W4:Y:S01]  /*5e240*/  LDL.LU R10, [R1+0x1024] ;  /* 0x00102400010a7983 */ /* 0x000f220000300800 */
[----:B------:R-:W-:Y:S01]  /*5e250*/  ISETP.LT.AND P4, PT, R9, UR5, !P0 ;  /* 0x0000000509007c0c */ /* 0x000fe2000c781270 */
[----:B------:R-:W-:Y:S02]  /*5e260*/  VIADD R0, R8, UR4 ;  /* 0x0000000408007c36 */ /* 0x000fe40008000000 */
[----:B------:R-:W4:Y:S01]  /*5e270*/  LDL.LU R9, [R1+0x102c] ;  /* 0x00102c0001097983 */ /* 0x000f220000300800 */
[----:B------:R-:W-:Y:S01]  /*5e280*/  ULDC UR5, c[0x0][0x22c] ;  /* 0x00008b0000057ab9 */ /* 0x000fe20000000800 */
[C---:B-1----:R-:W-:Y:S01]  /*5e290*/  VIADD R7, R0.reuse, UR4 ;  /* 0x0000000400077c36 */ /* 0x042fe20008000000 */
[----:B------:R-:W-:-:S04]  /*5e2a0*/  LEA R4, P6, R0, R2, 0x2 ;  /* 0x0000000200047211 */ /* 0x000fc800078c10ff */
[-C--:B------:R-:W-:Y:S02]  /*5e2b0*/  LEA.HI.X.SX32 R5, R0, R3.reuse, 0x2, P6 ;  /* 0x0000000300057211 */ /* 0x080fe400030f16ff */
        /* <DEDUP_REMOVED lines=11> */
[----:B------:R-:W-:Y:S01]  /*5e370*/  ISETP.LT.AND P3, PT, R13, UR5, !P0 ;  /* 0x000000050d007c0c */ /* 0x000fe2000c761270 */
[----:B------:R-:W-:Y:S02]  /*5e380*/  ULDC UR5, c[0x0][0x22c] ;  /* 0x00008b0000057ab9 */ /* 0x000fe40000000800 */
[----:B------:R-:W4:Y:S01]  /*5e390*/  LDL.LU R13, [R1+0x1034] ;  /* 0x00103400010d7983 */ /* 0x000f220000300800 */
[----:B------:R-:W-:Y:S02]  /*5e3a0*/  LEA.HI.X.SX32 R7, R8, R3, 0x2, P6 ;  /* 0x0000000308077211 */ /* 0x000fe400030f16ff */
[----:B-1----:R-:W-:-:S03]  /*5e3b0*/  LEA R4, P6, R0, R2, 0x2 ;  /* 0x0000000200047211 */ /* 0x002fc600078c10ff */
[----:B------:R1:W-:Y:S01]  /*5e3c0*/  @P5 STG.E desc[UR52][R6.64], R29 ;  /* 0x0000001d06005986 */ /* 0x0003e2000c101934 */
        /* <DEDUP_REMOVED lines=12> */
[----:B-1----:R-:W-:Y:S02]  /*5e490*/  VIADD R7, R0, UR4 ;  /* 0x0000000400077c36 */ /* 0x002fe40008000000 */
[----:B------:R-:W4:Y:S01]  /*5e4a0*/  LDL.LU R9, [R1+0x1054] ;  /* 0x0010540001097983 */ /* 0x000f220000300800 */
[----:B------:R-:W-:Y:S02]  /*5e4b0*/  ULDC UR5, c[0x0][0x22c] ;  /* 0x00008b0000057ab9 */ /* 0x000fe40000000800 */
[C---:B------:R-:W-:Y:S02]  /*5e4c0*/  LEA R6, P6, R7.reuse, R2, 0x2 ;  /* 0x0000000207067211 */ /* 0x040fe400078c10ff */
[C---:B------:R-:W-:Y:S02]  /*5e4d0*/  IADD3 R0, R7.reuse, UR4, RZ ;  /* 0x0000000407007c10 */ /* 0x040fe4000fffe0ff */
[----:B------:R-:W-:-:S02]  /*5e4e0*/  LEA.HI.X.SX32 R7, R7, R3, 0x2, P6 ;  /* 0x0000000307077211 */ /* 0x000fc400030f16ff */
[CC--:B------:R-:W-:Y:S01]  /*5e4f0*/  LEA R4, P6, R0.reuse, R2.reuse, 0x2 ;  /* 0x0000000200047211 */ /* 0x0c0fe200078c10ff */
[C---:B------:R-:W-:Y:S02]  /*5e500*/  VIADD R8, R0.reuse, UR4 ;  /* 0x0000000400087c36 */ /* 0x040fe40008000000 */
[----:B------:R1:W-:Y:S01]  /*5e510*/  @P3 STG.E desc[UR52][R6.64], R30 ;  /* 0x0000001e06003986 */ /* 0x0003e2000c101934 */
[----:B------:R-:W-:Y:S01]  /*5e520*/  LEA.HI.X.SX32 R5, R0, R3, 0x2, P6 ;  /* 0x0000000300057211 */ /* 0x000fe200030f16ff */
[C---:B------:R-:W-:Y:S01]  /*5e530*/  VIADD R0, R8.reuse, UR4 ;  /* 0x0000000408007c36 */ /* 0x040fe20008000000 */
[----:B-1----:R-:W-:-:S04]  /*5e540*/  LEA R6, P6, R8, R2, 0x2 ;  /* 0x0000000208067211 */ /* 0x002fc800078c10ff */
[----:B------:R-:W-:Y:S01]  /*5e550*/  LEA.HI.X.SX32 R7, R8, R3, 0x2, P6 ;  /* 0x0000000308077211 */ /* 0x000fe200030f16ff */
[----:B------:R1:W-:Y:S04]  /*5e560*/  @P2 STG.E desc[UR52][R4.64], R50 ;  /* 0x0000003204002986 */ /* 0x0003e8000c101934 */
[----:B------:R1:W-:Y:S01]  /*5e570*/  @P1 STG.E desc[UR52][R6.64], R31 ;  /* 0x0000001f06001986 */ /* 0x0003e2000c101934 */
[----:B------:R-:W-:Y:S01]  /*5e580*/  ISETP.LT.AND P3, PT, R13, UR5, !P0 ;  /* 0x000000050d007c0c */ /* 0x000fe2000c761270 */
[----:B------:R-:W-:Y:S02]  /*5e590*/  ULDC UR5, c[0x0][0x22c] ;  /* 0x00008b0000057ab9 */ /* 0x000fe40000000800 */
[----:B------:R-:W4:Y:S01]  /*5e5a0*/  LDL.LU R13, [R1+0x1058] ;  /* 0x00105800010d7983 */ /* 0x000f220000300800 */
[C---:B-1----:R-:W-:Y:S01]  /*5e5b0*/  LEA R4, P6, R0.reuse, R2, 0x2 ;  /* 0x0000000200047211 */ /* 0x042fe200078c10ff */
[----:B------:R-:W-:-:S03]  /*5e5c0*/  VIADD R7, R0, UR4 ;  /* 0x0000000400077c36 */ /* 0x000fc60008000000 */
[-C--:B------:R-:W-:Y:S02]  /*5e5d0*/  LEA.HI.X.SX32 R5, R0, R3.reuse, 0x2, P6 ;  /* 0x0000000300057211 */ /* 0x080fe400030f16ff */
[C---:B------:R-:W-:Y:S02]  /*5e5e0*/  LEA R6, P6, R7.reuse, R2, 0x2 ;  /* 0x0000000207067211 */ /* 0x040fe400078c10ff */
[C---:B------:R-:W-:Y:S02]  /*5e5f0*/  IADD3 R0, R7.reuse, UR4, RZ ;  /* 0x0000000407007c10 */ /* 0x040fe4000fffe0ff */
[----:B------:R-:W-:Y:S01]  /*5e600*/  LEA.HI.X.SX32 R7, R7, R3, 0x2, P6 ;  /* 0x0000000307077211 */ /* 0x000fe200030f16ff */
[----:B------:R1:W-:Y:S04]  /*5e610*/  @P5 STG.E desc[UR52][R4.64], R51 ;  /* 0x0000003304005986 */ /* 0x0003e8000c101934 */
[----:B------:R1:W-:Y:S01]  /*5e620*/  @P4 STG.E desc[UR52][R6.64], R36 ;  /* 0x0000002406004986 */ /* 0x0003e2000c101934 */
[----:B---3--:R-:W-:Y:S01]  /*5e630*/  ISETP.LT.AND P2, PT, R12, UR5, !P0 ;  /* 0x000000050c007c0c */ /* 0x008fe2000c741270 */
[----:B------:R-:W-:-:S02]  /*5e640*/  ULDC UR5, c[0x0][0x22c] ;  /* 0x00008b0000057ab9 */ /* 0x000fc40000000800 */
[----:B------:R-:W3:Y:S01]  /*5e650*/  LDL.LU R12, [R1+0x1060] ;  /* 0x00106000010c7983 */ /* 0x000ee20000300800 */
[----:B--2---:R-:W-:Y:S01]  /*5e660*/  ISETP.LT.AND P1, PT, R11, UR5, !P0 ;  /* 0x000000050b007c0c */ /* 0x004fe2000c721270 */
[----:B------:R-:W-:Y:S02]  /*5e670*/  ULDC UR5, c[0x0][0x22c] ;  /* 0x00008b0000057ab9 */ /* 0x000fe40000000800 */
[----:B------:R-:W2:Y:S01]  /*5e680*/  LDL.LU R11, [R1+0x1064] ;  /* 0x00106400010b7983 */ /* 0x000ea20000300800 */
[----:B----4-:R-:W-:Y:S01]  /*5e690*/  ISETP.LT.AND P5, PT, R10, UR5, !P0 ;  /* 0x000000050a007c0c */ /* 0x010fe2000c7a1270 */
[----:B------:R-:W-:Y:S02]  /*5e6a0*/  ULDC UR5, c[0x0][0x22c] ;  /* 0x00008b0000057ab9 */ /* 0x000fe40000000800 */
[----:B------:R-:W4:Y:S01]  /*5e6b0*/  LDL.LU R10, [R1+0x106c] ;  /* 0x00106c00010a7983 */ /* 0x000f220000300800 */
[----:B------:R-:W-:Y:S01]  /*5e6c0*/  ISETP.LT.AND P4, PT, R9, UR5, !P0 ;  /* 0x0000000509007c0c */ /* 0x000fe2000c781270 */
[----:B------:R-:W-:-:S02]  /*5e6d0*/  VIADD R8, R0, UR4 ;  /* 0x0000000400087c36 */ /* 0x000fc40008000000 */
[----:B------:R-:W4:Y:S01]  /*5e6e0*/  LDL.LU R9, [R1+0x1074] ;  /* 0x0010740001097983 */ /* 0x000f220000300800 */
[----:B-1----:R-:W-:Y:S01]  /*5e6f0*/  LEA R4, P6, R0, R2, 0x2 ;  /* 0x0000000200047211 */ /* 0x002fe200078c10ff */
[----:B------:R-:W-:-:S03]  /*5e700*/  ULDC UR5, c[0x0][0x22c] ;  /* 0x00008b0000057ab9 */ /* 0x000fc60000000800 */
        /* <DEDUP_REMOVED lines=10> */
[----:B------:R-:W-:Y:S02]  /*5e7b0*/  IADD3 R0, R7, UR4, RZ ;  /* 0x0000000407007c10 */ /* 0x000fe4000fffe0ff */
[----:B------:R-:W-:Y:S01]  /*5e7c0*/  ISETP.LT.AND P3, PT, R13, UR5, !P0 ;  /* 0x000000050d007c0c */ /* 0x000fe2000c761270 */
[----:B------:R-:W-:Y:S01]  /*5e7d0*/  ULDC UR5, c[0x0][0x22c] ;  /* 0x00008b0000057ab9 */ /* 0x000fe20000000800 */
[----:B------:R-:W4:Y:S01]  /*5e7e0*/  LDL.LU R13, [R1+0x1078] ;  /* 0x00107800010d7983 */ /* 0x000f220000300800 */
[----:B------:R-:W-:-:S03]  /*5e7f0*/  LEA.HI.X.SX32 R7, R7, R3, 0x2, P6 ;  /* 0x0000000307077211 */ /* 0x000fc600030f16ff */
[----:B------:R1:W-:Y:S04]  /*5e800*/  @P1 STG.E desc[UR52][R4.64], R57 ;  /* 0x0000003904001986 */ /* 0x0003e8000c101934 */
[----:B------:R4:W-:Y:S01]  /*5e810*/  @P5 STG.E desc[UR52][R6.64], R38 ;  /* 0x0000002606005986 */ /* 0x0009e2000c101934 */
        /* <DEDUP_REMOVED lines=24> */
[C---:B------:R-:W-:Y:S02]  /*5e9a0*/  LEA R6, P6, R7.reuse, R2, 0x2 ;  /* 0x0000000207067211 */ /* 0x040fe400078c10ff */
[C---:B------:R-:W-:Y:S02]  /*5e9b0*/  IADD3 R0, R7.reuse, UR4, RZ ;  /* 0x0000000407007c10 */ /* 0x040fe4000fffe0ff */
[----:B------:R-:W-:-:S03]  /*5e9c0*/  LEA.HI.X.SX32 R7, R7, R3, 0x2, P6 ;  /* 0x0000000307077211 */ /* 0x000fc600030f16ff */
[C---:B------:R-:W-:Y:S01]  /*5e9d0*/  VIADD R8, R0.reuse, UR4 ;  /* 0x0000000400087c36 */ /* 0x040fe20008000000 */
[C---:B-1----:R-:W-:Y:S02]  /*5e9e0*/  LEA R4, P6, R0.reuse, R2, 0x2 ;  /* 0x0000000200047211 */ /* 0x042fe400078c10ff */
[----:B------:R-:W-:Y:S01]  /*5e9f0*/  ISETP.LT.AND P3, PT, R13, UR5, !P0 ;  /* 0x000000050d007c0c */ /* 0x000fe2000c761270 */
[----:B------:R-:W-:Y:S01]  /*5ea00*/  ULDC UR5, c[0x0][0x22c] ;  /* 0x00008b0000057ab9 */ /* 0x000fe20000000800 */
[----:B------:R-:W4:Y:S01]  /*5ea10*/  LDL.LU R13, [R1+0x109c] ;  /* 0x00109c00010d7983 */ /* 0x000f220000300800 */
[----:B------:R-:W-:-:S03]  /*5ea20*/  LEA.HI.X.SX32 R5, R0, R3, 0x2, P6 ;  /* 0x0000000300057211 */ /* 0x000fc600030f16ff */
        /* <DEDUP_REMOVED lines=33> */
[----:B------:R-:W-:Y:S01]  /*5ec40*/  ISETP.LT.AND P3, PT, R13, UR5, !P0 ;  /* 0x000000050d007c0c */ /* 0x000fe2000c761270 */
[----:B------:R-:W-:Y:S01]  /*5ec50*/  ULDC UR5, c[0x0][0x22c] ;  /* 0x00008b0000057ab9 */ /* 0x000fe20000000800 */
[----:B------:R-:W4:Y:S01]  /*5ec60*/  LDL.LU R13, [R1+0x10c8] ;  /* 0x0010c800010d7983 */ /* 0x000f220000300800 */
        /* <DEDUP_REMOVED lines=30> */
[----:B------:R-:W-:Y:S01]  /*5ee50*/  ULDC UR5, c[0x0][0x22c] ;  /* 0x00008b0000057ab9 */ /* 0x000fe20000000800 */
[C---:B-1----:R-:W-:Y:S01]  /*5ee60*/  LEA R4, P6, R0.reuse, R2, 0x2 ;  /* 0x0000000200047211 */ /* 0x042fe200078c10ff */
[----:B------:R-:W4:Y:S01]  /*5ee70*/  LDL.LU R13, [R1+0x10e0] ;  /* 0x0010e000010d7983 */ /* 0x000f220000300800 */
[----:B------:R-:W-:-:S02]  /*5ee80*/  VIADD R7, R0, UR4 ;  /* 0x0000000400077c36 */ /* 0x000fc40008000000 */
[----:B------:R-:W-:-:S03]  /*5ee90*/  LEA.HI.X.SX32 R5, R0, R3, 0x2, P6 ;  /* 0x0000000300057211 */ /* 0x000fc600030f16ff */
        /* <DEDUP_REMOVED lines=28> */
[CC--:B------:R-:W-:Y:S02]  /*5f060*/  LEA R6, P6, R7.reuse, R2.reuse, 0x2 ;  /* 0x0000000207067211 */ /* 0x0c0fe400078c10ff */
[C---:B------:R-:W-:Y:S01]  /*5f070*/  IADD3 R0, R7.reuse, UR4, RZ ;  /* 0x0000000407007c10 */ /* 0x040fe2000fffe0ff */
        /* <DEDUP_REMOVED lines=22> */
[C---:B-1----:R-:W-:Y:S01]  /*5f1e0*/  LEA R6, P6, R8.reuse, R2, 0x2 ;  /* 0x0000000208067211 */ /* 0x042fe200078c10ff */
[----:B------:R-:W-:-:S03]  /*5f1f0*/  VIADD R0, R8, UR4 ;  /* 0x0000000408007c36 */ /* 0x000fc60008000000 */
[----:B------:R-:W-:Y:S02]  /*5f200*/  LEA.HI.X.SX32 R7, R8, R3, 0x2, P6 ;  /* 0x0000000308077211 */ /* 0x000fe400030f16ff */
[----:B------:R-:W-:-:S03]  /*5f210*/  LEA R4, P6, R0, R2, 0x2 ;  /* 0x0000000200047211 */ /* 0x000fc600078c10ff */
        /* <DEDUP_REMOVED lines=148> */
[CC--:B-1----:R-:W-:Y:S01]  /*5fb60*/  LEA R4, P6, R0.reuse, R2.reuse, 0x2 ;  /* 0x0000000200047211 */ /* 0x0c2fe200078c10ff */
[----:B------:R1:W-:Y:S01]  /*5fb70*/  @P1 STG.E desc[UR52][R6.64], R164 ;  /* 0x000000a406001986 */ /* 0x0003e2000c101934 */
[----:B------:R-:W-:Y:S01]  /*5fb80*/  ISETP.LT.AND P3, PT, R13, UR5, !P0 ;  /* 0x000000050d007c0c */ /* 0x000fe2000c761270 */
[----:B------:R-:W-:Y:S02]  /*5fb90*/  ULDC UR5, c[0x0][0x22c] ;  /* 0x00008b0000057ab9 */ /* 0x000fe40000000800 */
[----:B------:R-:W4:Y:S01]  /*5fba0*/  LDL.LU R13, [R1+0x1200] ;  /* 0x00120000010d7983 */ /* 0x000f220000300800 */
[----:B------:R-:W-:Y:S02]  /*5fbb0*/  LEA.HI.X.SX32 R5, R0, R3, 0x2, P6 ;  /* 0x0000000300057211 */ /* 0x000fe400030f16ff */
[----:B-1----:R-:W-:-:S03]  /*5fbc0*/  LEA R6, P6, R8, R2, 0x2 ;  /* 0x0000000208067211 */ /* 0x002fc600078c10ff */
[----:B------:R-:W-:Y:S01]  /*5fbd0*/  @P5 STG.E desc[UR52][R4.64], R80 ;  /* 0x0000005004005986 */ /* 0x000fe2000c101934 */
        /* <DEDUP_REMOVED lines=59> */
[-C--:B------:R-:W-:Y:S01]  /*5ff90*/  LEA.HI.X.SX32 R7, R8, R3.reuse, 0x2, P6 ;  /* 0x0000000308077211 */ /* 0x080fe200030f16ff */
[----:B------:R1:W-:Y:S04]  /*5ffa0*/  @P2 STG.E desc[UR52][R4.64], R84 ;  /* 0x0000005404002986 */ /* 0x0003e8000c101934 */
[----:B------:R1:W-:Y:S02]  /*5ffb0*/  @P1 STG.E desc[UR52][R6.64], R169 ;  /* 0x000000a906001986 */ /* 0x0003e4000c101934 */
[C---:B-1----:R-:W-:Y:S02]  /*5ffc0*/  LEA R4, P6, R0.reuse, R2, 0x2 ;  /* 0x0000000200047211 */ /* 0x042fe400078c10ff */
[----:B------:R-:W-:Y:S01]  /*5ffd0*/  ISETP.LT.AND P3, PT, R13, UR5, !P0 ;  /* 0x000000050d007c0c */ /* 0x000fe2000c761270 */
[----:B------:R-:W-:Y:S01]  /*5ffe0*/  ULDC UR5, c[0x0][0x22c] ;  /* 0x00008b0000057ab9 */ /* 0x000fe20000000800 */
[C---:B------:R-:W-:Y:S01]  /*5fff0*/  VIADD R7, R0.reuse, UR4 ;  /* 0x0000000400077c36 */ /* 0x040fe20008000000 */
[----:B------:R-:W4:Y:S01]  /*60000*/  LDL.LU R13, [R1+0x1290] ;  /* 0x00129000010d7983 */ /* 0x000f220000300800 */
        /* <DEDUP_REMOVED lines=36> */
[----:B-1----:R-:W-:-:S04]  /*60250*/  LEA R4, P6, R0, R2, 0x2 ;  /* 0x0000000200047211 */ /* 0x002fc800078c10ff */
[----:B------:R-:W-:Y:S01]  /*60260*/  LEA.HI.X.SX32 R5, R0, R3, 0x2, P6 ;  /* 0x0000000300057211 */ /* 0x000fe200030f16ff */
[----:B------:R1:W-:Y:S04]  /*60270*/  @P5 STG.E desc[UR52][R6.64], R172 ;  /* 0x000000ac06005986 */ /* 0x0003e8000c101934 */
[----:B------:R1:W-:Y:S01]  /*60280*/  @P4 STG.E desc[UR52][R4.64], R88 ;  /* 0x0000005804004986 */ /* 0x0003e2000c101934 */
[----:B---3--:R-:W-:Y:S01]  /*60290*/  ISETP.LT.AND P2, PT, R12, UR5, !P0 ;  /* 0x000000050c007c0c */ /* 0x008fe2000c741270 */
[----:B------:R-:W-:Y:S02]  /*602a0*/  ULDC UR5, c[0x0][0x22c] ;  /* 0x00008b0000057ab9 */ /* 0x000fe40000000800 */
[----:B------:R-:W3:Y:S01]  /*602b0*/  LDL.LU R12, [R1+0x1284] ;  /* 0x00128400010c7983 */ /* 0x000ee20000300800 */
[----:B--2---:R-:W-:Y:S01]  /*602c0*/  ISETP.LT.AND P1, PT, R11, UR5, !P0 ;  /* 0x000000050b007c0c */ /* 0x004fe2000c721270 */
[----:B------:R-:W-:-:S02]  /*602d0*/  ULDC UR5, c[0x0][0x22c] ;  /* 0x00008b0000057ab9 */ /* 0x000fc40000000800 */
[----:B------:R-:W2:Y:S01]  /*602e0*/  LDL.LU R11, [R1+0x1270] ;  /* 0x00127000010b7983 */ /* 0x000ea20000300800 */
[----:B----4-:R-:W-:Y:S01]  /*602f0*/  ISETP.LT.AND P5, PT, R10, UR5, !P0 ;  /* 0x000000050a007c0c */ /* 0x010fe2000c7a1270 */
[----:B------:R-:W-:Y:S02]  /*60300*/  ULDC UR5, c[0x0][0x22c] ;  /* 0x00008b0000057ab9 */ /* 0x000fe40000000800 */
        /* <DEDUP_REMOVED lines=18> */
[----:B------:R1:W-:Y:S03]  /*60430*/  @P1 STG.E desc[UR52][R6.64], R174 ;  /* 0x000000ae06001986 */ /* 0x0003e6000c101934 */
[----:B------:R-:W-:Y:S02]  /*60440*/  LEA.HI.X.SX32 R5, R0, R3, 0x2, P6 ;  /* 0x0000000300057211 */ /* 0x000fe400030f16ff */
[----:B------:R-:W-:Y:S01]  /*60450*/  ISETP.LT.AND P3, PT, R13, UR5, !P0 ;  /* 0x000000050d007c0c */ /* 0x000fe2000c761270 */
[----:B------:R-:W-:Y:S01]  /*60460*/  ULDC UR5, c[0x0][0x22c] ;  /* 0x00008b0000057ab9 */ /* 0x000fe20000000800 */
[----:B------:R-:W4:Y:S01]  /*60470*/  LDL.LU R13, [R1+0x1260] ;  /* 0x00126000010d7983 */ /* 0x000f220000300800 */
        /* <DEDUP_REMOVED lines=52> */
[----:B-1----:R-:W-:-:S02]  /*607c0*/  LEA R6, P6, R8, R2, 0x2 ;  /* 0x0000000208067211 */ /* 0x002fc400078c10ff */
[C---:B------:R-:W-:Y:S02]  /*607d0*/  IADD3 R0, R8.reuse, UR4, RZ ;  /* 0x0000000408007c10 */ /* 0x040fe4000fffe0ff */
[-C--:B------:R-:W-:Y:S02]  /*607e0*/  LEA.HI.X.SX32 R7, R8, R3.reuse, 0x2, P6 ;  /* 0x0000000308077211 */ /* 0x080fe400030f16ff */
[C---:B------:R-:W-:Y:S01]  /*607f0*/  LEA R4, P6, R0.reuse, R2, 0x2 ;  /* 0x0000000200047211 */ /* 0x040fe200078c10ff */
[C---:B------:R-:W-:Y:S02]  /*60800*/  VIADD R8, R0.reuse, UR4 ;  /* 0x0000000400087c36 */ /* 0x040fe40008000000 */
[----:B------:R1:W-:Y:S01]  /*60810*/  @P3 STG.E desc[UR52][R6.64], R178 ;  /* 0x000000b206003986 */ /* 0x0003e2000c101934 */
[----:B------:R-:W-:Y:S01]  /*60820*/  LEA.HI.X.SX32 R5, R0, R3, 0x2, P6 ;  /* 0x0000000300057211 */ /* 0x000fe200030f16ff */
[----:B------:R-:W-:-:S04]  /*60830*/  VIADD R0, R8, UR4 ;  /* 0x0000000408007c36 */ /* 0x000fc80008000000 */
        /* <DEDUP_REMOVED lines=24> */
[----:B------:R-:W-:Y:S02]  /*609c0*/  ULDC UR5, c[0x0][0x22c] ;  /* 0x00008b0000057ab9 */ /* 0x000fe40000000800 */
[----:B------:R-:W4:Y:S01]  /*609d0*/  LDL.LU R9, [R1+0x1208] ;  /* 0x0012080001097983 */ /* 0x000f220000300800 */
[----:B------:R-:W-:-:S04]  /*609e0*/  IADD3 R0, R8, UR4, RZ ;  /* 0x0000000408007c10 */ /* 0x000fc8000fffe0ff */
[C---:B-1----:R-:W-:Y:S01]  /*609f0*/  LEA R4, P6, R0.reuse, R2, 0x2 ;  /* 0x0000000200047211 */ /* 0x042fe200078c10ff */
[----:B------:R-:W-:-:S03]  /*60a00*/  VIADD R8, R0, UR4 ;  /* 0x0000000400087c36 */ /* 0x000fc60008000000 */
[----:B------:R-:W-:Y:S01]  /*60a10*/  LEA.HI.X.SX32 R5, R0, R3, 0x2, P6 ;  /* 0x0000000300057211 */ /* 0x000fe200030f16ff */
[C---:B------:R-:W-:Y:S01]  /*60a20*/  VIADD R0, R8.reuse, UR4 ;  /* 0x0000000408007c36 */ /* 0x040fe20008000000 */
[----:B------:R-:W-:-:S03]  /*60a30*/  LEA R6, P6, R8, R2, 0x2 ;  /* 0x0000000208067211 */ /* 0x000fc600078c10ff */
[----:B------:R1:W-:Y:S01]  /*60a40*/  @P3 STG.E desc[UR52][R4.64], R96 ;  /* 0x0000006004003986 */ /* 0x0003e2000c101934 */
[----:B------:R-:W-:Y:S01]  /*60a50*/  LEA.HI.X.SX32 R7, R8, R3, 0x2, P6 ;  /* 0x0000000308077211 */ /* 0x000fe200030f16ff */
[----:B------:R-:W-:-:S04]  /*60a60*/  VIADD R8, R0, UR4 ;  /* 0x0000000400087c36 */ /* 0x000fc80008000000 */
[----:B------:R1:W-:Y:S02]  /*60a70*/  @P2 STG.E desc[UR52][R6.64], R181 ;  /* 0x000000b506002986 */ /* 0x0003e4000c101934 */
[----:B-1----:R-:W-:-:S04]  /*60a80*/  LEA R4, P6, R0, R2, 0x2 ;  /* 0x0000000200047211 */ /* 0x002fc800078c10ff */
        /* <DEDUP_REMOVED lines=24> */
[----:B------:R-:W-:Y:S01]  /*60c10*/  ULDC UR5, c[0x0][0x22c] ;  /* 0x00008b0000057ab9 */ /* 0x000fe20000000800 */
[C---:B------:R-:W-:Y:S01]  /*60c20*/  VIADD R0, R8.reuse, UR4 ;  /* 0x0000000408007c36 */ /* 0x040fe20008000000 */
[----:B-1----:R-:W-:-:S04]  /*60c30*/  LEA R6, P6, R8, R2, 0x2 ;  /* 0x0000000208067211 */ /* 0x002fc800078c10ff */
[----:B------:R-:W-:Y:S01]  /*60c40*/  LEA.HI.X.SX32 R7, R8, R3, 0x2, P6 ;  /* 0x0000000308077211 */ /* 0x000fe200030f16ff */
[C---:B------:R-:W-:Y:S01]  /*60c50*/  VIADD R8, R0.reuse, UR4 ;  /* 0x0000000400087c36 */ /* 0x040fe20008000000 */
[----:B------:R-:W-:-:S03]  /*60c60*/  LEA R4, P6, R0, R2, 0x2 ;  /* 0x0000000200047211 */ /* 0x000fc600078c10ff */
[----:B------:R1:W-:Y:S01]  /*60c70*/  @P3 STG.E desc[UR52][R6.64], R183 ;  /* 0x000000b706003986 */ /* 0x0003e2000c101934 */
[----:B------:R-:W-:Y:S02]  /*60c80*/  LEA.HI.X.SX32 R5, R0, R3, 0x2, P6 ;  /* 0x0000000300057211 */ /* 0x000fe400030f16ff */
[----:B------:R-:W-:-:S03]  /*60c90*/  IADD3 R0, R8, UR4, RZ ;  /* 0x0000000408007c10 */ /* 0x000fc6000fffe0ff */
        /* <DEDUP_REMOVED lines=166> */
[----:B------:R-:W-:-:S03]  /*61700*/  ULDC UR5, c[0x0][0x22c] ;  /* 0x00008b0000057ab9 */ /* 0x000fc60000000800 */
[----:B------:R-:W4:Y:S04]  /*61710*/  LDL.LU R14, [R1+0x1164] ;  /* 0x00116400010e7983 */ /* 0x000f280000300800 */
[----:B------:R-:W4:Y:S01]  /*61720*/  LDL.LU R16, [R1+0x1160] ;  /* 0x0011600001107983 */ /* 0x000f220000300800 */
[CC--:B-1----:R-:W-:Y:S01]  /*61730*/  LEA R4, P6, R0.reuse, R2.reuse, 0x2 ;  /* 0x0000000200047211 */ /* 0x0c2fe200078c10ff */
[C---:B------:R-:W-:Y:S02]  /*61740*/  VIADD R8, R0.reuse, UR4 ;  /* 0x0000000400087c36 */ /* 0x040fe40008000000 */
[----:B------:R-:W4:Y:S01]  /*61750*/  LDL.LU R15, [R1+0x114c] ;  /* 0x00114c00010f7983 */ /* 0x000f220000300800 */
[----:B------:R-:W-:Y:S02]  /*61760*/  LEA.HI.X.SX32 R5, R0, R3, 0x2, P6 ;  /* 0x0000000300057211 */ /* 0x000fe400030f16ff */
[----:B------:R-:W-:-:S02]  /*61770*/  LEA R6, P6, R8, R2, 0x2 ;  /* 0x0000000208067211 */ /* 0x000fc400078c10ff */
        /* <DEDUP_REMOVED lines=10> */
[----:B------:R-:W-:Y:S01]  /*61820*/  LEA.HI.X.SX32 R7, R8, R3, 0x2, P6 ;  /* 0x0000000308077211 */ /* 0x000fe200030f16ff */
[C---:B------:R-:W-:Y:S01]  /*61830*/  VIADD R8, R0.reuse, UR4 ;  /* 0x0000000400087c36 */ /* 0x040fe20008000000 */
[----:B------:R-:W-:Y:S01]  /*61840*/  ISETP.LT.AND P3, PT, R13, UR5, !P0 ;  /* 0x000000050d007c0c */ /* 0x000fe2000c761270 */
[----:B------:R-:W-:Y:S02]  /*61850*/  ULDC UR5, c[0x0][0x22c] ;  /* 0x00008b0000057ab9 */ /* 0x000fe40000000800 */
[----:B------:R1:W-:Y:S02]  /*61860*/  @P5 STG.E desc[UR52][R6.64], R197 ;  /* 0x000000c506005986 */ /* 0x0003e4000c101934 */
[----:B-1----:R-:W-:-:S04]  /*61870*/  LEA R4, P6, R0, R2, 0x2 ;  /* 0x0000000200047211 */ /* 0x002fc800078c10ff */
[----:B------:R-:W-:Y:S02]  /*61880*/  LEA.HI.X.SX32 R5, R0, R3, 0x2, P6 ;  /* 0x0000000300057211 */ /* 0x000fe400030f16ff */
[----:B------:R-:W-:-:S03]  /*61890*/  LEA R6, P6, R8, R2, 0x2 ;  /* 0x0000000208067211 */ /* 0x000fc600078c10ff */
[----:B------:R1:W-:Y:S01]  /*618a0*/  @P4 STG.E desc[UR52][R4.64], R113 ;  /* 0x0000007104004986 */ /* 0x0003e2000c101934 */
[C---:B------:R-:W-:Y:S02]  /*618b0*/  LEA.HI.X.SX32 R7, R8.reuse, R3, 0x2, P6 ;  /* 0x0000000308077211 */ /* 0x040fe400030f16ff */
[----:B------:R-:W-:-:S03]  /*618c0*/  IADD3 R0, R8, UR4, RZ ;  /* 0x0000000408007c10 */ /* 0x000fc6000fffe0ff */
[----:B------:R1:W-:Y:S01]  /*618d0*/  @P3 STG.E desc[UR52][R6.64], R198 ;  /* 0x000000c606003986 */ /* 0x0003e2000c101934 */
[----:B------:R-:W-:Y:S02]  /*618e0*/  LEA R8, P6, R0, R2, 0x2 ;  /* 0x0000000200087211 */ /* 0x000fe400078c10ff */
[----:B---3--:R-:W-:Y:S01]  /*618f0*/  ISETP.LT.AND P2, PT, R12, UR5, !P0 ;  /* 0x000000050c007c0c */ /* 0x008fe2000c741270 */
[----:B------:R-:W-:Y:S01]  /*61900*/  ULDC UR5, c[0x0][0x22c] ;  /* 0x00008b0000057ab9 */ /* 0x000fe20000000800 */
[----:B------:R-:W3:Y:S04]  /*61910*/  LDL.LU R12, [R1+0x1148] ;  /* 0x00114800010c7983 */ /* 0x000ee80000300800 */
[----:B------:R-:W3:Y:S01]  /*61920*/  LDL.LU R13, [R1+0x113c] ;  /* 0x00113c00010d7983 */ /* 0x000ee20000300800 */
[----:B--2---:R-:W-:Y:S01]  /*61930*/  ISETP.LT.AND P1, PT, R11, UR5, !P0 ;  /* 0x000000050b007c0c */ /* 0x004fe2000c721270 */
[----:B------:R-:W-:-:S02]  /*61940*/  ULDC UR5, c[0x0][0x22c] ;  /* 0x00008b0000057ab9 */ /* 0x000fc40000000800 */
[----:B----4-:R-:W-:Y:S01]  /*61950*/  ISETP.LT.AND P5, PT, R10, UR5, !P0 ;  /* 0x000000050a007c0c */ /* 0x010fe2000c7a1270 */
[----:B------:R-:W-:Y:S02]  /*61960*/  ULDC UR5, c[0x0][0x22c] ;  /* 0x00008b0000057ab9 */ /* 0x000fe40000000800 */
[----:B------:R-:W-:Y:S01]  /*61970*/  ISETP.LT.AND P4, PT, R9, UR5, !P0 ;  /* 0x0000000509007c0c */ /* 0x000fe2000c781270 */
[----:B------:R-:W-:Y:S02]  /*61980*/  ULDC UR5, c[0x0][0x22c] ;  /* 0x00008b0000057ab9 */ /* 0x000fe40000000800 */
[----:B------:R-:W-:Y:S01]  /*61990*/  ISETP.LT.AND P3, PT, R14, UR5, !P0 ;  /* 0x000000050e007c0c */ /* 0x000fe2000c761270 */
[----:B------:R-:W-:Y:S01]  /*619a0*/  ULDC UR5, c[0x0][0x22c] ;  /* 0x00008b0000057ab9 */ /* 0x000fe20000000800 */
[----:B------:R-:W2:Y:S01]  /*619b0*/  LDL.LU R14, [R1+0x1130] ;  /* 0x00113000010e7983 */ /* 0x000ea20000300800 */
[----:B------:R-:W-:-:S05]  /*619c0*/  LEA.HI.X.SX32 R9, R0, R3, 0x2, P6 ;  /* 0x0000000300097211 */ /* 0x000fca00030f16ff */
[----:B------:R4:W-:Y:S01]  /*619d0*/  @P2 STG.E desc[UR52][R8.64], R114 ;  /* 0x0000007208002986 */ /* 0x0009e2000c101934 */
[----:B------:R-:W-:Y:S01]  /*619e0*/  ISETP.LT.AND P2, PT, R16, UR5, !P0 ;  /* 0x0000000510007c0c */ /* 0x000fe2000c741270 */
[----:B------:R-:W-:Y:S01]  /*619f0*/  VIADD R11, R0, UR4 ;  /* 0x00000004000b7c36 */ /* 0x000fe20008000000 */
[----:B------:R-:W-:Y:S01]  /*61a00*/  ULDC UR5, c[0x0][0x22c] ;  /* 0x00008b0000057ab9 */ /* 0x000fe20000000800 */
[----:B------:R-:W2:Y:S02]  /*61a10*/  LDL.LU R16, [R1+0x112c] ;  /* 0x00112c0001107983 */ /* 0x000ea40000300800 */
[C---:B------:R-:W-:Y:S01]  /*61a20*/  VIADD R0, R11.reuse, UR4 ;  /* 0x000000040b007c36 */ /* 0x040fe20008000000 */
[----:B------:R-:W-:-:S04]  /*61a30*/  LEA R10, P6, R11, R2, 0x2 ;  /* 0x000000020b0a7211 */ /* 0x000fc800078c10ff */
[----:B------:R-:W-:Y:S02]  /*61a40*/  LEA.HI.X.SX32 R11, R11, R3, 0x2, P6 ;  /* 0x000000030b0b7211 */ /* 0x000fe400030f16ff */
[C---:B-1----:R-:W-:Y:S01]  /*61a50*/  LEA R4, P6, R0.reuse, R2, 0x2 ;  /* 0x0000000200047211 */ /* 0x042fe200078c10ff */
[----:B------:R-:W-:-:S03]  /*61a60*/  VIADD R7, R0, UR4 ;  /* 0x0000000400077c36 */ /* 0x000fc60008000000 */
[----:B------:R-:W-:Y:S01]  /*61a70*/  LEA.HI.X.SX32 R5, R0, R3, 0x2, P6 ;  /* 0x0000000300057211 */ /* 0x000fe200030f16ff */
[----:B------:R1:W-:Y:S01]  /*61a80*/  @P1 STG.E desc[UR52][R10.64], R199 ;  /* 0x000000c70a001986 */ /* 0x0003e2000c101934 */
[----:B------:R-:W-:Y:S01]  /*61a90*/  ISETP.LT.AND P1, PT, R15, UR5, !P0 ;  /* 0x000000050f007c0c */ /* 0x000fe2000c721270 */
[----:B------:R-:W-:Y:S01]  /*61aa0*/  ULDC UR5, c[0x0][0x22c] ;  /* 0x00008b0000057ab9 */ /* 0x000fe20000000800 */
[C---:B------:R-:W-:Y:S01]  /*61ab0*/  LEA R6, P6, R7.reuse, R2, 0x2 ;  /* 0x0000000207067211 */ /* 0x040fe200078c10ff */
[----:B------:R-:W2:Y:S01]  /*61ac0*/  LDL.LU R15, [R1+0x1120] ;  /* 0x00112000010f7983 */ /* 0x000ea20000300800 */
[----:B------:R-:W-:-:S03]  /*61ad0*/  IADD3 R0, R7, UR4, RZ ;  /* 0x0000000407007c10 */ /* 0x000fc6000fffe0ff */
[----:B------:R-:W-:Y:S01]  /*61ae0*/  @P5 STG.E desc[UR52][R4.64], R115 ;  /* 0x0000007304005986 */ /* 0x000fe2000c101934 */
[----:B------:R-:W-:Y:S02]  /*61af0*/  LEA.HI.X.SX32 R7, R7, R3, 0x2, P6 ;  /* 0x0000000307077211 */ /* 0x000fe400030f16ff */
[----:B----4-:R-:W-:-:S03]  /*61b00*/  LEA R8, P6, R0, R2, 0x2 ;  /* 0x0000000200087211 */ /* 0x010fc600078c10ff */
[----:B------:R4:W-:Y:S01]  /*61b10*/  @P4 STG.E desc[UR52][R6.64], R200 ;  /* 0x000000c806004986 */ /* 0x0009e2000c101934 */
[C---:B------:R-:W-:Y:S01]  /*61b20*/  LEA.HI.X.SX32 R9, R0.reuse, R3, 0x2, P6 ;  /* 0x0000000300097211 */ /* 0x040fe200030f16ff */
[----:B-1----:R-:W-:-:S04]  /*61b30*/  VIADD R11, R0, UR4 ;  /* 0x00000004000b7c36 */ /* 0x002fc80008000000 */
[----:B------:R1:W-:Y:S01]  /*61b40*/  @P3 STG.E desc[UR52][R8.64], R116 ;  /* 0x0000007408003986 */ /* 0x0003e2000c101934 */
[C---:B------:R-:W-:Y:S01]  /*61b50*/  LEA R10, P6, R11.reuse, R2, 0x2 ;  /* 0x000000020b0a7211 */ /* 0x040fe200078c10ff */
[----:B------:R-:W-:-:S03]  /*61b60*/  VIADD R0, R11, UR4 ;  /* 0x000000040b007c36 */ /* 0x000fc60008000000 */
[----:B------:R-:W-:-:S05]  /*61b70*/  LEA.HI.X.SX32 R11, R11, R3, 0x2, P6 ;  /* 0x000000030b0b7211 */ /* 0x000fca00030f16ff */
[----:B------:R1:W-:Y:S01]  /*61b80*/  @P2 STG.E desc[UR52][R10.64], R201 ;  /* 0x000000c90a002986 */ /* 0x0003e2000c101934 */
[----:B---3--:R-:W-:Y:S01]  /*61b90*/  ISETP.LT.AND P5, PT, R12, UR5, !P0 ;  /* 0x000000050c007c0c */ /* 0x008fe2000c7a1270 */
[----:B------:R-:W-:Y:S02]  /*61ba0*/  ULDC UR5, c[0x0][0x22c] ;  /* 0x00008b0000057ab9 */ /* 0x000fe40000000800 */
[----:B------:R-:W3:Y:S01]  /*61bb0*/  LDL.LU R12, [R1+0x111c] ;  /* 0x00111c00010c7983 */ /* 0x000ee20000300800 */
[----:B------:R-:W-:Y:S01]  /*61bc0*/  ISETP.LT.AND P4, PT, R13, UR5, !P0 ;  /* 0x000000050d007c0c */ /* 0x000fe2000c781270 */
[----:B------:R-:W-:Y:S02]  /*61bd0*/  ULDC UR5, c[0x0][0x22c] ;  /* 0x00008b0000057ab9 */ /* 0x000fe40000000800 */
[----:B------:R-:W3:Y:S01]  /*61be0*/  LDL.LU R13, [R1+0x110c] ;  /* 0x00110c00010d7983 */ /* 0x000ee20000300800 */
[----:B--2---:R-:W-:Y:S01]  /*61bf0*/  ISETP.LT.AND P3, PT, R14, UR5, !P0 ;  /* 0x000000050e007c0c */ /* 0x004fe2000c761270 */
[----:B------:R-:W-:-:S02]  /*61c00*/  ULDC UR5, c[0x0][0x22c] ;  /* 0x00008b0000057ab9 */ /* 0x000fc40000000800 */
[----:B------:R-:W2:Y:S01]  /*61c10*/  LDL.LU R14, [R1+0x1104] ;  /* 0x00110400010e7983 */ /* 0x000ea20000300800 */
[----:B------:R-:W-:Y:S01]  /*61c20*/  ISETP.LT.AND P2, PT, R16, UR5, !P0 ;  /* 0x0000000510007c0c */ /* 0x000fe2000c741270 */
[C---:B----4-:R-:W-:Y:S02]  /*61c30*/  VIADD R7, R0.reuse, UR4 ;  /* 0x0000000400077c36 */ /* 0x050fe40008000000 */
[----:B------:R-:W4:Y:S01]  /*61c40*/  LDL.LU R16, [R1+0x1100] ;  /* 0x0011000001107983 */ /* 0x000f220000300800 */
[----:B------:R-:W-:Y:S01]  /*61c50*/  LEA R4, P6, R0, R2, 0x2 ;  /* 0x0000000200047211 */ /* 0x000fe200078c10ff */
[----:B------:R-:W-:-:S03]  /*61c60*/  ULDC UR5, c[0x0][0x22c] ;  /* 0x00008b0000057ab9 */ /* 0x000fc60000000800 */
[-C--:B------:R-:W-:Y:S02]  /*61c70*/  LEA.HI.X.SX32 R5, R0, R3.reuse, 0x2, P6 ;  /* 0x0000000300057211 */ /* 0x080fe400030f16ff */
[CC--:B------:R-:W-:Y:S02]  /*61c80*/  LEA R6, P6, R7.reuse, R2.reuse, 0x2 ;  /* 0x0000000207067211 */ /* 0x0c0fe400078c10ff */
[C---:B------:R-:W-:Y:S02]  /*61c90*/  IADD3 R0, R7.reuse, UR4, RZ ;  /* 0x0000000407007c10 */ /* 0x040fe4000fffe0ff */
[-C--:B------:R-:W-:Y:S01]  /*61ca0*/  LEA.HI.X.SX32 R7, R7, R3.reuse, 0x2, P6 ;  /* 0x0000000307077211 */ /* 0x080fe200030f16ff */
[----:B------:R1:W-:Y:S02]  /*61cb0*/  @P1 STG.E desc[UR52][R4.64], R117 ;  /* 0x0000007504001986 */ /* 0x0003e4000c101934 */
[C---:B-1----:R-:W-:Y:S01]  /*61cc0*/  LEA R8, P6, R0.reuse, R2, 0x2 ;  /* 0x0000000200087211 */ /* 0x042fe200078c10ff */
[C---:B------:R-:W-:Y:S01]  /*61cd0*/  VIADD R11, R0.reuse, UR4 ;  /* 0x00000004000b7c36 */ /* 0x040fe20008000000 */
[----:B------:R-:W-:Y:S01]  /*61ce0*/  ISETP.LT.AND P1, PT, R15, UR5, !P0 ;  /* 0x000000050f007c0c */ /* 0x000fe2000c721270 */
[----:B------:R-:W-:Y:S01]  /*61cf0*/  ULDC UR5, c[0x0][0x22c] ;  /* 0x00008b0000057ab9 */ /* 0x000fe20000000800 */
[----:B------:R-:W4:Y:S04]  /*61d00*/  LDL.LU R15, [R1+0x10f0] ;  /* 0x0010f000010f7983 */ /* 0x000f280000300800 */
[----:B------:R1:W-:Y:S01]  /*61d10*/  @P5 STG.E desc[UR52][R6.64], R202 ;  /* 0x000000ca06005986 */ /* 0x0003e2000c101934 */
[----:B------:R-:W-:-:S02]  /*61d20*/  LEA.HI.X.SX32 R9, R0, R3, 0x2, P6 ;  /* 0x0000000300097211 */ /* 0x000fc400030f16ff */
[C---:B------:R-:W-:Y:S01]  /*61d30*/  LEA R10, P6, R11.reuse, R2, 0x2 ;  /* 0x000000020b0a7211 */ /* 0x040fe200078c10ff */
[C---:B------:R-:W-:Y:S02]  /*61d40*/  VIADD R0, R11.reuse, UR4 ;  /* 0x000000040b007c36 */ /* 0x040fe40008000000 */
[----:B------:R1:W-:Y:S01]  /*61d50*/  @P4 STG.E desc[UR52][R8.64], R118 ;  /* 0x0000007608004986 */ /* 0x0003e2000c101934 */
[----:B------:R-:W-:-:S05]  /*61d60*/  LEA.HI.X.SX32 R11, R11, R3, 0x2, P6 ;  /* 0x000000030b0b7211 */ /* 0x000fca00030f16ff */
[----:B------:R1:W-:Y:S01]  /*61d70*/  @P3 STG.E desc[UR52][R10.64], R203 ;  /* 0x000000cb0a003986 */ /* 0x0003e2000c101934 */
[----:B------:R-:W-:-:S04]  /*61d80*/  LEA R4, P6, R0, R2, 0x2 ;  /* 0x0000000200047211 */ /* 0x000fc800078c10ff */
        /* <DEDUP_REMOVED lines=11> */
[----:B----4-:R-:W-:Y:S01]  /*61e40*/  ISETP.LT.AND P2, PT, R16, UR5, !P0 ;  /* 0x0000000510007c0c */ /* 0x010fe2000c741270 */
[----:B-1----:R-:W-:Y:S02]  /*61e50*/  VIADD R7, R0, UR4 ;  /* 0x0000000400077c36 */ /* 0x002fe40008000000 */
[----:B------:R-:W4:Y:S01]  /*61e60*/  LDL.LU R16, [R1+0x10d0] ;  /* 0x0010d00001107983 */ /* 0x000f220000300800 */
[----:B------:R-:W-:Y:S02]  /*61e70*/  ULDC UR5, c[0x0][0x22c] ;  /* 0x00008b0000057ab9 */ /* 0x000fe40000000800 */
[C---:B------:R-:W-:Y:S02]  /*61e80*/  LEA R6, P6, R7.reuse, R2, 0x2 ;  /* 0x0000000207067211 */ /* 0x040fe400078c10ff */
[C---:B------:R-:W-:Y:S02]  /*61e90*/  IADD3 R0, R7.reuse, UR4, RZ ;  /* 0x0000000407007c10 */ /* 0x040fe4000fffe0ff */
[----:B------:R-:W-:-:S02]  /*61ea0*/  LEA.HI.X.SX32 R7, R7, R3, 0x2, P6 ;  /* 0x0000000307077211 */ /* 0x000fc400030f16ff */
[C---:B------:R-:W-:Y:S01]  /*61eb0*/  LEA R8, P6, R0.reuse, R2, 0x2 ;  /* 0x0000000200087211 */ /* 0x040fe200078c10ff */
[----:B------:R-:W-:-:S03]  /*61ec0*/  VIADD R11, R0, UR4 ;  /* 0x00000004000b7c36 */ /* 0x000fc60008000000 */
[----:B------:R-:W-:Y:S01]  /*61ed0*/  LEA.HI.X.SX32 R9, R0, R3, 0x2, P6 ;  /* 0x0000000300097211 */ /* 0x000fe200030f16ff */
[----:B------:R1:W-:Y:S01]  /*61ee0*/  @P1 STG.E desc[UR52][R6.64], R204 ;  /* 0x000000cc06001986 */ /* 0x0003e2000c101934 */
[----:B------:R-:W-:Y:S01]  /*61ef0*/  ISETP.LT.AND P1, PT, R15, UR5, !P0 ;  /* 0x000000050f007c0c */ /* 0x000fe2000c721270 */
[----:B------:R-:W-:Y:S01]  /*61f00*/  ULDC UR5, c[0x0][0x22c] ;  /* 0x00008b0000057ab9 */ /* 0x000fe20000000800 */
[C---:B------:R-:W-:Y:S01]  /*61f10*/  LEA R10, P6, R11.reuse, R2, 0x2 ;  /* 0x000000020b0a7211 */ /* 0x040fe200078c10ff */
[----:B------:R-:W4:Y:S01]  /*61f20*/  LDL.LU R15, [R1+0x10c0] ;  /* 0x0010c000010f7983 */ /* 0x000f220000300800 */
[----:B------:R-:W-:-:S03]  /*61f30*/  VIADD R0, R11, UR4 ;  /* 0x000000040b007c36 */ /* 0x000fc60008000000 */
[----:B------:R-:W-:Y:S01]  /*61f40*/  @P5 STG.E desc[UR52][R8.64], R120 ;  /* 0x0000007808005986 */ /* 0x000fe2000c101934 */
        /* <DEDUP_REMOVED lines=20> */
[C---:B------:R-:W-:Y:S02]  /*62090*/  VIADD R11, R0.reuse, UR4 ;  /* 0x00000004000b7c36 */ /* 0x040fe40008000000 */
[----:B------:R-:W4:Y:S01]  /*620a0*/  LDL.LU R16, [R1+0x10a0] ;  /* 0x0010a00001107983 */ /* 0x000f220000300800 */
[----:B------:R-:W-:Y:S01]  /*620b0*/  LEA R8, P6, R0, R2, 0x2 ;  /* 0x0000000200087211 */ /* 0x000fe200078c10ff */
[----:B------:R-:W-:-:S03]  /*620c0*/  ULDC UR5, c[0x0][0x22c] ;  /* 0x00008b0000057ab9 */ /* 0x000fc60000000800 */
[----:B------:R-:W-:Y:S02]  /*620d0*/  LEA.HI.X.SX32 R9, R0, R3, 0x2, P6 ;  /* 0x0000000300097211 */ /* 0x000fe400030f16ff */
[C---:B------:R-:W-:Y:S01]  /*620e0*/  LEA R10, P6, R11.reuse, R2, 0x2 ;  /* 0x000000020b0a7211 */ /* 0x040fe200078c10ff */
[----:B------:R-:W-:-:S03]  /*620f0*/  VIADD R0, R11, UR4 ;  /* 0x000000040b007c36 */ /* 0x000fc60008000000 */
        /* <DEDUP_REMOVED lines=9> */
[C---:B------:R-:W-:Y:S02]  /*62190*/  LEA R6, P6, R7.reuse, R2, 0x2 ;  /* 0x0000000207067211 */ /* 0x040fe400078c10ff */
[C---:B------:R-:W-:Y:S01]  /*621a0*/  IADD3 R0, R7.reuse, UR4, RZ ;  /* 0x0000000407007c10 */ /* 0x040fe2000fffe0ff */
        /* <DEDUP_REMOVED lines=18> */
[----:B------:R-:W-:Y:S01]  /*622d0*/  ULDC UR5, c[0x0][0x22c] ;  /* 0x00008b0000057ab9 */ /* 0x000fe20000000800 */
[C---:B------:R-:W-:Y:S01]  /*622e0*/  VIADD R0, R11.reuse, UR4 ;  /* 0x000000040b007c36 */ /* 0x040fe20008000000 */
[----:B------:R-:W-:-:S04]  /*622f0*/  LEA R10, P6, R11, R2, 0x2 ;  /* 0x000000020b0a7211 */ /* 0x000fc800078c10ff */
[----:B------:R-:W-:Y:S02]  /*62300*/  LEA.HI.X.SX32 R11, R11, R3, 0x2, P6 ;  /* 0x000000030b0b7211 */ /* 0x000fe400030f16ff */
[C---:B------:R-:W-:Y:S01]  /*62310*/  LEA R4, P6, R0.reuse, R2, 0x2 ;  /* 0x0000000200047211 */ /* 0x040fe200078c10ff */
[----:B------:R-:W-:-:S03]  /*62320*/  VIADD R7, R0, UR4 ;  /* 0x0000000400077c36 */ /* 0x000fc60008000000 */
[-C--:B------:R-:W-:Y:S01]  /*62330*/  LEA.HI.X.SX32 R5, R0, R3.reuse, 0x2, P6 ;  /* 0x0000000300057211 */ /* 0x080fe200030f16ff */
[----:B------:R1:W-:Y:S01]  /*62340*/  @P1 STG.E desc[UR52][R10.64], R209 ;  /* 0x000000d10a001986 */ /* 0x0003e2000c101934 */
[----:B------:R-:W-:Y:S01]  /*62350*/  ISETP.LT.AND P1, PT, R15, UR5, !P0 ;  /* 0x000000050f007c0c */ /* 0x000fe2000c721270 */
[----:B------:R-:W-:Y:S02]  /*62360*/  ULDC UR5, c[0x0][0x22c] ;  /* 0x00008b0000057ab9 */ /* 0x000fe40000000800 */
[----:B------:R-:W4:Y:S01]  /*62370*/  LDL.LU R15, [R1+0x1068] ;  /* 0x00106800010f7983 */ /* 0x000f220000300800 */
[C---:B------:R-:W-:Y:S02]  /*62380*/  LEA R6, P6, R7.reuse, R2, 0x2 ;  /* 0x0000000207067211 */ /* 0x040fe400078c10ff */
[C---:B------:R-:W-:Y:S01]  /*62390*/  IADD3 R0, R7.reuse, UR4, RZ ;  /* 0x0000000407007c10 */ /* 0x040fe2000fffe0ff */
[----:B------:R-:W-:Y:S01]  /*623a0*/  @P5 STG.E desc[UR52][R4.64], R125 ;  /* 0x0000007d04005986 */ /* 0x000fe2000c101934 */
[----:B------:R-:W-:-:S02]  /*623b0*/  LEA.HI.X.SX32 R7, R7, R3, 0x2, P6 ;  /* 0x0000000307077211 */ /* 0x000fc400030f16ff */
[----:B------:R-:W-:-:S03]  /*623c0*/  LEA R8, P6, R0, R2, 0x2 ;  /* 0x0000000200087211 */ /* 0x000fc600078c10ff */
        /* <DEDUP_REMOVED lines=60> */
[-C--:B------:R-:W-:Y:S01]  /*62790*/  LEA.HI.X.SX32 R9, R0, R3.reuse, 0x2, P6 ;  /* 0x0000000300097211 */ /* 0x080fe200030f16ff */
[----:B------:R1:W-:Y:S01]  /*627a0*/  @P1 STG.E desc[UR52][R6.64], R214 ;  /* 0x000000d606001986 */ /* 0x0003e2000c101934 */
[----:B------:R-:W-:Y:S01]  /*627b0*/  ISETP.LT.AND P1, PT, R15, UR5, !P0 ;  /* 0x000000050f007c0c */ /* 0x000fe2000c721270 */
[----:B------:R-:W-:Y:S02]  /*627c0*/  ULDC UR5, c[0x0][0x22c] ;  /* 0x00008b0000057ab9 */ /* 0x000fe40000000800 */
[----:B------:R-:W4:Y:S01]  /*627d0*/  LDL.LU R15, [R1+0x100c] ;  /* 0x00100c00010f7983 */ /* 0x000f220000300800 */
[C---:B------:R-:W-:Y:S01]  /*627e0*/  LEA R10, P6, R11.reuse, R2, 0x2 ;  /* 0x000000020b0a7211 */ /* 0x040fe200078c10ff */
[C---:B------:R-:W-:Y:S02]  /*627f0*/  VIADD R0, R11.reuse, UR4 ;  /* 0x000000040b007c36 */ /* 0x040fe40008000000 */
[----:B------:R-:W-:Y:S01]  /*62800*/  @P5 STG.E desc[UR52][R8.64], R130 ;  /* 0x0000008208005986 */ /* 0x000fe2000c101934 */
[----:B------:R-:W-:-:S02]  /*62810*/  LEA.HI.X.SX32 R11, R11, R3, 0x2, P6 ;  /* 0x000000030b0b7211 */ /* 0x000fc400030f16ff */
        /* <DEDUP_REMOVED lines=265> */
[----:B------:R-:W-:-:S03]  /*638b0*/  ULDC UR5, c[0x0][0x22c] ;  /* 0x00008b0000057ab9 */ /* 0x000fc60000000800 */
[----:B------:R-:W4:Y:S04]  /*638c0*/  LDL.LU R19, [R1+0xeb0] ;  /* 0x000eb00001137983 */ /* 0x000f280000300800 */
[----:B------:R-:W4:Y:S01]  /*638d0*/  LDL.LU R18, [R1+0x1298] ;  /* 0x0012980001127983 */ /* 0x000f220000300800 */
[CC--:B------:R-:W-:Y:S02]  /*638e0*/  LEA R6, P6, R7.reuse, R2.reuse, 0x2 ;  /* 0x0000000207067211 */ /* 0x0c0fe400078c10ff */
[C---:B------:R-:W-:Y:S02]  /*638f0*/  IADD3 R0, R7.reuse, UR4, RZ ;  /* 0x0000000407007c10 */ /* 0x040fe4000fffe0ff */
[----:B------:R-:W-:Y:S02]  /*63900*/  LEA.HI.X.SX32 R7, R7, R3, 0x2, P6 ;  /* 0x0000000307077211 */ /* 0x000fe400030f16ff */
[C---:B------:R-:W-:Y:S01]  /*63910*/  LEA R8, P6, R0.reuse, R2, 0x2 ;  /* 0x0000000200087211 */ /* 0x040fe200078c10ff */
[----:B------:R-:W-:-:S03]  /*63920*/  VIADD R11, R0, UR4 ;  /* 0x00000004000b7c36 */ /* 0x000fc60008000000 */
[-C--:B------:R-:W-:Y:S01]  /*63930*/  LEA.HI.X.SX32 R9, R0, R3.reuse, 0x2, P6 ;  /* 0x0000000300097211 */ /* 0x080fe200030f16ff */
[----:B------:R1:W-:Y:S01]  /*63940*/  @P1 STG.E desc[UR52][R6.64], R234 ;  /* 0x000000ea06001986 */ /* 0x0003e2000c101934 */
[CC--:B------:R-:W-:Y:S01]  /*63950*/  LEA R10, P6, R11.reuse, R2.reuse, 0x2 ;  /* 0x000000020b0a7211 */ /* 0x0c0fe200078c10ff */
[----:B------:R-:W-:Y:S01]  /*63960*/  VIADD R0, R11, UR4 ;  /* 0x000000040b007c36 */ /* 0x000fe20008000000 */
[----:B------:R-:W-:Y:S01]  /*63970*/  ISETP.LT.AND P1, PT, R15, UR5, !P0 ;  /* 0x000000050f007c0c */ /* 0x000fe2000c721270 */
[----:B------:R-:W-:Y:S01]  /*63980*/  ULDC UR5, c[0x0][0x22c] ;  /* 0x00008b0000057ab9 */ /* 0x000fe20000000800 */
[----:B------:R1:W-:Y:S01]  /*63990*/  @P5 STG.E desc[UR52][R8.64], R242 ;  /* 0x000000f208005986 */ /* 0x0003e2000c101934 */
[----:B------:R-:W-:Y:S02]  /*639a0*/  LEA.HI.X.SX32 R11, R11, R3, 0x2, P6 ;  /* 0x000000030b0b7211 */ /* 0x000fe400030f16ff */
[----:B------:R-:W-:-:S04]  /*639b0*/  LEA R4, P6, R0, R2, 0x2 ;  /* 0x0000000200047211 */ /* 0x000fc800078c10ff */
[----:B------:R-:W-:Y:S01]  /*639c0*/  LEA.HI.X.SX32 R5, R0, R3, 0x2, P6 ;  /* 0x0000000300057211 */ /* 0x000fe200030f16ff */
[----:B------:R-:W-:Y:S04]  /*639d0*/  @P4 STG.E desc[UR52][R10.64], R235 ;  /* 0x000000eb0a004986 */ /* 0x000fe8000c101934 */
[----:B------:R1:W-:Y:S01]  /*639e0*/  @P3 STG.E desc[UR52][R4.64], R243 ;  /* 0x000000f304003986 */ /* 0x0003e2000c101934 */
[----:B---3--:R-:W-:Y:S01]  /*639f0*/  ISETP.LT.AND P5, PT, R12, UR5, !P0 ;  /* 0x000000050c007c0c */ /* 0x008fe2000c7a1270 */
[----:B------:R-:W-:Y:S01]  /*63a00*/  VIADD R12, R0, UR4 ;  /* 0x00000004000c7c36 */ /* 0x000fe20008000000 */
[----:B------:R-:W-:-:S04]  /*63a10*/  ULDC UR5, c[0x0][0x22c] ;  /* 0x00008b0000057ab9 */ /* 0x000fc80000000800 */
[C---:B------:R-:W-:Y:S02]  /*63a20*/  IADD3 R0, R12.reuse, UR4, RZ ;  /* 0x000000040c007c10 */ /* 0x040fe4000fffe0ff */
[----:B------:R-:W-:Y:S01]  /*63a30*/  ISETP.LT.AND P4, PT, R13, UR5, !P0 ;  /* 0x000000050d007c0c */ /* 0x000fe2000c781270 */
[----:B------:R-:W-:Y:S01]  /*63a40*/  ULDC UR5, c[0x0][0x22c] ;  /* 0x00008b0000057ab9 */ /* 0x000fe20000000800 */
[----:B-1----:R-:W-:Y:S01]  /*63a50*/  LEA R6, P6, R12, R2, 0x2 ;  /* 0x000000020c067211 */ /* 0x002fe200078c10ff */
[----:B------:R-:W-:-:S03]  /*63a60*/  VIADD R13, R0, UR4 ;  /* 0x00000004000d7c36 */ /* 0x000fc60008000000 */
[----:B------:R-:W-:Y:S02]  /*63a70*/  LEA.HI.X.SX32 R7, R12, R3, 0x2, P6 ;  /* 0x000000030c077211 */ /* 0x000fe400030f16ff */
[----:B------:R-:W-:-:S04]  /*63a80*/  LEA R8, P6, R0, R2, 0x2 ;  /* 0x0000000200087211 */ /* 0x000fc800078c10ff */
[----:B------:R-:W-:Y:S01]  /*63a90*/  LEA.HI.X.SX32 R9, R0, R3, 0x2, P6 ;  /* 0x0000000300097211 */ /* 0x000fe200030f16ff */
[----:B------:R1:W-:Y:S01]  /*63aa0*/  @P2 STG.E desc[UR52][R6.64], R148 ;  /* 0x0000009406002986 */ /* 0x0003e2000c101934 */
[----:B------:R-:W-:-:S03]  /*63ab0*/  LEA R4, P6, R13, R2, 0x2 ;  /* 0x000000020d047211 */ /* 0x000fc600078c10ff */
[----:B------:R3:W-:Y:S01]  /*63ac0*/  @P1 STG.E desc[UR52][R8.64], R244 ;  /* 0x000000f408001986 */ /* 0x0007e2000c101934 */
[----:B--2---:R-:W-:Y:S01]  /*63ad0*/  ISETP.LT.AND P3, PT, R14, UR5, !P0 ;  /* 0x000000050e007c0c */ /* 0x004fe2000c761270 */
[----:B------:R-:W-:Y:S01]  /*63ae0*/  VIADD R14, R13, UR4 ;  /* 0x000000040d0e7c36 */ /* 0x000fe20008000000 */
[----:B------:R-:W-:-:S03]  /*63af0*/  ULDC UR5, c[0x0][0x22c] ;  /* 0x00008b0000057ab9 */ /* 0x000fc60000000800 */
[C---:B------:R-:W-:Y:S01]  /*63b00*/  VIADD R15, R14.reuse, UR4 ;  /* 0x000000040e0f7c36 */ /* 0x040fe20008000000 */
[----:B------:R-:W-:-:S04]  /*63b10*/  LEA R10, P1, R14, R2, 0x2 ;  /* 0x000000020e0a7211 */ /* 0x000fc800078210ff */
[----:B------:R-:W-:Y:S02]  /*63b20*/  IADD3 R0, R15, UR4, RZ ;  /* 0x000000040f007c10 */ /* 0x000fe4000fffe0ff */
[----:B----4-:R-:W-:-:S03]  /*63b30*/  ISETP.LT.AND P2, PT, R16, UR5, !P0 ;  /* 0x0000000510007c0c */ /* 0x010fc6000c741270 */
[----:B------:R-:W-:Y:S01]  /*63b40*/  VIADD R16, R0, UR4 ;  /* 0x0000000400107c36 */ /* 0x000fe20008000000 */
[-C--:B------:R-:W-:Y:S02]  /*63b50*/  LEA.HI.X.SX32 R11, R14, R3.reuse, 0x2, P1 ;  /* 0x000000030e0b7211 */ /* 0x080fe400008f16ff */
[-C--:B------:R-:W-:Y:S01]  /*63b60*/  LEA.HI.X.SX32 R5, R13, R3.reuse, 0x2, P6 ;  /* 0x000000030d057211 */ /* 0x080fe200030f16ff */
[----:B------:R-:W-:Y:S01]  /*63b70*/  VIADD R17, R16, UR4 ;  /* 0x0000000410117c36 */ /* 0x000fe20008000000 */
[CC--:B-1----:R-:W-:Y:S01]  /*63b80*/  LEA R6, P1, R0.reuse, R2.reuse, 0x2 ;  /* 0x0000000200067211 */ /* 0x0c2fe200078210ff */
[----:B------:R-:W-:Y:S01]  /*63b90*/  ULDC UR4, c[0x0][0x22c] ;  /* 0x00008b0000047ab9 */ /* 0x000fe20000000800 */
[C---:B------:R-:W-:Y:S02]  /*63ba0*/  LEA R12, P6, R15.reuse, R2, 0x2 ;  /* 0x000000020f0c7211 */ /* 0x040fe400078c10ff */
[-C--:B------:R-:W-:Y:S02]  /*63bb0*/  LEA.HI.X.SX32 R7, R0, R3.reuse, 0x2, P1 ;  /* 0x0000000300077211 */ /* 0x080fe400008f16ff */
[----:B------:R-:W-:-:S02]  /*63bc0*/  LEA.HI.X.SX32 R13, R15, R3, 0x2, P6 ;  /* 0x000000030f0d7211 */ /* 0x000fc400030f16ff */
[----:B------:R-:W-:Y:S01]  /*63bd0*/  ISETP.LT.AND P1, PT, R19, UR4, !P0 ;  /* 0x0000000413007c0c */ /* 0x000fe2000c721270 */
[----:B------:R-:W-:Y:S01]  /*63be0*/  ULDC UR4, c[0x0][0x22c] ;  /* 0x00008b0000047ab9 */ /* 0x000fe20000000800 */
[CC--:B------:R-:W-:Y:S02]  /*63bf0*/  LEA R14, P6, R17.reuse, R2.reuse, 0x2 ;  /* 0x00000002110e7211 */ /* 0x0c0fe400078c10ff */
[----:B------:R-:W-:Y:S02]  /*63c00*/  ISETP.LT.AND P0, PT, R18, UR4, !P0 ;  /* 0x0000000412007c0c */ /* 0x000fe4000c701270 */
[-C--:B------:R-:W-:Y:S02]  /*63c10*/  LEA.HI.X.SX32 R15, R17, R3.reuse, 0x2, P6 ;  /* 0x00000003110f7211 */ /* 0x080fe400030f16ff */
[C---:B------:R-:W-:Y:S01]  /*63c20*/  LEA R2, P6, R16.reuse, R2, 0x2 ;  /* 0x0000000210027211 */ /* 0x040fe200078c10ff */
[----:B------:R3:W-:Y:S03]  /*63c30*/  @P5 STG.E desc[UR52][R4.64], R149 ;  /* 0x0000009504005986 */ /* 0x0007e6000c101934 */
[----:B------:R-:W-:Y:S01]  /*63c40*/  LEA.HI.X.SX32 R3, R16, R3, 0x2, P6 ;  /* 0x0000000310037211 */ /* 0x000fe200030f16ff */
[----:B------:R3:W-:Y:S04]  /*63c50*/  @P4 STG.E desc[UR52][R10.64], R245 ;  /* 0x000000f50a004986 */ /* 0x0007e8000c101934 */
[----:B------:R3:W-:Y:S04]  /*63c60*/  @P3 STG.E desc[UR52][R12.64], R150 ;  /* 0x000000960c003986 */ /* 0x0007e8000c101934 */
[----:B------:R3:W-:Y:S04]  /*63c70*/  @P2 STG.E desc[UR52][R6.64], R246 ;  /* 0x000000f606002986 */ /* 0x0007e8000c101934 */
[----:B------:R3:W-:Y:S01]  /*63c80*/  @P1 STG.E desc[UR52][R2.64], R151 ;  /* 0x0000009702001986 */ /* 0x0007e2000c101934 */
[----:B------:R-:W-:Y:S05]  /*63c90*/  @!P0 EXIT ;  /* 0x000000000000894d */ /* 0x000fea0003800000 */
[----:B------:R-:W-:Y:S01]  /*63ca0*/  STG.E desc[UR52][R14.64], R247 ;  /* 0x000000f70e007986 */ /* 0x000fe2000c101934 */
[----:B------:R-:W-:Y:S05]  /*63cb0*/  EXIT ;  /* 0x000000000000794d */ /* 0x000fea0003800000 */
.L_x_2:
[----:B------:R-:W-:-:S00]  /*63cc0*/  BRA `(.L_x_2) ;  /* 0xfffffffc00fc7947 */ /* 0x000fc0000383ffff */
[----:B------:R-:W-:-:S00]  /*63cd0*/  NOP ;  /* 0x0000000000007918 */ /* 0x000fc00000000000 */
        /* <DEDUP_REMOVED lines=10> */
.L_x_3:


//--------------------- .nv.shared.matmul_kernel  --------------------------
	.section	.nv.shared.matmul_kernel,"aw",@nobits
	.sectionflags	@""
	.align	16
	.zero		1024


//--------------------- .nv.shared.reserved.0     --------------------------
	.section	.nv.shared.reserved.0,"aw",@nobits
	.weak		__nv_reservedSMEM_offset_0_alias
	.size		__nv_reservedSMEM_offset_0_alias, 0, 0
	.other		__nv_reservedSMEM_offset_0_alias,@"STO_CUDA_RESERVED_SHARED STV_DEFAULT"
__nv_reservedSMEM_offset_0_alias:
	.zero		0


//--------------------- .nv.constant0.matmul_kernel --------------------------
	.section	.nv.constant0.matmul_kernel,"a",@progbits
	.sectionflags	@""
	.align	4
.nv.constant0.matmul_kernel:
	.zero		608


//--------------------- SYMBOLS --------------------------

	.type		.nv.reservedSmem.offset0,@object
	.size		.nv.reservedSmem.offset0,0x4
